	.target	sm_80

	.elftype	@"ET_EXEC"


//--------------------- .note.nv.tkinfo           --------------------------
	.section	.note.nv.tkinfo,"",@"SHT_NOTE"
	.sectionflags	@"SHF_NOTE_NV_TKINFO"
	.tkinfo
        /*0018*/ 	.word	0x00000002
        /*0030*/ 	.string	""
        /*0030*/ 	.string	"ptxas"
        /*0030*/ 	.string	"Cuda compilation tools, release 13.0, V13.0.88"
        /*0030*/ 	.string	"Build cuda_13.0.r13.0/compiler.36424714_0"
        /*0030*/ 	.string	"-v  -suppress-debug-info  -lineinfo  -arch sm_80 "



//--------------------- .note.nv.cuinfo           --------------------------
	.section	.note.nv.cuinfo,"",@"SHT_NOTE"
	.sectionflags	@"SHF_NOTE_NV_CUINFO"
        /*0018*/ 	.short	0x0002
        /*001a*/ 	.short	0x0050
        /*001c*/ 	.short	0x0082
	.zero		2


//--------------------- .nv.info                  --------------------------
	.section	.nv.info,"",@"SHT_CUDA_INFO"
	.align	4


	//----- nvinfo : EIATTR_REGCOUNT
	.align		4
        /*0000*/ 	.byte	0x04, 0x2f
        /*0002*/ 	.short	(.L_1 - .L_0)
	.align		4
.L_0:
        /*0004*/ 	.word	index@(matmul_kernel)
        /*0008*/ 	.word	0x00000020


	//----- nvinfo : EIATTR_FRAME_SIZE
	.align		4
.L_1:
        /*000c*/ 	.byte	0x04, 0x11
        /*000e*/ 	.short	(.L_3 - .L_2)
	.align		4
.L_2:
        /*0010*/ 	.word	index@(matmul_kernel)
        /*0014*/ 	.word	0x00002ce0


	//----- nvinfo : EIATTR_MIN_STACK_SIZE
	.align		4
.L_3:
        /*0018*/ 	.byte	0x04, 0x12
        /*001a*/ 	.short	(.L_5 - .L_4)
	.align		4
.L_4:
        /*001c*/ 	.word	index@(matmul_kernel)
        /*0020*/ 	.word	0x00002ce0
.L_5:


//--------------------- .nv.info.matmul_kernel    --------------------------
	.section	.nv.info.matmul_kernel,"",@"SHT_CUDA_INFO"
	.sectionflags	@""
	.align	4


	//----- nvinfo : EIATTR_CUDA_API_VERSION
	.align		4
        /*0000*/ 	.byte	0x04, 0x37
        /*0002*/ 	.short	(.L_7 - .L_6)
.L_6:
        /*0004*/ 	.word	0x00000082


	//----- nvinfo : EIATTR_SW2861232_WAR
	.align		4
.L_7:
        /*0008*/ 	.byte	0x01, 0x35
	.zero		2


	//----- nvinfo : EIATTR_PARAM_CBANK
	.align		4
        /*000c*/ 	.byte	0x04, 0x0a
        /*000e*/ 	.short	(.L_9 - .L_8)
	.align		4
.L_8:
        /*0010*/ 	.word	index@(.nv.constant0.matmul_kernel)
        /*0014*/ 	.short	0x0160
        /*0016*/ 	.short	0x0050


	//----- nvinfo : EIATTR_CBANK_PARAM_SIZE
	.align		4
.L_9:
        /*0018*/ 	.byte	0x03, 0x19
        /*001a*/ 	.short	0x0050


	//----- nvinfo : EIATTR_KPARAM_INFO
	.align		4
        /*001c*/ 	.byte	0x04, 0x17
        /*001e*/ 	.short	(.L_11 - .L_10)
.L_10:
        /*0020*/ 	.word	0x00000000
        /*0024*/ 	.short	0x000d
        /*0026*/ 	.short	0x0048
        /*0028*/ 	.byte	0x00, 0xf4, 0x21, 0x00


	//----- nvinfo : EIATTR_KPARAM_INFO
	.align		4
.L_11:
        /*002c*/ 	.byte	0x04, 0x17
        /*002e*/ 	.short	(.L_13 - .L_12)
.L_12:
        /*0030*/ 	.word	0x00000000
        /*0034*/ 	.short	0x000c
        /*0036*/ 	.short	0x0040
        /*0038*/ 	.byte	0x00, 0xf4, 0x21, 0x00


	//----- nvinfo : EIATTR_KPARAM_INFO
	.align		4
.L_13:
        /*003c*/ 	.byte	0x04, 0x17
        /*003e*/ 	.short	(.L_15 - .L_14)
.L_14:
        /*0040*/ 	.word	0x00000000
        /*0044*/ 	.short	0x000b
        /*0046*/ 	.short	0x0038
        /*0048*/ 	.byte	0x00, 0xf0, 0x11, 0x00


	//----- nvinfo : EIATTR_KPARAM_INFO
	.align		4
.L_15:
        /*004c*/ 	.byte	0x04, 0x17
        /*004e*/ 	.short	(.L_17 - .L_16)
.L_16:
        /*0050*/ 	.word	0x00000000
        /*0054*/ 	.short	0x000a
        /*0056*/ 	.short	0x0034
        /*0058*/ 	.byte	0x00, 0xf0, 0x11, 0x00


	//----- nvinfo : EIATTR_KPARAM_INFO
	.align		4
.L_17:
        /*005c*/ 	.byte	0x04, 0x17
        /*005e*/ 	.short	(.L_19 - .L_18)
.L_18:
        /*0060*/ 	.word	0x00000000
        /*0064*/ 	.short	0x0009
        /*0066*/ 	.short	0x0030
        /*0068*/ 	.byte	0x00, 0xf0, 0x11, 0x00


	//----- nvinfo : EIATTR_KPARAM_INFO
	.align		4
.L_19:
        /*006c*/ 	.byte	0x04, 0x17
        /*006e*/ 	.short	(.L_21 - .L_20)
.L_20:
        /*0070*/ 	.word	0x00000000
        /*0074*/ 	.short	0x0008
        /*0076*/ 	.short	0x002c
        /*0078*/ 	.byte	0x00, 0xf0, 0x11, 0x00


	//----- nvinfo : EIATTR_KPARAM_INFO
	.align		4
.L_21:
        /*007c*/ 	.byte	0x04, 0x17
        /*007e*/ 	.short	(.L_23 - .L_22)
.L_22:
        /*0080*/ 	.word	0x00000000
        /*0084*/ 	.short	0x0007
        /*0086*/ 	.short	0x0028
        /*0088*/ 	.byte	0x00, 0xf0, 0x11, 0x00


	//----- nvinfo : EIATTR_KPARAM_INFO
	.align		4
.L_23:
        /*008c*/ 	.byte	0x04, 0x17
        /*008e*/ 	.short	(.L_25 - .L_24)
.L_24:
        /*0090*/ 	.word	0x00000000
        /*0094*/ 	.short	0x0006
        /*0096*/ 	.short	0x0024
        /*0098*/ 	.byte	0x00, 0xf0, 0x11, 0x00


	//----- nvinfo : EIATTR_KPARAM_INFO
	.align		4
.L_25:
        /*009c*/ 	.byte	0x04, 0x17
        /*009e*/ 	.short	(.L_27 - .L_26)
.L_26:
        /*00a0*/ 	.word	0x00000000
        /*00a4*/ 	.short	0x0005
        /*00a6*/ 	.short	0x0020
        /*00a8*/ 	.byte	0x00, 0xf0, 0x11, 0x00


	//----- nvinfo : EIATTR_KPARAM_INFO
	.align		4
.L_27:
        /*00ac*/ 	.byte	0x04, 0x17
        /*00ae*/ 	.short	(.L_29 - .L_28)
.L_28:
        /*00b0*/ 	.word	0x00000000
        /*00b4*/ 	.short	0x0004
        /*00b6*/ 	.short	0x001c
        /*00b8*/ 	.byte	0x00, 0xf0, 0x11, 0x00


	//----- nvinfo : EIATTR_KPARAM_INFO
	.align		4
.L_29:
        /*00bc*/ 	.byte	0x04, 0x17
        /*00be*/ 	.short	(.L_31 - .L_30)
.L_30:
        /*00c0*/ 	.word	0x00000000
        /*00c4*/ 	.short	0x0003
        /*00c6*/ 	.short	0x0018
        /*00c8*/ 	.byte	0x00, 0xf0, 0x11, 0x00


	//----- nvinfo : EIATTR_KPARAM_INFO
	.align		4
.L_31:
        /*00cc*/ 	.byte	0x04, 0x17
        /*00ce*/ 	.short	(.L_33 - .L_32)
.L_32:
        /*00d0*/ 	.word	0x00000000
        /*00d4*/ 	.short	0x0002
        /*00d6*/ 	.short	0x0010
        /*00d8*/ 	.byte	0x00, 0xf4, 0x21, 0x00


	//----- nvinfo : EIATTR_KPARAM_INFO
	.align		4
.L_33:
        /*00dc*/ 	.byte	0x04, 0x17
        /*00de*/ 	.short	(.L_35 - .L_34)
.L_34:
        /*00e0*/ 	.word	0x00000000
        /*00e4*/ 	.short	0x0001
        /*00e6*/ 	.short	0x0008
        /*00e8*/ 	.byte	0x00, 0xf4, 0x21, 0x00


	//----- nvinfo : EIATTR_KPARAM_INFO
	.align		4
.L_35:
        /*00ec*/ 	.byte	0x04, 0x17
        /*00ee*/ 	.short	(.L_37 - .L_36)
.L_36:
        /*00f0*/ 	.word	0x00000000
        /*00f4*/ 	.short	0x0000
        /*00f6*/ 	.short	0x0000
        /*00f8*/ 	.byte	0x00, 0xf4, 0x21, 0x00


	//----- nvinfo : EIATTR_MAXREG_COUNT
	.align		4
.L_37:
        /*00fc*/ 	.byte	0x03, 0x1b
        /*00fe*/ 	.short	0x00ff


	//----- nvinfo : EIATTR_NUM_BARRIERS
	.align		4
        /*0100*/ 	.byte	0x02, 0x4c
        /*0102*/ 	.byte	0x01
	.zero		1


	//----- nvinfo : EIATTR_ANNOTATIONS
	.align		4
        /*0104*/ 	.byte	0x04, 0x55
        /*0106*/ 	.short	(.L_39 - .L_38)


	//   ....[0]....
.L_38:
        /*0108*/ 	.word	0x00000001
        /*010c*/ 	.byte	0xa0, 0x00, 0x00, 0x00, 0x01, 0x00, 0x00, 0x00, 0xf0, 0x00, 0x00, 0x00, 0x01, 0x00, 0x00, 0x00
        /* <DEDUP_REMOVED lines=62> */
        /*04fc*/ 	.byte	0x30, 0x25, 0x00, 0x00


	//----- nvinfo : EIATTR_MERCURY_ISA_VERSION
	.align		4
.L_39:
        /*0500*/ 	.byte	0x03, 0x5f
        /*0502*/ 	.short	0x0000


	//----- nvinfo : EIATTR_EXIT_INSTR_OFFSETS
	.align		4
        /*0504*/ 	.byte	0x04, 0x1c
        /*0506*/ 	.short	(.L_41 - .L_40)


	//   ....[0]....
.L_40:
        /*0508*/ 	.word	0x0003bf50


	//   ....[1]....
        /*050c*/ 	.word	0x0003bf80


	//----- nvinfo : EIATTR_REQNTID
	.align		4
.L_41:
        /*0510*/ 	.byte	0x04, 0x10
        /*0512*/ 	.short	(.L_43 - .L_42)
.L_42:
        /*0514*/ 	.word	0x00000040
        /*0518*/ 	.word	0x00000001
        /*051c*/ 	.word	0x00000001
.L_43:


//--------------------- .nv.callgraph             --------------------------
	.section	.nv.callgraph,"",@"SHT_CUDA_CALLGRAPH"
	.align	4
	.sectionentsize	8
	.align		4
        /*0000*/ 	.word	0x00000000
	.align		4
        /*0004*/ 	.word	0xffffffff
	.align		4
        /*0008*/ 	.word	0x00000000
	.align		4
        /*000c*/ 	.word	0xfffffffe
	.align		4
        /*0010*/ 	.word	0x00000000
	.align		4
        /*0014*/ 	.word	0xfffffffd
	.align		4
        /*0018*/ 	.word	0x00000000
	.align		4
        /*001c*/ 	.word	0xfffffffc


//--------------------- .nv.rel.action            --------------------------
	.section	.nv.rel.action,"",@"SHT_CUDA_RELOCINFO"
	.align	8
	.sectionentsize	8
        /*0000*/ 	.byte	0x73, 0x00, 0x00, 0x00, 0x00, 0x00, 0x00, 0x00, 0x00, 0x00, 0x00, 0x11, 0x25, 0x00, 0x05, 0x36


//--------------------- .nv.constant0.matmul_kernel --------------------------
	.section	.nv.constant0.matmul_kernel,"a",@progbits
	.sectionflags	@""
	.align	4
.nv.constant0.matmul_kernel:
	.zero		432


//--------------------- .text.matmul_kernel       --------------------------
	.section	.text.matmul_kernel,"ax",@progbits
	.sectioninfo	@"SHI_REGISTERS=32"
	.align	128
        .global         matmul_kernel
        .type           matmul_kernel,@function
        .size           matmul_kernel,(.L_x_4 - matmul_kernel)
        .other          matmul_kernel,@"STO_CUDA_ENTRY STV_DEFAULT"
matmul_kernel:
.text.matmul_kernel:
[----:B------:R-:W-:Y:S02]  /*0000*/  IMAD.MOV.U32 R1, RZ, RZ, c[0x0][0x28] ;  /* 0x00000a00ff017624 */ /* 0x000fe400078e00ff */
[----:B------:R-:W-:Y:S01]  /*0010*/  ULDC.64 UR10, c[0x0][0x178] ;  /* 0x00005e00000a7ab9 */ /* 0x000fe20000000a00 */
[----:B------:R-:W0:Y:S01]  /*0020*/  S2R R4, SR_CTAID.X ;  /* 0x0000000000047919 */ /* 0x000e220000002500 */
[----:B------:R-:W-:Y:S01]  /*0030*/  UIADD3 UR4, UR11, 0xf, URZ ;  /* 0x0000000f0b047890 */ /* 0x000fe2000fffe03f */
[----:B------:R-:W1:Y:S01]  /*0040*/  S2UR UR8, SR_CTAID.X ;  /* 0x00000000000879c3 */ /* 0x000e620000002500 */
[----:B------:R-:W-:Y:S01]  /*0050*/  IADD3 R1, R1, -0x2ce0, RZ ;  /* 0xffffd32001017810 */ /* 0x000fe20007ffe0ff */
[----:B------:R-:W2:Y:S01]  /*0060*/  S2R R26, SR_TID.X ;  /* 0x00000000001a7919 */ /* 0x000ea20000002100 */
[----:B------:R-:W-:Y:S01]  /*0070*/  USHF.R.S32.HI UR5, URZ, 0x1f, UR4 ;  /* 0x0000001f3f057899 */ /* 0x000fe20008011404 */
[----:B------:R-:W-:Y:S01]  /*0080*/  CS2R R8, SRZ ;  /* 0x0000000000087805 */ /* 0x000fe2000001ff00 */
[----:B------:R-:W-:Y:S01]  /*0090*/  CS2R R10, SRZ ;  /* 0x00000000000a7805 */ /* 0x000fe2000001ff00 */
[----:B------:R3:W-:Y:S01]  /*00a0*/  STL [R1+0x10], RZ ;  /* 0x000010ff01007387 */ /* 0x0007e20000100800 */
[----:B------:R-:W-:Y:S01]  /*00b0*/  ULEA.HI UR5, UR5, UR4, URZ, 0x4 ;  /* 0x0000000405057291 */ /* 0x000fe2000f8f203f */
[----:B------:R-:W-:Y:S01]  /*00c0*/  CS2R R12, SRZ ;  /* 0x00000000000c7805 */ /* 0x000fe2000001ff00 */
[----:B------:R-:W-:Y:S01]  /*00d0*/  CS2R R14, SRZ ;  /* 0x00000000000e7805 */ /* 0x000fe2000001ff00 */
[----:B------:R-:W-:Y:S01]  /*00e0*/  UMOV UR4, URZ ;  /* 0x0000003f00047c82 */ /* 0x000fe20008000000 */
[----:B------:R3:W-:Y:S01]  /*00f0*/  STL [R1+0x14], RZ ;  /* 0x000014ff01007387 */ /* 0x0007e20000100800 */
[----:B------:R-:W-:Y:S01]  /*0100*/  USHF.R.S32.HI UR5, URZ, 0x4, UR5 ;  /* 0x000000043f057899 */ /* 0x000fe20008011405 */
[----:B------:R-:W-:Y:S01]  /*0110*/  CS2R R16, SRZ ;  /* 0x0000000000107805 */ /* 0x000fe2000001ff00 */
[----:B------:R-:W-:Y:S01]  /*0120*/  CS2R R18, SRZ ;  /* 0x0000000000127805 */ /* 0x000fe2000001ff00 */
[----:B------:R3:W-:Y:S01]  /*0130*/  STL [R1+0x18], RZ ;  /* 0x000018ff01007387 */ /* 0x0007e20000100800 */
[----:B------:R-:W-:Y:S01]  /*0140*/  USHF.L.U32 UR6, UR5, 0x3, URZ ;  /* 0x0000000305067899 */ /* 0x000fe2000800063f */
[----:B------:R-:W-:Y:S01]  /*0150*/  CS2R R20, SRZ ;  /* 0x0000000000147805 */ /* 0x000fe2000001ff00 */
[----:B------:R-:W-:Y:S01]  /*0160*/  CS2R R22, SRZ ;  /* 0x0000000000167805 */ /* 0x000fe2000001ff00 */
[----:B------:R3:W-:Y:S01]  /*0170*/  STL [R1+0x1c], RZ ;  /* 0x00001cff01007387 */ /* 0x0007e20000100800 */
[----:B------:R-:W-:-:S02]  /*0180*/  CS2R R24, SRZ ;  /* 0x0000000000187805 */ /* 0x000fc4000001ff00 */
[----:B------:R-:W-:Y:S01]  /*0190*/  IMAD.U32 R3, RZ, RZ, UR6 ;  /* 0x00000006ff037e24 */ /* 0x000fe2000f8e00ff */
[----:B0-----:R-:W-:Y:S01]  /*01a0*/  IABS R4, R4 ;  /* 0x0000000400047213 */ /* 0x001fe20000000000 */
[----:B------:R3:W-:Y:S03]  /*01b0*/  STL [R1], RZ ;  /* 0x000000ff01007387 */ /* 0x0007e60000100800 */
[-C--:B------:R-:W-:Y:S01]  /*01c0*/  IABS R5, R3.reuse ;  /* 0x0000000300057213 */ /* 0x080fe20000000000 */
[----:B------:R3:W-:Y:S01]  /*01d0*/  STL [R1+0x4], RZ ;  /* 0x000004ff01007387 */ /* 0x0007e20000100800 */
[----:B------:R-:W-:Y:S01]  /*01e0*/  IABS R6, R3 ;  /* 0x0000000300067213 */ /* 0x000fe20000000000 */
[----:B------:R-:W-:Y:S01]  /*01f0*/  IMAD.MOV.U32 R3, RZ, RZ, R4 ;  /* 0x000000ffff037224 */ /* 0x000fe200078e0004 */
[----:B------:R-:W0:Y:S01]  /*0200*/  R2UR UR12, R5 ;  /* 0x00000000050c73c2 */ /* 0x000e2200000e0000 */
[----:B------:R3:W-:Y:S02]  /*0210*/  STL [R1+0x8], RZ ;  /* 0x000008ff01007387 */ /* 0x0007e40000100800 */
[----:B------:R-:W-:-:S02]  /*0220*/  IMAD.MOV R4, RZ, RZ, -R6 ;  /* 0x000000ffff047224 */ /* 0x000fc400078e0a06 */
[----:B------:R3:W-:Y:S03]  /*0230*/  STL [R1+0xc], RZ ;  /* 0x00000cff01007387 */ /* 0x0007e60000100800 */
[----:B------:R-:W4:Y:S08]  /*0240*/  R2UR UR9, R3 ;  /* 0x00000000030973c2 */ /* 0x000f3000000e0000 */
[----:B------:R-:W5:Y:S01]  /*0250*/  R2UR UR11, R4 ;  /* 0x00000000040b73c2 */ /* 0x000f6200000e0000 */
[----:B0-----:R-:W0:Y:S08]  /*0260*/  I2F.RP R0, UR12 ;  /* 0x0000000c00007d06 */ /* 0x001e300008209400 */
[----:B0-----:R-:W0:Y:S02]  /*0270*/  MUFU.RCP R0, R0 ;  /* 0x0000000000007308 */ /* 0x001e240000001000 */
[----:B0-----:R-:W-:-:S06]  /*0280*/  IADD3 R2, R0, 0xffffffe, RZ ;  /* 0x0ffffffe00027810 */ /* 0x001fcc0007ffe0ff */
[----:B------:R-:W0:Y:S02]  /*0290*/  F2I.FTZ.U32.TRUNC.NTZ R2, R2 ;  /* 0x0000000200027305 */ /* 0x000e24000021f000 */
[----:B0-----:R-:W0:Y:S02]  /*02a0*/  R2UR UR5, R2 ;  /* 0x00000000020573c2 */ /* 0x001e2400000e0000 */
[----:B0-----:R-:W-:-:S04]  /*02b0*/  UIADD3 UR7, URZ, -UR5, URZ ;  /* 0x800000053f077290 */ /* 0x001fc8000fffe03f */
[----:B------:R-:W-:-:S04]  /*02c0*/  UIMAD UR7, UR7, UR12, URZ ;  /* 0x0000000c070772a4 */ /* 0x000fc8000f8e023f */
[----:B------:R-:W-:-:S04]  /*02d0*/  UIMAD.WIDE.U32 UR4, UR5, UR7, UR4 ;  /* 0x00000007050472a5 */ /* 0x000fc8000f8e0004 */
[----:B----4-:R-:W-:-:S04]  /*02e0*/  UIMAD.WIDE.U32 UR4, UR5, UR9, URZ ;  /* 0x00000009050472a5 */ /* 0x010fc8000f8e003f */
[----:B-----5:R-:W-:-:S04]  /*02f0*/  UIMAD UR4, UR5, UR11, UR9 ;  /* 0x0000000b050472a4 */ /* 0x020fc8000f8e0209 */
[----:B------:R-:W-:-:S11]  /*0300*/  UISETP.GT.U32.AND UP1, UPT, UR12, UR4, UPT ;  /* 0x000000040c00728c */ /* 0x000fd6000bf24070 */
[----:B------:R-:W-:Y:S02]  /*0310*/  @!UP1 UIADD3 UR4, UR4, -UR12, URZ ;  /* 0x8000000c04049290 */ /* 0x000fe4000fffe03f */
[----:B------:R-:W-:Y:S02]  /*0320*/  @!UP1 UIADD3 UR5, UR5, 0x1, URZ ;  /* 0x0000000105059890 */ /* 0x000fe4000fffe03f */
[----:B------:R-:W-:Y:S02]  /*0330*/  UISETP.GE.U32.AND UP0, UPT, UR4, UR12, UPT ;  /* 0x0000000c0400728c */ /* 0x000fe4000bf06070 */
[----:B-1----:R-:W-:-:S04]  /*0340*/  ULOP3.LUT UR4, UR8, UR6, URZ, 0x3c, !UPT ;  /* 0x0000000608047292 */ /* 0x002fc8000f8e3c3f */
[----:B------:R-:W-:Y:S02]  /*0350*/  UISETP.GE.AND UP1, UPT, UR4, URZ, UPT ;  /* 0x0000003f0400728c */ /* 0x000fe4000bf26270 */
[----:B------:R-:W-:-:S03]  /*0360*/  UIADD3 UR4, UR10, 0xff, URZ ;  /* 0x000000ff0a047890 */ /* 0x000fc6000fffe03f */
[----:B------:R-:W-:Y:S02]  /*0370*/  @UP0 UIADD3 UR5, UR5, 0x1, URZ ;  /* 0x0000000105050890 */ /* 0x000fe4000fffe03f */
[----:B------:R-:W-:-:S05]  /*0380*/  UISETP.NE.AND UP0, UPT, UR6, URZ, UPT ;  /* 0x0000003f0600728c */ /* 0x000fca000bf05270 */
[----:B------:R-:W-:Y:S02]  /*0390*/  UMOV UR7, UR5 ;  /* 0x0000000500077c82 */ /* 0x000fe40008000000 */
[----:B------:R-:W-:Y:S02]  /*03a0*/  @!UP1 UIADD3 UR7, -UR7, URZ, URZ ;  /* 0x0000003f07079290 */ /* 0x000fe4000fffe13f */
[----:B------:R-:W-:Y:S02]  /*03b0*/  USHF.R.S32.HI UR5, URZ, 0x1f, UR4 ;  /* 0x0000001f3f057899 */ /* 0x000fe40008011404 */
[----:B------:R-:W-:Y:S02]  /*03c0*/  @!UP0 ULOP3.LUT UR7, URZ, UR6, URZ, 0x33, !UPT ;  /* 0x000000063f078292 */ /* 0x000fe4000f8e333f */
[----:B------:R-:W-:Y:S02]  /*03d0*/  ULEA.HI UR5, UR5, UR4, URZ, 0x8 ;  /* 0x0000000405057291 */ /* 0x000fe4000f8f403f */
[----:B------:R-:W-:-:S02]  /*03e0*/  USHF.L.U32 UR9, UR7, 0x3, URZ ;  /* 0x0000000307097899 */ /* 0x000fc4000800063f */
[----:B------:R-:W-:Y:S02]  /*03f0*/  UIADD3 UR7, -UR7, URZ, URZ ;  /* 0x0000003f07077290 */ /* 0x000fe4000fffe13f */
[----:B------:R-:W-:Y:S02]  /*0400*/  ULEA.HI.SX32 UR5, UR5, -UR9, 0x18 ;  /* 0x8000000905057291 */ /* 0x000fe4000f8fc23f */
[----:B------:R-:W-:Y:S02]  /*0410*/  UIMAD UR11, UR6, UR7, UR8 ;  /* 0x00000007060b72a4 */ /* 0x000fe4000f8e0208 */
[----:B------:R-:W-:Y:S02]  /*0420*/  UISETP.LT.AND UP0, UPT, UR5, 0x8, UPT ;  /* 0x000000080500788c */ /* 0x000fe4000bf01270 */
[----:B------:R-:W-:Y:S02]  /*0430*/  UMOV UR4, URZ ;  /* 0x0000003f00047c82 */ /* 0x000fe40008000000 */
[----:B------:R-:W-:Y:S01]  /*0440*/  USEL UR10, UR5, 0x8, UP0 ;  /* 0x00000008050a7887 */ /* 0x000fe20008000000 */
[----:B------:R-:W-:-:S05]  /*0450*/  IMAD.U32 R4, RZ, RZ, UR11 ;  /* 0x0000000bff047e24 */ /* 0x000fca000f8e00ff */
[----:B------:R-:W-:Y:S01]  /*0460*/  IMAD.U32 R3, RZ, RZ, UR10 ;  /* 0x0000000aff037e24 */ /* 0x000fe2000f8e00ff */
[----:B------:R-:W-:-:S04]  /*0470*/  IABS R4, R4 ;  /* 0x0000000400047213 */ /* 0x000fc80000000000 */
[-C--:B------:R-:W-:Y:S02]  /*0480*/  IABS R5, R3.reuse ;  /* 0x0000000300057213 */ /* 0x080fe40000000000 */
[----:B------:R-:W-:Y:S01]  /*0490*/  IABS R6, R3 ;  /* 0x0000000300067213 */ /* 0x000fe20000000000 */
[----:B------:R-:W-:Y:S01]  /*04a0*/  IMAD.MOV.U32 R3, RZ, RZ, R4 ;  /* 0x000000ffff037224 */ /* 0x000fe200078e0004 */
[----:B------:R0:W1:Y:S08]  /*04b0*/  R2UR UR12, R5 ;  /* 0x00000000050c73c2 */ /* 0x00007000000e0000 */
[----:B------:R2:W4:Y:S01]  /*04c0*/  R2UR UR7, R3 ;  /* 0x00000000030773c2 */ /* 0x00052200000e0000 */
[----:B0-----:R-:W-:Y:S01]  /*04d0*/  CS2R R4, SRZ ;  /* 0x0000000000047805 */ /* 0x001fe2000001ff00 */
[----:B--2---:R-:W-:-:S02]  /*04e0*/  LOP3.LUT R3, R26, 0x3f, RZ, 0xc0, !PT ;  /* 0x0000003f1a037812 */ /* 0x004fc400078ec0ff */
[----:B------:R-:W-:Y:S01]  /*04f0*/  CS2R R26, SRZ ;  /* 0x00000000001a7805 */ /* 0x000fe2000001ff00 */
[----:B-1----:R-:W0:Y:S08]  /*0500*/  I2F.RP R0, UR12 ;  /* 0x0000000c00007d06 */ /* 0x002e300008209400 */
[----:B0-----:R-:W0:Y:S02]  /*0510*/  MUFU.RCP R0, R0 ;  /* 0x0000000000007308 */ /* 0x001e240000001000 */
[----:B0-----:R-:W-:Y:S01]  /*0520*/  IADD3 R2, R0, 0xffffffe, RZ ;  /* 0x0ffffffe00027810 */ /* 0x001fe20007ffe0ff */
[----:B------:R-:W-:-:S02]  /*0530*/  IMAD.MOV R0, RZ, RZ, -R6 ;  /* 0x000000ffff007224 */ /* 0x000fc400078e0a06 */
[----:B------:R-:W-:Y:S02]  /*0540*/  CS2R R6, SRZ ;  /* 0x0000000000067805 */ /* 0x000fe4000001ff00 */
[----:B------:R-:W0:Y:S01]  /*0550*/  R2UR UR8, R0 ;  /* 0x00000000000873c2 */ /* 0x000e2200000e0000 */
[----:B------:R-:W1:Y:S07]  /*0560*/  F2I.FTZ.U32.TRUNC.NTZ R2, R2 ;  /* 0x0000000200027305 */ /* 0x000e6e000021f000 */
[----:B-1----:R-:W1:Y:S02]  /*0570*/  R2UR UR5, R2 ;  /* 0x00000000020573c2 */ /* 0x002e6400000e0000 */
[----:B-1----:R-:W-:-:S04]  /*0580*/  UIADD3 UR6, URZ, -UR5, URZ ;  /* 0x800000053f067290 */ /* 0x002fc8000fffe03f */
[----:B------:R-:W-:-:S04]  /*0590*/  UIMAD UR6, UR6, UR12, URZ ;  /* 0x0000000c060672a4 */ /* 0x000fc8000f8e023f */
[----:B------:R-:W-:-:S03]  /*05a0*/  UIMAD.WIDE.U32 UR4, UR5, UR6, UR4 ;  /* 0x00000006050472a5 */ /* 0x000fc6000f8e0004 */
[----:B------:R-:W-:Y:S02]  /*05b0*/  ULDC UR6, c[0x0][0x180] ;  /* 0x0000600000067ab9 */ /* 0x000fe40000000800 */
[----:B----4-:R-:W-:Y:S02]  /*05c0*/  UIMAD.WIDE.U32 UR4, UR5, UR7, URZ ;  /* 0x00000007050472a5 */ /* 0x010fe4000f8e003f */
[----:B------:R-:W-:Y:S02]  /*05d0*/  UIADD3 UR6, UR6, 0x7f, URZ ;  /* 0x0000007f06067890 */ /* 0x000fe4000fffe03f */
[----:B0-----:R-:W-:-:S04]  /*05e0*/  UIMAD UR4, UR5, UR8, UR7 ;  /* 0x00000008050472a4 */ /* 0x001fc8000f8e0207 */
[----:B------:R-:W-:-:S11]  /*05f0*/  UISETP.GT.U32.AND UP1, UPT, UR12, UR4, UPT ;  /* 0x000000040c00728c */ /* 0x000fd6000bf24070 */
[----:B------:R-:W-:Y:S02]  /*0600*/  @!UP1 UIADD3 UR4, UR4, -UR12, URZ ;  /* 0x8000000c04049290 */ /* 0x000fe4000fffe03f */
[----:B------:R-:W-:Y:S02]  /*0610*/  @!UP1 UIADD3 UR5, UR5, 0x1, URZ ;  /* 0x0000000105059890 */ /* 0x000fe4000fffe03f */
[----:B------:R-:W-:Y:S02]  /*0620*/  UISETP.GE.U32.AND UP0, UPT, UR4, UR12, UPT ;  /* 0x0000000c0400728c */ /* 0x000fe4000bf06070 */
[----:B------:R-:W-:-:S04]  /*0630*/  ULOP3.LUT UR4, UR11, UR10, URZ, 0x3c, !UPT ;  /* 0x0000000a0b047292 */ /* 0x000fc8000f8e3c3f */
[----:B------:R-:W-:-:S05]  /*0640*/  UISETP.GE.AND UP1, UPT, UR4, URZ, UPT ;  /* 0x0000003f0400728c */ /* 0x000fca000bf26270 */
[----:B------:R-:W-:Y:S02]  /*0650*/  @UP0 UIADD3 UR5, UR5, 0x1, URZ ;  /* 0x0000000105050890 */ /* 0x000fe4000fffe03f */
[----:B------:R-:W-:-:S04]  /*0660*/  UISETP.NE.AND UP0, UPT, UR10, URZ, UPT ;  /* 0x0000003f0a00728c */ /* 0x000fc8000bf05270 */
[----:B------:R-:W-:-:S07]  /*0670*/  @!UP1 UIADD3 UR5, -UR5, URZ, URZ ;  /* 0x0000003f05059290 */ /* 0x000fce000fffe13f */
[----:B------:R-:W-:Y:S02]  /*0680*/  @!UP0 ULOP3.LUT UR5, URZ, UR10, URZ, 0x33, !UPT ;  /* 0x0000000a3f058292 */ /* 0x000fe4000f8e333f */
[----:B------:R-:W-:Y:S02]  /*0690*/  UISETP.GE.AND UP0, UPT, UR6, 0x80, UPT ;  /* 0x000000800600788c */ /* 0x000fe4000bf06270 */
[----:B------:R-:W-:Y:S02]  /*06a0*/  UIADD3 UR4, -UR5, URZ, URZ ;  /* 0x0000003f05047290 */ /* 0x000fe4000fffe13f */
[----:B------:R-:W-:Y:S02]  /*06b0*/  USHF.L.U32 UR7, UR5, 0x4, URZ ;  /* 0x0000000405077899 */ /* 0x000fe4000800063f */
[----:B------:R-:W-:Y:S01]  /*06c0*/  UIMAD UR4, UR10, UR4, UR11 ;  /* 0x000000040a0472a4 */ /* 0x000fe2000f8e020b */
[----:B------:R-:W-:Y:S01]  /*06d0*/  PLOP3.LUT P0, PT, PT, PT, UP0, 0x80, 0x0 ;  /* 0x000000000000781c */ /* 0x000fe20003f0f008 */
[----:B------:R-:W-:-:S02]  /*06e0*/  UIADD3 UR11, UR7, 0x1, URZ ;  /* 0x00000001070b7890 */ /* 0x000fc4000fffe03f */
[----:B------:R-:W-:Y:S02]  /*06f0*/  UIADD3 UR4, UR9, UR4, URZ ;  /* 0x0000000409047290 */ /* 0x000fe4000fffe03f */
[----:B------:R-:W-:Y:S02]  /*0700*/  UIADD3 UR12, UR7, 0x2, URZ ;  /* 0x00000002070c7890 */ /* 0x000fe4000fffe03f */
[----:B------:R-:W-:Y:S02]  /*0710*/  USHF.L.U32 UR5, UR4, 0x8, URZ ;  /* 0x0000000804057899 */ /* 0x000fe4000800063f */
[----:B------:R-:W-:Y:S01]  /*0720*/  IMAD.U32 R0, RZ, RZ, UR4 ;  /* 0x00000004ff007e24 */ /* 0x000fe2000f8e00ff */
[----:B------:R-:W-:Y:S02]  /*0730*/  UIADD3 UR13, UR7, 0x3, URZ ;  /* 0x00000003070d7890 */ /* 0x000fe4000fffe03f */
[----:B------:R-:W-:Y:S01]  /*0740*/  UIADD3 UR14, UR7, 0x4, URZ ;  /* 0x00000004070e7890 */ /* 0x000fe2000fffe03f */
[----:B------:R-:W-:Y:S01]  /*0750*/  IMAD.U32 R2, RZ, RZ, UR5 ;  /* 0x00000005ff027e24 */ /* 0x000fe2000f8e00ff */
[----:B------:R-:W-:Y:S01]  /*0760*/  PRMT R29, R3, 0x6540, R0 ;  /* 0x00006540031d7816 */ /* 0x000fe20000000000 */
[----:B------:R-:W-:-:S02]  /*0770*/  UIADD3 UR15, UR7, 0x5, URZ ;  /* 0x00000005070f7890 */ /* 0x000fc4000fffe03f */
[----:B------:R-:W-:Y:S01]  /*0780*/  UIADD3 UR16, UR7, 0x6, URZ ;  /* 0x0000000607107890 */ /* 0x000fe2000fffe03f */
[----:B------:R-:W-:Y:S01]  /*0790*/  LOP3.LUT R2, R2, 0x40, R3, 0xfe, !PT ;  /* 0x0000004002027812 */ /* 0x000fe200078efe03 */
[----:B------:R3:W-:Y:S01]  /*07a0*/  STL [R1+0x19cc], R29 ;  /* 0x0019cc1d01007387 */ /* 0x0007e20000100800 */
[C---:B------:R-:W-:Y:S01]  /*07b0*/  LOP3.LUT R0, R29.reuse, 0x80, RZ, 0xfc, !PT ;  /* 0x000000801d007812 */ /* 0x040fe200078efcff */
[----:B------:R-:W-:Y:S01]  /*07c0*/  UIADD3 UR17, UR7, 0x7, URZ ;  /* 0x0000000707117890 */ /* 0x000fe2000fffe03f */
[----:B------:R-:W-:Y:S01]  /*07d0*/  LOP3.LUT R3, R29, 0xc0, RZ, 0xfc, !PT ;  /* 0x000000c01d037812 */ /* 0x000fe200078efcff */
[----:B------:R3:W-:Y:S01]  /*07e0*/  STL [R1+0x19d4], R2 ;  /* 0x0019d40201007387 */ /* 0x0007e20000100800 */
[----:B------:R-:W-:Y:S02]  /*07f0*/  UIADD3 UR18, UR7, 0x8, URZ ;  /* 0x0000000807127890 */ /* 0x000fe4000fffe03f */
[----:B------:R-:W-:Y:S01]  /*0800*/  UIADD3 UR19, UR7, 0x9, URZ ;  /* 0x0000000907137890 */ /* 0x000fe2000fffe03f */
[----:B------:R3:W-:Y:S01]  /*0810*/  STL [R1+0x19dc], R0 ;  /* 0x0019dc0001007387 */ /* 0x0007e20000100800 */
[----:B------:R-:W-:-:S02]  /*0820*/  UIADD3 UR20, UR7, 0xa, URZ ;  /* 0x0000000a07147890 */ /* 0x000fc4000fffe03f */
[----:B------:R-:W-:Y:S01]  /*0830*/  UIADD3 UR21, UR7, 0xb, URZ ;  /* 0x0000000b07157890 */ /* 0x000fe2000fffe03f */
[----:B------:R3:W-:Y:S01]  /*0840*/  STL [R1+0x19d8], R3 ;  /* 0x0019d80301007387 */ /* 0x0007e20000100800 */
[----:B------:R-:W-:Y:S02]  /*0850*/  UIADD3 UR22, UR7, 0xc, URZ ;  /* 0x0000000c07167890 */ /* 0x000fe4000fffe03f */
[----:B------:R-:W-:Y:S02]  /*0860*/  UIADD3 UR23, UR7, 0xd, URZ ;  /* 0x0000000d07177890 */ /* 0x000fe4000fffe03f */
[----:B------:R-:W-:Y:S02]  /*0870*/  UIADD3 UR24, UR7, 0xe, URZ ;  /* 0x0000000e07187890 */ /* 0x000fe4000fffe03f */
[----:B------:R-:W-:Y:S02]  /*0880*/  UIADD3 UR25, UR7, 0xf, URZ ;  /* 0x0000000f07197890 */ /* 0x000fe4000fffe03f */
[----:B------:R-:W-:Y:S01]  /*0890*/  ULDC.64 UR8, c[0x0][0x118] ;  /* 0x0000460000087ab9 */ /* 0x000fe20000000a00 */
[----:B------:R-:W-:Y:S05]  /*08a0*/  @!P0 BRA `(.L_x_0) ;  /* 0x0003986000008947 */ /* 0x000fea0003800000 */
[----:B---3--:R-:W-:Y:S01]  /*08b0*/  IABS R12, c[0x0][0x178] ;  /* 0x00005e00000c7a13 */ /* 0x008fe20000000000 */
[----:B------:R-:W-:Y:S01]  /*08c0*/  IMAD.MOV.U32 R26, RZ, RZ, R0 ;  /* 0x000000ffff1a7224 */ /* 0x000fe200078e0000 */
[----:B------:R-:W-:Y:S01]  /*08d0*/  IABS R11, c[0x0][0x17c] ;  /* 0x00005f00000b7a13 */ /* 0x000fe20000000000 */
[----:B------:R-:W0:Y:S01]  /*08e0*/  S2R R24, SR_TID.X ;  /* 0x0000000000187919 */ /* 0x000e220000002100 */
[----:B------:R-:W1:Y:S01]  /*08f0*/  I2F.RP R0, R12 ;  /* 0x0000000c00007306 */ /* 0x000e620000209400 */
[----:B------:R-:W-:Y:S01]  /*0900*/  IMAD.MOV.U32 R25, RZ, RZ, R2 ;  /* 0x000000ffff197224 */ /* 0x000fe200078e0002 */
[----:B------:R-:W-:Y:S01]  /*0910*/  IABS R8, R29 ;  /* 0x0000001d00087213 */ /* 0x000fe20000000000 */
[----:B------:R-:W-:Y:S01]  /*0920*/  IMAD.MOV.U32 R27, RZ, RZ, R3 ;  /* 0x000000ffff1b7224 */ /* 0x000fe200078e0003 */
[----:B------:R-:W-:-:S02]  /*0930*/  IABS R18, UR24 ;  /* 0x0000001800127c13 */ /* 0x000fc40008000000 */
[----:B------:R-:W-:Y:S02]  /*0940*/  IABS R9, R25 ;  /* 0x0000001900097213 */ /* 0x000fe40000000000 */
[----:B------:R-:W2:Y:S01]  /*0950*/  I2F.RP R6, R11 ;  /* 0x0000000b00067306 */ /* 0x000ea20000209400 */
[----:B------:R-:W-:Y:S02]  /*0960*/  IABS R19, UR23 ;  /* 0x0000001700137c13 */ /* 0x000fe40008000000 */
[----:B------:R-:W-:Y:S02]  /*0970*/  IABS R20, UR22 ;  /* 0x0000001600147c13 */ /* 0x000fe40008000000 */
[----:B------:R-:W-:Y:S02]  /*0980*/  IABS R22, UR20 ;  /* 0x0000001400167c13 */ /* 0x000fe40008000000 */
[----:B------:R-:W-:Y:S01]  /*0990*/  IABS R21, UR21 ;  /* 0x0000001500157c13 */ /* 0x000fe20008000000 */
[----:B-1----:R-:W1:Y:S01]  /*09a0*/  MUFU.RCP R0, R0 ;  /* 0x0000000000007308 */ /* 0x002e620000001000 */
[----:B------:R-:W-:-:S02]  /*09b0*/  IABS R23, UR19 ;  /* 0x0000001300177c13 */ /* 0x000fc40008000000 */
[----:B------:R-:W-:Y:S01]  /*09c0*/  IABS R25, UR17 ;  /* 0x0000001100197c13 */ /* 0x000fe20008000000 */
[----:B0-----:R-:W-:-:S04]  /*09d0*/  IMAD.SHL.U32 R17, R24, 0x2, RZ ;  /* 0x0000000218117824 */ /* 0x001fc800078e00ff */
[----:B--2---:R-:W0:Y:S01]  /*09e0*/  MUFU.RCP R6, R6 ;  /* 0x0000000600067308 */ /* 0x004e220000001000 */
[----:B------:R-:W-:-:S05]  /*09f0*/  LOP3.LUT R28, R24, 0x7, RZ, 0xc0, !PT ;  /* 0x00000007181c7812 */ /* 0x000fca00078ec0ff */
[----:B------:R-:W-:Y:S01]  /*0a00*/  IMAD R29, R28, 0x210, RZ ;  /* 0x000002101c1d7824 */ /* 0x000fe200078e02ff */
[----:B-1----:R-:W-:Y:S02]  /*0a10*/  IADD3 R2, R0, 0xffffffe, RZ ;  /* 0x0ffffffe00027810 */ /* 0x002fe40007ffe0ff */
[----:B------:R-:W-:Y:S02]  /*0a20*/  LOP3.LUT R0, R17, 0x10, RZ, 0xc0, !PT ;  /* 0x0000001011007812 */ /* 0x000fe400078ec0ff */
[----:B------:R1:W2:Y:S02]  /*0a30*/  F2I.FTZ.U32.TRUNC.NTZ R3, R2 ;  /* 0x0000000200037305 */ /* 0x0002a4000021f000 */
[----:B------:R-:W-:Y:S02]  /*0a40*/  LOP3.LUT R0, R0, 0x20, R24, 0xf8, !PT ;  /* 0x0000002000007812 */ /* 0x000fe400078ef818 */
[----:B0-----:R-:W-:Y:S02]  /*0a50*/  IADD3 R4, R6, 0xffffffe, RZ ;  /* 0x0ffffffe06047810 */ /* 0x001fe40007ffe0ff */
[----:B------:R-:W-:-:S02]  /*0a60*/  LOP3.LUT R29, R29, R0, RZ, 0x3c, !PT ;  /* 0x000000001d1d7212 */ /* 0x000fc400078e3cff */
[----:B------:R-:W0:Y:S01]  /*0a70*/  F2I.FTZ.U32.TRUNC.NTZ R5, R4 ;  /* 0x0000000400057305 */ /* 0x000e22000021f000 */
[----:B-1----:R-:W-:Y:S01]  /*0a80*/  IMAD.MOV.U32 R2, RZ, RZ, RZ ;  /* 0x000000ffff027224 */ /* 0x002fe200078e00ff */
[----:B------:R-:W-:Y:S02]  /*0a90*/  IABS R6, R27 ;  /* 0x0000001b00067213 */ /* 0x000fe40000000000 */
[----:B------:R-:W-:Y:S02]  /*0aa0*/  IABS R24, UR18 ;  /* 0x0000001200187c13 */ /* 0x000fe40008000000 */
[----:B------:R-:W-:Y:S01]  /*0ab0*/  IABS R27, UR15 ;  /* 0x0000000f001b7c13 */ /* 0x000fe20008000000 */
[----:B--2---:R-:W-:-:S04]  /*0ac0*/  IMAD.MOV R7, RZ, RZ, -R3 ;  /* 0x000000ffff077224 */ /* 0x004fc800078e0a03 */
[----:B------:R-:W-:-:S04]  /*0ad0*/  IMAD R7, R7, R12, RZ ;  /* 0x0000000c07077224 */ /* 0x000fc800078e02ff */
[----:B------:R-:W-:-:S04]  /*0ae0*/  IMAD.HI.U32 R2, R3, R7, R2 ;  /* 0x0000000703027227 */ /* 0x000fc800078e0002 */
[----:B------:R-:W-:Y:S01]  /*0af0*/  IMAD.MOV.U32 R7, RZ, RZ, R8 ;  /* 0x000000ffff077224 */ /* 0x000fe200078e0008 */
[----:B------:R-:W-:Y:S01]  /*0b00*/  IABS R8, UR25 ;  /* 0x0000001900087c13 */ /* 0x000fe20008000000 */
[----:B0-----:R-:W-:Y:S02]  /*0b10*/  IMAD.MOV R4, RZ, RZ, -R5 ;  /* 0x000000ffff047224 */ /* 0x001fe400078e0a05 */
[----:B------:R-:W-:-:S04]  /*0b20*/  IMAD.HI.U32 R0, R2, R7, RZ ;  /* 0x0000000702007227 */ /* 0x000fc800078e00ff */
[----:B------:R-:W-:Y:S02]  /*0b30*/  IMAD R3, R4, R11, RZ ;  /* 0x0000000b04037224 */ /* 0x000fe400078e02ff */
[----:B------:R-:W-:Y:S02]  /*0b40*/  IMAD.MOV.U32 R4, RZ, RZ, RZ ;  /* 0x000000ffff047224 */ /* 0x000fe400078e00ff */
[----:B------:R-:W-:Y:S02]  /*0b50*/  IMAD.MOV R0, RZ, RZ, -R0 ;  /* 0x000000ffff007224 */ /* 0x000fe400078e0a00 */
[----:B------:R-:W-:Y:S01]  /*0b60*/  IMAD.HI.U32 R4, R5, R3, R4 ;  /* 0x0000000305047227 */ /* 0x000fe200078e0004 */
[----:B------:R-:W-:Y:S02]  /*0b70*/  IABS R3, R26 ;  /* 0x0000001a00037213 */ /* 0x000fe40000000000 */
[----:B------:R-:W-:Y:S01]  /*0b80*/  IABS R26, UR16 ;  /* 0x00000010001a7c13 */ /* 0x000fe20008000000 */
[----:B------:R-:W-:-:S02]  /*0b90*/  IMAD R10, R12, R0, R7 ;  /* 0x000000000c0a7224 */ /* 0x000fc400078e0207 */
[----:B------:R-:W-:Y:S02]  /*0ba0*/  IMAD.MOV.U32 R7, RZ, RZ, R6 ;  /* 0x000000ffff077224 */ /* 0x000fe400078e0006 */
[----:B------:R-:W-:Y:S01]  /*0bb0*/  IMAD.HI.U32 R5, R2, R9, RZ ;  /* 0x0000000902057227 */ /* 0x000fe200078e00ff */
[----:B------:R-:W-:-:S03]  /*0bc0*/  ISETP.GT.U32.AND P3, PT, R12, R10, PT ;  /* 0x0000000a0c00720c */ /* 0x000fc60003f64070 */
[----:B------:R-:W-:-:S04]  /*0bd0*/  IMAD.HI.U32 R6, R2, R3, RZ ;  /* 0x0000000302067227 */ /* 0x000fc800078e00ff */
[----:B------:R-:W-:-:S04]  /*0be0*/  IMAD.HI.U32 R2, R2, R7, RZ ;  /* 0x0000000702027227 */ /* 0x000fc800078e00ff */
[----:B------:R-:W-:Y:S02]  /*0bf0*/  IMAD.MOV.U32 R0, RZ, RZ, R8 ;  /* 0x000000ffff007224 */ /* 0x000fe400078e0008 */
[----:B------:R-:W-:Y:S02]  /*0c00*/  IMAD.MOV R8, RZ, RZ, -R5 ;  /* 0x000000ffff087224 */ /* 0x000fe400078e0a05 */
[----:B------:R-:W-:Y:S02]  /*0c10*/  IMAD.MOV R6, RZ, RZ, -R6 ;  /* 0x000000ffff067224 */ /* 0x000fe400078e0a06 */
[----:B------:R-:W-:Y:S02]  /*0c20*/  IMAD.MOV R13, RZ, RZ, -R2 ;  /* 0x000000ffff0d7224 */ /* 0x000fe400078e0a02 */
[----:B------:R-:W-:-:S04]  /*0c30*/  IMAD.HI.U32 R2, R4, R18, RZ ;  /* 0x0000001204027227 */ /* 0x000fc800078e00ff */
[C---:B------:R-:W-:Y:S02]  /*0c40*/  IMAD R9, R12.reuse, R8, R9 ;  /* 0x000000080c097224 */ /* 0x040fe400078e0209 */
[C---:B------:R-:W-:Y:S02]  /*0c50*/  IMAD R8, R12.reuse, R6, R3 ;  /* 0x000000060c087224 */ /* 0x040fe400078e0203 */
[----:B------:R-:W-:Y:S01]  /*0c60*/  IMAD.MOV R3, RZ, RZ, -R2 ;  /* 0x000000ffff037224 */ /* 0x000fe200078e0a02 */
[----:B------:R-:W-:Y:S01]  /*0c70*/  ISETP.GT.U32.AND P5, PT, R12, R9, PT ;  /* 0x000000090c00720c */ /* 0x000fe20003fa4070 */
[----:B------:R-:W-:Y:S01]  /*0c80*/  IMAD.HI.U32 R2, R4, R19, RZ ;  /* 0x0000001304027227 */ /* 0x000fe200078e00ff */
[----:B------:R-:W-:-:S03]  /*0c90*/  ISETP.GT.U32.AND P6, PT, R12, R8, PT ;  /* 0x000000080c00720c */ /* 0x000fc60003fc4070 */
[----:B------:R-:W-:Y:S02]  /*0ca0*/  IMAD R18, R11, R3, R18 ;  /* 0x000000030b127224 */ /* 0x000fe400078e0212 */
[----:B------:R-:W-:-:S03]  /*0cb0*/  IMAD.HI.U32 R3, R4, R20, RZ ;  /* 0x0000001404037227 */ /* 0x000fc600078e00ff */
[----:B------:R-:W-:Y:S01]  /*0cc0*/  ISETP.GT.U32.AND P1, PT, R11, R18, PT ;  /* 0x000000120b00720c */ /* 0x000fe20003f24070 */
[----:B------:R-:W-:Y:S02]  /*0cd0*/  IMAD.MOV R14, RZ, RZ, -R2 ;  /* 0x000000ffff0e7224 */ /* 0x000fe400078e0a02 */
[----:B------:R-:W-:-:S04]  /*0ce0*/  IMAD.HI.U32 R2, R4, R22, RZ ;  /* 0x0000001604027227 */ /* 0x000fc800078e00ff */
[----:B------:R-:W-:Y:S02]  /*0cf0*/  IMAD.MOV R3, RZ, RZ, -R3 ;  /* 0x000000ffff037224 */ /* 0x000fe400078e0a03 */
[----:B------:R-:W-:-:S04]  /*0d00*/  IMAD.HI.U32 R5, R4, R0, RZ ;  /* 0x0000000004057227 */ /* 0x000fc800078e00ff */
[----:B------:R-:W-:Y:S02]  /*0d10*/  IMAD.MOV R2, RZ, RZ, -R2 ;  /* 0x000000ffff027224 */ /* 0x000fe400078e0a02 */
[----:B------:R-:W-:Y:S02]  /*0d20*/  IMAD R20, R11, R3, R20 ;  /* 0x000000030b147224 */ /* 0x000fe400078e0214 */
[----:B------:R-:W-:Y:S02]  /*0d30*/  IMAD.MOV R5, RZ, RZ, -R5 ;  /* 0x000000ffff057224 */ /* 0x000fe400078e0a05 */
[----:B------:R-:W-:-:S04]  /*0d40*/  IMAD.HI.U32 R6, R4, R21, RZ ;  /* 0x0000001504067227 */ /* 0x000fc800078e00ff */
[----:B------:R-:W-:-:S04]  /*0d50*/  IMAD.HI.U32 R3, R4, R23, RZ ;  /* 0x0000001704037227 */ /* 0x000fc800078e00ff */
[C---:B------:R-:W-:Y:S02]  /*0d60*/  IMAD R22, R11.reuse, R2, R22 ;  /* 0x000000020b167224 */ /* 0x040fe400078e0216 */
[C---:B------:R-:W-:Y:S02]  /*0d70*/  IMAD R0, R11.reuse, R5, R0 ;  /* 0x000000050b007224 */ /* 0x040fe400078e0200 */
[----:B------:R-:W-:Y:S02]  /*0d80*/  IMAD.MOV R6, RZ, RZ, -R6 ;  /* 0x000000ffff067224 */ /* 0x000fe400078e0a06 */
[----:B------:R-:W-:Y:S01]  /*0d90*/  IMAD.MOV R2, RZ, RZ, -R3 ;  /* 0x000000ffff027224 */ /* 0x000fe200078e0a03 */
[----:B------:R-:W-:Y:S01]  /*0da0*/  ISETP.GT.U32.AND P0, PT, R11, R0, PT ;  /* 0x000000000b00720c */ /* 0x000fe20003f04070 */
[----:B------:R-:W-:-:S04]  /*0db0*/  IMAD.HI.U32 R5, R4, R26, RZ ;  /* 0x0000001a04057227 */ /* 0x000fc800078e00ff */
[----:B------:R-:W-:Y:S02]  /*0dc0*/  IMAD R7, R12, R13, R7 ;  /* 0x0000000d0c077224 */ /* 0x000fe400078e0207 */
[C---:B------:R-:W-:Y:S02]  /*0dd0*/  IMAD R21, R11.reuse, R6, R21 ;  /* 0x000000060b157224 */ /* 0x040fe400078e0215 */
[----:B------:R-:W-:Y:S01]  /*0de0*/  IMAD R23, R11, R2, R23 ;  /* 0x000000020b177224 */ /* 0x000fe200078e0217 */
[----:B------:R-:W-:Y:S01]  /*0df0*/  IABS R2, UR7 ;  /* 0x0000000700027c13 */ /* 0x000fe20008000000 */
[----:B------:R-:W-:Y:S01]  /*0e00*/  IMAD.HI.U32 R13, R4, R24, RZ ;  /* 0x00000018040d7227 */ /* 0x000fe200078e00ff */
[----:B------:R-:W-:-:S03]  /*0e10*/  ISETP.GT.U32.AND P4, PT, R12, R7, PT ;  /* 0x000000070c00720c */ /* 0x000fc60003f84070 */
[----:B------:R-:W-:-:S04]  /*0e20*/  IMAD.HI.U32 R6, R4, R25, RZ ;  /* 0x0000001904067227 */ /* 0x000fc800078e00ff */
[----:B------:R-:W-:Y:S02]  /*0e30*/  IMAD.MOV R5, RZ, RZ, -R5 ;  /* 0x000000ffff057224 */ /* 0x000fe400078e0a05 */
[----:B------:R-:W-:-:S04]  /*0e40*/  IMAD.HI.U32 R3, R4, R27, RZ ;  /* 0x0000001b04037227 */ /* 0x000fc800078e00ff */
[C---:B------:R-:W-:Y:S02]  /*0e50*/  IMAD R19, R11.reuse, R14, R19 ;  /* 0x0000000e0b137224 */ /* 0x040fe400078e0213 */
[----:B------:R-:W-:Y:S02]  /*0e60*/  IMAD.MOV R13, RZ, RZ, -R13 ;  /* 0x000000ffff0d7224 */ /* 0x000fe400078e0a0d */
[----:B------:R-:W-:Y:S02]  /*0e70*/  IMAD.MOV R6, RZ, RZ, -R6 ;  /* 0x000000ffff067224 */ /* 0x000fe400078e0a06 */
[----:B------:R-:W-:Y:S01]  /*0e80*/  IMAD R26, R11, R5, R26 ;  /* 0x000000050b1a7224 */ /* 0x000fe200078e021a */
[----:B------:R-:W-:Y:S01]  /*0e90*/  IABS R5, UR13 ;  /* 0x0000000d00057c13 */ /* 0x000fe20008000000 */
[----:B------:R-:W-:Y:S02]  /*0ea0*/  IMAD.MOV R3, RZ, RZ, -R3 ;  /* 0x000000ffff037224 */ /* 0x000fe400078e0a03 */
[----:B------:R-:W-:-:S04]  /*0eb0*/  IMAD.HI.U32 R14, R4, R2, RZ ;  /* 0x00000002040e7227 */ /* 0x000fc800078e00ff */
[C---:B------:R-:W-:Y:S01]  /*0ec0*/  IMAD R24, R11.reuse, R13, R24 ;  /* 0x0000000d0b187224 */ /* 0x040fe200078e0218 */
[----:B------:R-:W-:Y:S01]  /*0ed0*/  IABS R13, UR12 ;  /* 0x0000000c000d7c13 */ /* 0x000fe20008000000 */
[C---:B------:R-:W-:Y:S01]  /*0ee0*/  IMAD R25, R11.reuse, R6, R25 ;  /* 0x000000060b197224 */ /* 0x040fe200078e0219 */
[----:B------:R-:W-:Y:S01]  /*0ef0*/  IABS R6, UR14 ;  /* 0x0000000e00067c13 */ /* 0x000fe20008000000 */
[----:B------:R-:W-:Y:S01]  /*0f00*/  IMAD R27, R11, R3, R27 ;  /* 0x000000030b1b7224 */ /* 0x000fe200078e021b */
[----:B------:R-:W-:Y:S01]  /*0f10*/  IABS R3, UR11 ;  /* 0x0000000b00037c13 */ /* 0x000fe20008000000 */
[----:B------:R-:W-:Y:S02]  /*0f20*/  IMAD.MOV R14, RZ, RZ, -R14 ;  /* 0x000000ffff0e7224 */ /* 0x000fe400078e0a0e */
[----:B------:R-:W-:-:S04]  /*0f30*/  IMAD.HI.U32 R15, R4, R5, RZ ;  /* 0x00000005040f7227 */ /* 0x000fc800078e00ff */
[----:B------:R-:W-:Y:S02]  /*0f40*/  IMAD R2, R11, R14, R2 ;  /* 0x0000000e0b027224 */ /* 0x000fe400078e0202 */
[----:B------:R-:W-:-:S03]  /*0f50*/  IMAD.HI.U32 R16, R4, R6, RZ ;  /* 0x0000000604107227 */ /* 0x000fc600078e00ff */
[----:B------:R-:W-:Y:S01]  /*0f60*/  ISETP.GT.U32.AND P2, PT, R11, R2, PT ;  /* 0x000000020b00720c */ /* 0x000fe20003f44070 */
[----:B------:R-:W-:Y:S02]  /*0f70*/  IMAD.MOV R15, RZ, RZ, -R15 ;  /* 0x000000ffff0f7224 */ /* 0x000fe400078e0a0f */
[----:B------:R-:W-:-:S04]  /*0f80*/  IMAD.HI.U32 R14, R4, R13, RZ ;  /* 0x0000000d040e7227 */ /* 0x000fc800078e00ff */
[----:B------:R-:W-:-:S04]  /*0f90*/  IMAD.HI.U32 R4, R4, R3, RZ ;  /* 0x0000000304047227 */ /* 0x000fc800078e00ff */
[C---:B------:R-:W-:Y:S02]  /*0fa0*/  IMAD R5, R11.reuse, R15, R5 ;  /* 0x0000000f0b057224 */ /* 0x040fe400078e0205 */
[----:B------:R-:W-:Y:S02]  /*0fb0*/  IMAD.MOV R14, RZ, RZ, -R14 ;  /* 0x000000ffff0e7224 */ /* 0x000fe400078e0a0e */
[----:B------:R-:W-:Y:S02]  /*0fc0*/  IMAD.MOV R15, RZ, RZ, -R4 ;  /* 0x000000ffff0f7224 */ /* 0x000fe400078e0a04 */
[----:B------:R-:W-:Y:S02]  /*0fd0*/  IMAD R28, R28, 0x110, RZ ;  /* 0x000001101c1c7824 */ /* 0x000fe400078e02ff */
[C---:B------:R-:W-:Y:S02]  /*0fe0*/  IMAD R4, R11.reuse, R14, R13 ;  /* 0x0000000e0b047224 */ /* 0x040fe400078e020d */
[----:B------:R-:W-:Y:S01]  /*0ff0*/  IMAD R3, R11, R15, R3 ;  /* 0x0000000f0b037224 */ /* 0x000fe200078e0203 */
[----:B------:R-:W-:Y:S01]  /*1000*/  LOP3.LUT R28, R28, 0x30, R17, 0x78, !PT ;  /* 0x000000301c1c7812 */ /* 0x000fe200078e7811 */
[----:B------:R-:W2:Y:S01]  /*1010*/  LDL R14, [R1+0x19dc] ;  /* 0x0019dc00010e7983 */ /* 0x000ea20000100800 */
[----:B------:R-:W-:-:S02]  /*1020*/  @!P3 IMAD.IADD R10, R10, 0x1, -R12 ;  /* 0x000000010a0ab824 */ /* 0x000fc400078e0a0c */
[--C-:B------:R-:W-:Y:S01]  /*1030*/  @!P5 IMAD.IADD R9, R9, 0x1, -R12.reuse ;  /* 0x000000010909d824 */ /* 0x100fe200078e0a0c */
[----:B------:R-:W3:Y:S01]  /*1040*/  LDL R13, [R1+0x19d8] ;  /* 0x0019d800010d7983 */ /* 0x000ee20000100800 */
[--C-:B------:R-:W-:Y:S01]  /*1050*/  @!P4 IMAD.IADD R7, R7, 0x1, -R12.reuse ;  /* 0x000000010707c824 */ /* 0x100fe200078e0a0c */
[----:B------:R-:W-:Y:S01]  /*1060*/  ISETP.GT.U32.AND P3, PT, R12, R10, PT ;  /* 0x0000000a0c00720c */ /* 0x000fe20003f64070 */
[----:B------:R-:W-:Y:S01]  /*1070*/  @!P6 IMAD.IADD R8, R8, 0x1, -R12 ;  /* 0x000000010808e824 */ /* 0x000fe200078e0a0c */
[----:B------:R-:W4:Y:S01]  /*1080*/  LDL R15, [R1+0x19d4] ;  /* 0x0019d400010f7983 */ /* 0x000f220000100800 */
[----:B------:R-:W-:Y:S01]  /*1090*/  ISETP.GT.U32.AND P4, PT, R12, R9, PT ;  /* 0x000000090c00720c */ /* 0x000fe20003f84070 */
[--C-:B------:R-:W-:Y:S01]  /*10a0*/  @!P0 IMAD.IADD R0, R0, 0x1, -R11.reuse ;  /* 0x0000000100008824 */ /* 0x100fe200078e0a0b */
[----:B------:R-:W-:Y:S01]  /*10b0*/  ISETP.GT.U32.AND P6, PT, R12, R7, PT ;  /* 0x000000070c00720c */ /* 0x000fe20003fc4070 */
[----:B------:R-:W5:Y:S01]  /*10c0*/  LDL R17, [R1+0x19cc] ;  /* 0x0019cc0001117983 */ /* 0x000f620000100800 */
[--C-:B------:R-:W-:Y:S01]  /*10d0*/  @!P1 IMAD.IADD R18, R18, 0x1, -R11.reuse ;  /* 0x0000000112129824 */ /* 0x100fe200078e0a0b */
[----:B------:R-:W-:Y:S01]  /*10e0*/  ISETP.GT.U32.AND P5, PT, R12, R8, PT ;  /* 0x000000080c00720c */ /* 0x000fe20003fa4070 */
[----:B------:R-:W-:Y:S01]  /*10f0*/  @!P2 IMAD.IADD R2, R2, 0x1, -R11 ;  /* 0x000000010202a824 */ /* 0x000fe200078e0a0b */
[C---:B------:R-:W-:Y:S01]  /*1100*/  ISETP.GT.U32.AND P1, PT, R11.reuse, R0, PT ;  /* 0x000000000b00720c */ /* 0x040fe20003f24070 */
[----:B------:R-:W-:Y:S01]  /*1110*/  IMAD.MOV R16, RZ, RZ, -R16 ;  /* 0x000000ffff107224 */ /* 0x000fe200078e0a10 */
[C---:B------:R-:W-:Y:S01]  /*1120*/  ISETP.GT.U32.AND P2, PT, R11.reuse, R18, PT ;  /* 0x000000120b00720c */ /* 0x040fe20003f44070 */
[----:B------:R-:W-:Y:S01]  /*1130*/  @!P3 IMAD.IADD R10, R10, 0x1, -R12 ;  /* 0x000000010a0ab824 */ /* 0x000fe200078e0a0c */
[C---:B------:R-:W-:Y:S01]  /*1140*/  ISETP.GT.U32.AND P3, PT, R11.reuse, R19, PT ;  /* 0x000000130b00720c */ /* 0x040fe20003f64070 */
[----:B------:R-:W-:-:S02]  /*1150*/  IMAD R6, R11, R16, R6 ;  /* 0x000000100b067224 */ /* 0x000fc400078e0206 */
[--C-:B------:R-:W-:Y:S01]  /*1160*/  @!P4 IMAD.IADD R9, R9, 0x1, -R12.reuse ;  /* 0x000000010909c824 */ /* 0x100fe200078e0a0c */
[C---:B------:R-:W-:Y:S02]  /*1170*/  ISETP.GT.U32.AND P4, PT, R11.reuse, R20, PT ;  /* 0x000000140b00720c */ /* 0x040fe40003f84070 */
[C---:B------:R-:W-:Y:S01]  /*1180*/  ISETP.GT.U32.AND P0, PT, R11.reuse, R2, PT ;  /* 0x000000020b00720c */ /* 0x040fe20003f04070 */
[----:B------:R-:W-:Y:S01]  /*1190*/  @!P5 IMAD.IADD R8, R8, 0x1, -R12 ;  /* 0x000000010808d824 */ /* 0x000fe200078e0a0c */
[C---:B------:R-:W-:Y:S01]  /*11a0*/  ISETP.GT.U32.AND P5, PT, R11.reuse, R21, PT ;  /* 0x000000150b00720c */ /* 0x040fe20003fa4070 */
[--C-:B------:R-:W-:Y:S01]  /*11b0*/  @!P1 IMAD.IADD R0, R0, 0x1, -R11.reuse ;  /* 0x0000000100009824 */ /* 0x100fe200078e0a0b */
[C---:B------:R-:W-:Y:S01]  /*11c0*/  ISETP.GT.U32.AND P1, PT, R11.reuse, R24, PT ;  /* 0x000000180b00720c */ /* 0x040fe20003f24070 */
[--C-:B------:R-:W-:Y:S01]  /*11d0*/  @!P2 IMAD.IADD R18, R18, 0x1, -R11.reuse ;  /* 0x000000011212a824 */ /* 0x100fe200078e0a0b */
[----:B------:R-:W-:Y:S01]  /*11e0*/  ISETP.GT.U32.AND P2, PT, R11, R25, PT ;  /* 0x000000190b00720c */ /* 0x000fe20003f44070 */
[----:B------:R-:W-:Y:S01]  /*11f0*/  @!P3 IMAD.IADD R19, R19, 0x1, -R11 ;  /* 0x000000011313b824 */ /* 0x000fe200078e0a0b */
[----:B------:R-:W-:-:S03]  /*1200*/  ISETP.GT.U32.AND P3, PT, R11, R26, PT ;  /* 0x0000001a0b00720c */ /* 0x000fc60003f64070 */
[--C-:B------:R-:W-:Y:S01]  /*1210*/  @!P4 IMAD.IADD R20, R20, 0x1, -R11.reuse ;  /* 0x000000011414c824 */ /* 0x100fe200078e0a0b */
[C---:B------:R-:W-:Y:S01]  /*1220*/  ISETP.GT.U32.AND P4, PT, R11.reuse, R27, PT ;  /* 0x0000001b0b00720c */ /* 0x040fe20003f84070 */
[--C-:B------:R-:W-:Y:S01]  /*1230*/  @!P0 IMAD.IADD R2, R2, 0x1, -R11.reuse ;  /* 0x0000000102028824 */ /* 0x100fe200078e0a0b */
[----:B------:R-:W-:Y:S01]  /*1240*/  ISETP.GT.U32.AND P0, PT, R11, R23, PT ;  /* 0x000000170b00720c */ /* 0x000fe20003f04070 */
[----:B------:R-:W-:Y:S01]  /*1250*/  @!P6 IMAD.IADD R7, R7, 0x1, -R12 ;  /* 0x000000010707e824 */ /* 0x000fe200078e0a0c */
[----:B------:R-:W-:Y:S01]  /*1260*/  ISETP.GT.U32.AND P6, PT, R11, R22, PT ;  /* 0x000000160b00720c */ /* 0x000fe20003fc4070 */
[--C-:B------:R-:W-:Y:S01]  /*1270*/  @!P5 IMAD.IADD R21, R21, 0x1, -R11.reuse ;  /* 0x000000011515d824 */ /* 0x100fe200078e0a0b */
[C---:B------:R-:W-:Y:S01]  /*1280*/  ISETP.GT.U32.AND P5, PT, R11.reuse, R6, PT ;  /* 0x000000060b00720c */ /* 0x040fe20003fa4070 */
[--C-:B------:R-:W-:Y:S01]  /*1290*/  @!P1 IMAD.IADD R24, R24, 0x1, -R11.reuse ;  /* 0x0000000118189824 */ /* 0x100fe200078e0a0b */
[----:B------:R-:W-:Y:S01]  /*12a0*/  ISETP.GT.U32.AND P1, PT, R11, R3, PT ;  /* 0x000000030b00720c */ /* 0x000fe20003f24070 */
[--C-:B------:R-:W-:Y:S01]  /*12b0*/  @!P2 IMAD.IADD R25, R25, 0x1, -R11.reuse ;  /* 0x000000011919a824 */ /* 0x100fe200078e0a0b */
[C---:B------:R-:W-:Y:S01]  /*12c0*/  ISETP.GT.U32.AND P2, PT, R11.reuse, R19, PT ;  /* 0x000000130b00720c */ /* 0x040fe20003f44070 */
[--C-:B------:R-:W-:Y:S01]  /*12d0*/  @!P3 IMAD.IADD R26, R26, 0x1, -R11.reuse ;  /* 0x000000011a1ab824 */ /* 0x100fe200078e0a0b */
[----:B------:R-:W-:Y:S01]  /*12e0*/  ISETP.GT.U32.AND P3, PT, R11, R20, PT ;  /* 0x000000140b00720c */ /* 0x000fe20003f64070 */
[--C-:B------:R-:W-:Y:S01]  /*12f0*/  @!P4 IMAD.IADD R27, R27, 0x1, -R11.reuse ;  /* 0x000000011b1bc824 */ /* 0x100fe200078e0a0b */
[----:B------:R-:W-:Y:S01]  /*1300*/  ISETP.GT.U32.AND P4, PT, R11, R21, PT ;  /* 0x000000150b00720c */ /* 0x000fe20003f84070 */
[--C-:B------:R-:W-:Y:S01]  /*1310*/  @!P0 IMAD.IADD R23, R23, 0x1, -R11.reuse ;  /* 0x0000000117178824 */ /* 0x100fe200078e0a0b */
[C---:B------:R-:W-:Y:S01]  /*1320*/  ISETP.GT.U32.AND P0, PT, R11.reuse, R4, PT ;  /* 0x000000040b00720c */ /* 0x040fe20003f04070 */
[--C-:B------:R-:W-:Y:S01]  /*1330*/  @!P6 IMAD.IADD R22, R22, 0x1, -R11.reuse ;  /* 0x000000011616e824 */ /* 0x100fe200078e0a0b */
[----:B------:R-:W-:Y:S01]  /*1340*/  ISETP.GT.U32.AND P6, PT, R11, R5, PT ;  /* 0x000000050b00720c */ /* 0x000fe20003fc4070 */
[--C-:B------:R-:W-:Y:S01]  /*1350*/  @!P5 IMAD.IADD R6, R6, 0x1, -R11.reuse ;  /* 0x000000010606d824 */ /* 0x100fe200078e0a0b */
[----:B------:R-:W0:Y:S01]  /*1360*/  S2R R16, SR_TID.X ;  /* 0x0000000000107919 */ /* 0x000e220000002100 */
[--C-:B------:R-:W-:Y:S01]  /*1370*/  @!P1 IMAD.IADD R3, R3, 0x1, -R11.reuse ;  /* 0x0000000103039824 */ /* 0x100fe200078e0a0b */
[----:B------:R-:W-:Y:S01]  /*1380*/  ISETP.GT.U32.AND P5, PT, R11, R22, PT ;  /* 0x000000160b00720c */ /* 0x000fe20003fa4070 */
[--C-:B------:R-:W-:Y:S01]  /*1390*/  @!P2 IMAD.IADD R19, R19, 0x1, -R11.reuse ;  /* 0x000000011313a824 */ /* 0x100fe200078e0a0b */
[C---:B------:R-:W-:Y:S01]  /*13a0*/  ISETP.GT.U32.AND P1, PT, R11.reuse, R25, PT ;  /* 0x000000190b00720c */ /* 0x040fe20003f24070 */
[--C-:B------:R-:W-:Y:S01]  /*13b0*/  @!P3 IMAD.IADD R20, R20, 0x1, -R11.reuse ;  /* 0x000000011414b824 */ /* 0x100fe200078e0a0b */
[----:B------:R-:W-:Y:S01]  /*13c0*/  ISETP.GT.U32.AND P2, PT, R11, R26, PT ;  /* 0x0000001a0b00720c */ /* 0x000fe20003f44070 */
[----:B------:R-:W-:Y:S01]  /*13d0*/  @!P4 IMAD.IADD R21, R21, 0x1, -R11 ;  /* 0x000000011515c824 */ /* 0x000fe200078e0a0b */
[----:B------:R-:W-:-:S02]  /*13e0*/  ISETP.GT.U32.AND P3, PT, R11, R27, PT ;  /* 0x0000001b0b00720c */ /* 0x000fc40003f64070 */
[C---:B------:R-:W-:Y:S01]  /*13f0*/  ISETP.GT.U32.AND P4, PT, R11.reuse, R6, PT ;  /* 0x000000060b00720c */ /* 0x040fe20003f84070 */
[--C-:B------:R-:W-:Y:S01]  /*1400*/  @!P0 IMAD.IADD R4, R4, 0x1, -R11.reuse ;  /* 0x0000000104048824 */ /* 0x100fe200078e0a0b */
[----:B------:R-:W-:Y:S01]  /*1410*/  ISETP.GT.U32.AND P0, PT, R11, R24, PT ;  /* 0x000000180b00720c */ /* 0x000fe20003f04070 */
[--C-:B------:R-:W-:Y:S02]  /*1420*/  @!P6 IMAD.IADD R5, R5, 0x1, -R11.reuse ;  /* 0x000000010505e824 */ /* 0x100fe400078e0a0b */
[--C-:B------:R-:W-:Y:S02]  /*1430*/  @!P5 IMAD.IADD R22, R22, 0x1, -R11.reuse ;  /* 0x000000011616d824 */ /* 0x100fe400078e0a0b */
[--C-:B------:R-:W-:Y:S01]  /*1440*/  @!P1 IMAD.IADD R25, R25, 0x1, -R11.reuse ;  /* 0x0000000119199824 */ /* 0x100fe200078e0a0b */
[----:B------:R-:W-:Y:S01]  /*1450*/  ISETP.GT.U32.AND P5, PT, R11, R5, PT ;  /* 0x000000050b00720c */ /* 0x000fe20003fa4070 */
[--C-:B------:R-:W-:Y:S02]  /*1460*/  @!P2 IMAD.IADD R26, R26, 0x1, -R11.reuse ;  /* 0x000000011a1aa824 */ /* 0x100fe400078e0a0b */
[----:B------:R-:W-:-:S02]  /*1470*/  @!P3 IMAD.IADD R27, R27, 0x1, -R11 ;  /* 0x000000011b1bb824 */ /* 0x000fc400078e0a0b */
[--C-:B------:R-:W-:Y:S02]  /*1480*/  @!P4 IMAD.IADD R6, R6, 0x1, -R11.reuse ;  /* 0x000000010606c824 */ /* 0x100fe400078e0a0b */
[--C-:B------:R-:W-:Y:S01]  /*1490*/  @!P0 IMAD.IADD R24, R24, 0x1, -R11.reuse ;  /* 0x0000000118188824 */ /* 0x100fe200078e0a0b */
[----:B------:R-:W-:Y:S01]  /*14a0*/  ISETP.GT.U32.AND P0, PT, R11, R3, PT ;  /* 0x000000030b00720c */ /* 0x000fe20003f04070 */
[----:B0-----:R-:W-:Y:S01]  /*14b0*/  IMAD.SHL.U32 R12, R16, 0x100, RZ ;  /* 0x00000100100c7824 */ /* 0x001fe200078e00ff */
[----:B------:R0:W-:Y:S03]  /*14c0*/  STL [R1+0x7e8], R28 ;  /* 0x0007e81c01007387 */ /* 0x0001e60000100800 */
[----:B------:R-:W-:Y:S01]  /*14d0*/  @!P5 IMAD.IADD R5, R5, 0x1, -R11 ;  /* 0x000000010505d824 */ /* 0x000fe200078e0a0b */
[----:B------:R-:W-:Y:S02]  /*14e0*/  LOP3.LUT R29, R29, 0x1000, R12, 0xf8, !PT ;  /* 0x000010001d1d7812 */ /* 0x000fe400078ef80c */
[----:B------:R-:W-:-:S02]  /*14f0*/  ISETP.NE.AND P5, PT, RZ, c[0x0][0x178], PT ;  /* 0x00005e00ff007a0c */ /* 0x000fc40003fa5270 */
[----:B0-----:R-:W-:Y:S01]  /*1500*/  LOP3.LUT R28, RZ, c[0x0][0x178], RZ, 0x33, !PT ;  /* 0x00005e00ff1c7a12 */ /* 0x001fe200078e33ff */
[----:B------:R0:W-:Y:S02]  /*1510*/  STL [R1+0x19e4], R29 ;  /* 0x0019e41d01007387 */ /* 0x0001e40000100800 */
[----:B------:R-:W-:Y:S01]  /*1520*/  @!P0 IMAD.IADD R3, R3, 0x1, -R11 ;  /* 0x0000000103038824 */ /* 0x000fe200078e0a0b */
[----:B------:R-:W-:Y:S02]  /*1530*/  ISETP.LE.AND P0, PT, RZ, UR25, PT ;  /* 0x00000019ff007c0c */ /* 0x000fe4000bf03270 */
[----:B------:R-:W-:Y:S02]  /*1540*/  ISETP.GT.U32.AND P6, PT, R11, R23, PT ;  /* 0x000000170b00720c */ /* 0x000fe40003fc4070 */
[----:B------:R-:W-:-:S09]  /*1550*/  LOP3.LUT R16, R16, 0x3f, RZ, 0xc0, !PT ;  /* 0x0000003f10107812 */ /* 0x000fd200078ec0ff */
[----:B------:R-:W-:Y:S01]  /*1560*/  @!P0 IMAD.MOV R0, RZ, RZ, -R0 ;  /* 0x000000ffff008224 */ /* 0x000fe200078e0a00 */
[----:B------:R-:W-:Y:S01]  /*1570*/  ISETP.LE.AND P0, PT, RZ, UR19, PT ;  /* 0x00000013ff007c0c */ /* 0x000fe2000bf03270 */
[----:B------:R-:W-:Y:S01]  /*1580*/  @!P6 IMAD.IADD R23, R23, 0x1, -R11 ;  /* 0x000000011717e824 */ /* 0x000fe200078e0a0b */
[----:B------:R-:W-:-:S11]  /*1590*/  ISETP.GT.U32.AND P6, PT, R11, R4, PT ;  /* 0x000000040b00720c */ /* 0x000fd60003fc4070 */
[----:B------:R-:W-:Y:S01]  /*15a0*/  @!P0 IMAD.MOV R23, RZ, RZ, -R23 ;  /* 0x000000ffff178224 */ /* 0x000fe200078e0a17 */
[----:B------:R-:W-:Y:S01]  /*15b0*/  ISETP.LE.AND P0, PT, RZ, UR13, PT ;  /* 0x0000000dff007c0c */ /* 0x000fe2000bf03270 */
[----:B------:R-:W-:-:S12]  /*15c0*/  @!P6 IMAD.IADD R4, R4, 0x1, -R11 ;  /* 0x000000010404e824 */ /* 0x000fd800078e0a0b */
[----:B------:R-:W-:Y:S01]  /*15d0*/  @!P0 IMAD.MOV R5, RZ, RZ, -R5 ;  /* 0x000000ffff058224 */ /* 0x000fe200078e0a05 */
[----:B--2---:R-:W-:Y:S02]  /*15e0*/  ISETP.GE.AND P3, PT, R14, RZ, PT ;  /* 0x000000ff0e00720c */ /* 0x004fe40003f66270 */
[----:B---3--:R-:W-:Y:S02]  /*15f0*/  ISETP.GE.AND P4, PT, R13, RZ, PT ;  /* 0x000000ff0d00720c */ /* 0x008fe40003f86270 */
[----:B----4-:R-:W-:Y:S02]  /*1600*/  ISETP.GE.AND P2, PT, R15, RZ, PT ;  /* 0x000000ff0f00720c */ /* 0x010fe40003f46270 */
[----:B-----5:R-:W-:-:S07]  /*1610*/  ISETP.GE.AND P1, PT, R17, RZ, PT ;  /* 0x000000ff1100720c */ /* 0x020fce0003f26270 */
[----:B------:R-:W-:Y:S02]  /*1620*/  @!P3 IMAD.MOV R8, RZ, RZ, -R8 ;  /* 0x000000ffff08b224 */ /* 0x000fe400078e0a08 */
[----:B------:R-:W-:Y:S01]  /*1630*/  @!P4 IMAD.MOV R7, RZ, RZ, -R7 ;  /* 0x000000ffff07c224 */ /* 0x000fe200078e0a07 */
[----:B------:R-:W-:Y:S01]  /*1640*/  ISETP.LE.AND P4, PT, RZ, UR21, PT ;  /* 0x00000015ff007c0c */ /* 0x000fe2000bf83270 */
[----:B------:R-:W-:Y:S01]  /*1650*/  @!P2 IMAD.MOV R9, RZ, RZ, -R9 ;  /* 0x000000ffff09a224 */ /* 0x000fe200078e0a09 */
[----:B------:R-:W-:Y:S01]  /*1660*/  ISETP.LE.AND P2, PT, RZ, UR23, PT ;  /* 0x00000017ff007c0c */ /* 0x000fe2000bf43270 */
[----:B------:R-:W-:-:S03]  /*1670*/  @!P1 IMAD.MOV R10, RZ, RZ, -R10 ;  /* 0x000000ffff0a9224 */ /* 0x000fc600078e0a0a */
[C---:B0-----:R-:W-:Y:S02]  /*1680*/  SEL R29, R28.reuse, R9, !P5 ;  /* 0x000000091c1d7207 */ /* 0x041fe40006800000 */
[C---:B------:R-:W-:Y:S02]  /*1690*/  SEL R8, R28.reuse, R8, !P5 ;  /* 0x000000081c087207 */ /* 0x040fe40006800000 */
[C---:B------:R-:W-:Y:S02]  /*16a0*/  SEL R10, R28.reuse, R10, !P5 ;  /* 0x0000000a1c0a7207 */ /* 0x040fe40006800000 */
[----:B------:R-:W-:Y:S02]  /*16b0*/  ISETP.LE.AND P1, PT, RZ, UR24, PT ;  /* 0x00000018ff007c0c */ /* 0x000fe4000bf23270 */
[----:B------:R-:W-:Y:S02]  /*16c0*/  SEL R28, R28, R7, !P5 ;  /* 0x000000071c1c7207 */ /* 0x000fe40006800000 */
[----:B------:R-:W-:Y:S01]  /*16d0*/  ISETP.LE.AND P5, PT, RZ, UR22, PT ;  /* 0x00000016ff007c0c */ /* 0x000fe2000bfa3270 */
[----:B------:R-:W-:Y:S01]  /*16e0*/  @!P2 IMAD.MOV R19, RZ, RZ, -R19 ;  /* 0x000000ffff13a224 */ /* 0x000fe200078e0a13 */
[----:B------:R-:W-:Y:S01]  /*16f0*/  ISETP.LE.AND P2, PT, RZ, UR17, PT ;  /* 0x00000011ff007c0c */ /* 0x000fe2000bf43270 */
[----:B------:R-:W-:Y:S01]  /*1700*/  @!P4 IMAD.MOV R21, RZ, RZ, -R21 ;  /* 0x000000ffff15c224 */ /* 0x000fe200078e0a15 */
[----:B------:R-:W-:-:S02]  /*1710*/  ISETP.LE.AND P4, PT, RZ, UR15, PT ;  /* 0x0000000fff007c0c */ /* 0x000fc4000bf83270 */
[----:B------:R-:W-:-:S03]  /*1720*/  ISETP.LE.AND P3, PT, RZ, UR20, PT ;  /* 0x00000014ff007c0c */ /* 0x000fc6000bf63270 */
[----:B------:R-:W-:Y:S01]  /*1730*/  @!P1 IMAD.MOV R18, RZ, RZ, -R18 ;  /* 0x000000ffff129224 */ /* 0x000fe200078e0a12 */
[----:B------:R-:W-:-:S03]  /*1740*/  ISETP.LE.AND P1, PT, RZ, UR18, PT ;  /* 0x00000012ff007c0c */ /* 0x000fc6000bf23270 */
[----:B------:R-:W-:Y:S01]  /*1750*/  @!P5 IMAD.MOV R20, RZ, RZ, -R20 ;  /* 0x000000ffff14d224 */ /* 0x000fe200078e0a14 */
[----:B------:R-:W-:Y:S02]  /*1760*/  ISETP.LE.AND P5, PT, RZ, UR16, PT ;  /* 0x00000010ff007c0c */ /* 0x000fe4000bfa3270 */
[----:B------:R-:W-:Y:S01]  /*1770*/  LOP3.LUT R7, R16, 0x40, RZ, 0xfc, !PT ;  /* 0x0000004010077812 */ /* 0x000fe200078efcff */
[----:B------:R-:W-:Y:S01]  /*1780*/  @!P2 IMAD.MOV R25, RZ, RZ, -R25 ;  /* 0x000000ffff19a224 */ /* 0x000fe200078e0a19 */
[----:B------:R-:W-:Y:S01]  /*1790*/  ISETP.LE.AND P2, PT, RZ, UR11, PT ;  /* 0x0000000bff007c0c */ /* 0x000fe2000bf43270 */
[----:B------:R-:W-:Y:S01]  /*17a0*/  @!P4 IMAD.MOV R27, RZ, RZ, -R27 ;  /* 0x000000ffff1bc224 */ /* 0x000fe200078e0a1b */
[----:B------:R-:W-:Y:S01]  /*17b0*/  ISETP.LE.AND P4, PT, RZ, UR7, PT ;  /* 0x00000007ff007c0c */ /* 0x000fe2000bf83270 */
[----:B------:R-:W-:Y:S01]  /*17c0*/  IMAD R7, R7, c[0x0][0x18c], RZ ;  /* 0x0000630007077a24 */ /* 0x000fe200078e02ff */
[----:B------:R-:W-:Y:S01]  /*17d0*/  STL [R1+0xb0], R10 ;  /* 0x0000b00a01007387 */ /* 0x000fe20000100800 */
[----:B------:R-:W-:Y:S01]  /*17e0*/  @!P3 IMAD.MOV R22, RZ, RZ, -R22 ;  /* 0x000000ffff16b224 */ /* 0x000fe200078e0a16 */
[----:B------:R-:W-:Y:S01]  /*17f0*/  ISETP.LE.AND P3, PT, RZ, UR14, PT ;  /* 0x0000000eff007c0c */ /* 0x000fe2000bf63270 */
[----:B------:R-:W-:Y:S01]  /*1800*/  @!P1 IMAD.MOV R24, RZ, RZ, -R24 ;  /* 0x000000ffff189224 */ /* 0x000fe200078e0a18 */
[----:B------:R-:W-:Y:S01]  /*1810*/  STL.64 [R1+0x19e8], R28 ;  /* 0x0019e81c01007387 */ /* 0x000fe20000100a00 */
[----:B------:R-:W-:Y:S01]  /*1820*/  ISETP.LE.AND P1, PT, RZ, UR12, PT ;  /* 0x0000000cff007c0c */ /* 0x000fe2000bf23270 */
[----:B------:R-:W-:-:S02]  /*1830*/  @!P5 IMAD.MOV R26, RZ, RZ, -R26 ;  /* 0x000000ffff1ad224 */ /* 0x000fc400078e0a1a */
[----:B------:R0:W-:Y:S01]  /*1840*/  STL [R1+0x98], R8 ;  /* 0x0000980801007387 */ /* 0x0001e20000100800 */
[----:B------:R-:W-:Y:S02]  /*1850*/  @!P2 IMAD.MOV R3, RZ, RZ, -R3 ;  /* 0x000000ffff03a224 */ /* 0x000fe400078e0a03 */
[----:B0-----:R-:W-:Y:S01]  /*1860*/  IMAD R8, R16, c[0x0][0x18c], RZ ;  /* 0x0000630010087a24 */ /* 0x001fe200078e02ff */
[----:B------:R-:W-:Y:S01]  /*1870*/  LEA R16, P5, R7, c[0x0][0x168], 0x1 ;  /* 0x00005a0007107a11 */ /* 0x000fe200078a08ff */
[----:B------:R-:W-:-:S03]  /*1880*/  @!P4 IMAD.MOV R2, RZ, RZ, -R2 ;  /* 0x000000ffff02c224 */ /* 0x000fc600078e0a02 */
[----:B------:R-:W-:Y:S02]  /*1890*/  LEA.HI.X.SX32 R17, R7, c[0x0][0x16c], 0x1, P5 ;  /* 0x00005b0007117a11 */ /* 0x000fe400028f0eff */
[----:B------:R-:W-:Y:S02]  /*18a0*/  ISETP.NE.AND P5, PT, RZ, c[0x0][0x17c], PT ;  /* 0x00005f00ff007a0c */ /* 0x000fe40003fa5270 */
[----:B------:R-:W-:Y:S01]  /*18b0*/  LOP3.LUT R7, RZ, c[0x0][0x17c], RZ, 0x33, !PT ;  /* 0x00005f00ff077a12 */ /* 0x000fe200078e33ff */
[----:B------:R-:W-:-:S03]  /*18c0*/  @!P3 IMAD.MOV R6, RZ, RZ, -R6 ;  /* 0x000000ffff06b224 */ /* 0x000fc600078e0a06 */
[C---:B------:R-:W-:Y:S01]  /*18d0*/  SEL R0, R7.reuse, R0, !P5 ;  /* 0x0000000007007207 */ /* 0x040fe20006800000 */
[----:B------:R-:W-:Y:S01]  /*18e0*/  @!P1 IMAD.MOV R4, RZ, RZ, -R4 ;  /* 0x000000ffff049224 */ /* 0x000fe200078e0a04 */
[C---:B------:R-:W-:Y:S02]  /*18f0*/  SEL R3, R7.reuse, R3, !P5 ;  /* 0x0000000307037207 */ /* 0x040fe40006800000 */
[C---:B------:R-:W-:Y:S01]  /*1900*/  SEL R2, R7.reuse, R2, !P5 ;  /* 0x0000000207027207 */ /* 0x040fe20006800000 */
[----:B------:R-:W-:Y:S01]  /*1910*/  IMAD R0, R0, c[0x0][0x190], RZ ;  /* 0x0000640000007a24 */ /* 0x000fe200078e02ff */
[C---:B------:R-:W-:Y:S02]  /*1920*/  SEL R18, R7.reuse, R18, !P5 ;  /* 0x0000001207127207 */ /* 0x040fe40006800000 */
[C---:B------:R-:W-:Y:S02]  /*1930*/  SEL R19, R7.reuse, R19, !P5 ;  /* 0x0000001307137207 */ /* 0x040fe40006800000 */
[----:B------:R-:W-:Y:S01]  /*1940*/  SEL R20, R7, R20, !P5 ;  /* 0x0000001407147207 */ /* 0x000fe20006800000 */
[----:B------:R-:W-:Y:S01]  /*1950*/  IMAD R12, R3, c[0x0][0x190], RZ ;  /* 0x00006400030c7a24 */ /* 0x000fe200078e02ff */
[C---:B------:R-:W-:Y:S01]  /*1960*/  SEL R6, R7.reuse, R6, !P5 ;  /* 0x0000000607067207 */ /* 0x040fe20006800000 */
[----:B------:R-:W-:Y:S01]  /*1970*/  IMAD R29, R2, c[0x0][0x190], RZ ;  /* 0x00006400021d7a24 */ /* 0x000fe200078e02ff */
[C---:B------:R-:W-:Y:S01]  /*1980*/  SEL R5, R7.reuse, R5, !P5 ;  /* 0x0000000507057207 */ /* 0x040fe20006800000 */
[----:B------:R-:W-:Y:S01]  /*1990*/  IMAD R18, R18, c[0x0][0x190], RZ ;  /* 0x0000640012127a24 */ /* 0x000fe200078e02ff */
[C---:B------:R-:W-:Y:S01]  /*19a0*/  SEL R4, R7.reuse, R4, !P5 ;  /* 0x0000000407047207 */ /* 0x040fe20006800000 */
[----:B------:R-:W-:Y:S01]  /*19b0*/  IMAD.WIDE R2, R0, 0x2, R16 ;  /* 0x0000000200027825 */ /* 0x000fe200078e0210 */
[----:B------:R-:W-:-:S02]  /*19c0*/  SEL R21, R7, R21, !P5 ;  /* 0x0000001507157207 */ /* 0x000fc40006800000 */
[----:B------:R-:W-:Y:S01]  /*19d0*/  SEL R22, R7, R22, !P5 ;  /* 0x0000001607167207 */ /* 0x000fe20006800000 */
[----:B------:R-:W-:Y:S01]  /*19e0*/  IMAD R19, R19, c[0x0][0x190], RZ ;  /* 0x0000640013137a24 */ /* 0x000fe200078e02ff */
[C---:B------:R-:W-:Y:S01]  /*19f0*/  SEL R23, R7.reuse, R23, !P5 ;  /* 0x0000001707177207 */ /* 0x040fe20006800000 */
[----:B------:R-:W-:Y:S01]  /*1a00*/  IMAD R20, R20, c[0x0][0x190], RZ ;  /* 0x0000640014147a24 */ /* 0x000fe200078e02ff */
[C---:B------:R-:W-:Y:S01]  /*1a10*/  SEL R24, R7.reuse, R24, !P5 ;  /* 0x0000001807187207 */ /* 0x040fe20006800000 */
[----:B------:R-:W-:Y:S01]  /*1a20*/  IMAD R9, R6, c[0x0][0x190], RZ ;  /* 0x0000640006097a24 */ /* 0x000fe200078e02ff */
[----:B------:R-:W-:Y:S01]  /*1a30*/  SEL R25, R7, R25, !P5 ;  /* 0x0000001907197207 */ /* 0x000fe20006800000 */
[----:B------:R-:W-:Y:S01]  /*1a40*/  IMAD R28, R5, c[0x0][0x190], RZ ;  /* 0x00006400051c7a24 */ /* 0x000fe200078e02ff */
[C---:B------:R-:W-:Y:S01]  /*1a50*/  SEL R26, R7.reuse, R26, !P5 ;  /* 0x0000001a071a7207 */ /* 0x040fe20006800000 */
[----:B------:R-:W-:Y:S01]  /*1a60*/  IMAD R13, R4, c[0x0][0x190], RZ ;  /* 0x00006400040d7a24 */ /* 0x000fe200078e02ff */
[----:B------:R-:W-:Y:S01]  /*1a70*/  SEL R27, R7, R27, !P5 ;  /* 0x0000001b071b7207 */ /* 0x000fe20006800000 */
[--C-:B------:R-:W-:Y:S01]  /*1a80*/  IMAD.WIDE R6, R18, 0x2, R16.reuse ;  /* 0x0000000212067825 */ /* 0x100fe200078e0210 */
[----:B------:R0:W-:Y:S03]  /*1a90*/  STL.64 [R1+0x90], R2 ;  /* 0x0000900201007387 */ /* 0x0001e60000100a00 */
[----:B------:R-:W-:Y:S01]  /*1aa0*/  IMAD.WIDE R4, R19, 0x2, R16 ;  /* 0x0000000213047825 */ /* 0x000fe200078e0210 */
[----:B------:R1:W-:Y:S03]  /*1ab0*/  STL.64 [R1+0x88], R6 ;  /* 0x0000880601007387 */ /* 0x0003e60000100a00 */
[----:B------:R-:W-:-:S02]  /*1ac0*/  IMAD R21, R21, c[0x0][0x190], RZ ;  /* 0x0000640015157a24 */ /* 0x000fc400078e02ff */
[----:B------:R-:W-:Y:S02]  /*1ad0*/  IMAD R22, R22, c[0x0][0x190], RZ ;  /* 0x0000640016167a24 */ /* 0x000fe400078e02ff */
[--C-:B0-----:R-:W-:Y:S01]  /*1ae0*/  IMAD.WIDE R2, R20, 0x2, R16.reuse ;  /* 0x0000000214027825 */ /* 0x101fe200078e0210 */
[----:B------:R0:W-:Y:S03]  /*1af0*/  STL.64 [R1+0x80], R4 ;  /* 0x0000800401007387 */ /* 0x0001e60000100a00 */
[----:B------:R-:W-:Y:S01]  /*1b00*/  IMAD R23, R23, c[0x0][0x190], RZ ;  /* 0x0000640017177a24 */ /* 0x000fe200078e02ff */
[----:B------:R2:W-:Y:S01]  /*1b10*/  STL.64 [R1+0x78], R2 ;  /* 0x0000780201007387 */ /* 0x0005e20000100a00 */
[----:B-1----:R-:W-:-:S04]  /*1b20*/  IMAD.WIDE R6, R21, 0x2, R16 ;  /* 0x0000000215067825 */ /* 0x002fc800078e0210 */
[----:B------:R-:W-:Y:S02]  /*1b30*/  IMAD R24, R24, c[0x0][0x190], RZ ;  /* 0x0000640018187a24 */ /* 0x000fe400078e02ff */
[--C-:B0-----:R-:W-:Y:S01]  /*1b40*/  IMAD.WIDE R4, R22, 0x2, R16.reuse ;  /* 0x0000000216047825 */ /* 0x101fe200078e0210 */
[----:B------:R0:W-:Y:S03]  /*1b50*/  STL.64 [R1+0x48], R6 ;  /* 0x0000480601007387 */ /* 0x0001e60000100a00 */
[----:B--2---:R-:W-:Y:S01]  /*1b60*/  IMAD.WIDE R2, R23, 0x2, R16 ;  /* 0x0000000217027825 */ /* 0x004fe200078e0210 */
[----:B------:R1:W-:Y:S03]  /*1b70*/  STL.64 [R1+0x38], R4 ;  /* 0x0000380401007387 */ /* 0x0003e60000100a00 */
[----:B------:R-:W-:Y:S01]  /*1b80*/  IMAD R26, R26, c[0x0][0x190], RZ ;  /* 0x000064001a1a7a24 */ /* 0x000fe200078e02ff */
[----:B------:R2:W-:Y:S01]  /*1b90*/  STL.64 [R1+0x28], R2 ;  /* 0x0000280201007387 */ /* 0x0005e20000100a00 */
[----:B------:R-:W-:-:S02]  /*1ba0*/  IMAD R25, R25, c[0x0][0x190], RZ ;  /* 0x0000640019197a24 */ /* 0x000fc400078e02ff */
[----:B0-----:R-:W-:Y:S01]  /*1bb0*/  IMAD.WIDE R6, R24, 0x2, R16 ;  /* 0x0000000218067825 */ /* 0x001fe200078e0210 */
[----:B------:R-:W-:-:S03]  /*1bc0*/  LEA R10, P6, R8, c[0x0][0x168], 0x1 ;  /* 0x00005a00080a7a11 */ /* 0x000fc600078c08ff */
[----:B-1----:R-:W-:-:S04]  /*1bd0*/  IMAD.WIDE R4, R25, 0x2, R16 ;  /* 0x0000000219047825 */ /* 0x002fc800078e0210 */
[----:B--2---:R-:W-:Y:S01]  /*1be0*/  IMAD.WIDE R2, R26, 0x2, R16 ;  /* 0x000000021a027825 */ /* 0x004fe200078e0210 */
[----:B------:R-:W-:Y:S03]  /*1bf0*/  STL.64 [R1+0x18], R6 ;  /* 0x0000180601007387 */ /* 0x000fe60000100a00 */
[----:B------:R-:W-:Y:S01]  /*1c00*/  IMAD R27, R27, c[0x0][0x190], RZ ;  /* 0x000064001b1b7a24 */ /* 0x000fe200078e02ff */
[----:B------:R0:W-:Y:S01]  /*1c10*/  STL.64 [R1+0x19f0], R2 ;  /* 0x0019f00201007387 */ /* 0x0001e20000100a00 */
[----:B------:R-:W-:-:S03]  /*1c20*/  LEA.HI.X.SX32 R11, R8, c[0x0][0x16c], 0x1, P6 ;  /* 0x00005b00080b7a11 */ /* 0x000fc600030f0eff */
[----:B------:R1:W-:Y:S01]  /*1c30*/  STL.64 [R1+0x8], R4 ;  /* 0x0000080401007387 */ /* 0x0003e20000100a00 */
[----:B0-----:R-:W-:Y:S02]  /*1c40*/  IMAD.MOV.U32 R3, RZ, RZ, R9 ;  /* 0x000000ffff037224 */ /* 0x001fe400078e0009 */
[----:B-1----:R-:W-:-:S04]  /*1c50*/  IMAD.WIDE R4, R27, 0x2, R16 ;  /* 0x000000021b047825 */ /* 0x002fc800078e0210 */
[----:B------:R-:W-:Y:S01]  /*1c60*/  IMAD.WIDE R8, R3, 0x2, R16 ;  /* 0x0000000203087825 */ /* 0x000fe200078e0210 */
[----:B------:R-:W-:Y:S04]  /*1c70*/  STL.64 [R1+0x19f8], R4 ;  /* 0x0019f80401007387 */ /* 0x000fe80000100a00 */
[----:B------:R0:W-:Y:S02]  /*1c80*/  STL.64 [R1+0x1a00], R8 ;  /* 0x001a000801007387 */ /* 0x0001e40000100a00 */
[----:B0-----:R-:W-:Y:S02]  /*1c90*/  IMAD.MOV.U32 R8, RZ, RZ, R13 ;  /* 0x000000ffff087224 */ /* 0x001fe400078e000d */
[----:B------:R-:W-:Y:S02]  /*1ca0*/  IMAD.MOV.U32 R9, RZ, RZ, R12 ;  /* 0x000000ffff097224 */ /* 0x000fe400078e000c */
[----:B------:R-:W-:-:S04]  /*1cb0*/  IMAD.WIDE R12, R28, 0x2, R16 ;  /* 0x000000021c0c7825 */ /* 0x000fc800078e0210 */
[--C-:B------:R-:W-:Y:S01]  /*1cc0*/  IMAD.WIDE R14, R8, 0x2, R16.reuse ;  /* 0x00000002080e7825 */ /* 0x100fe200078e0210 */
[----:B------:R-:W-:Y:S03]  /*1cd0*/  STL.64 [R1+0x1a08], R12 ;  /* 0x001a080c01007387 */ /* 0x000fe60000100a00 */
[--C-:B------:R-:W-:Y:S01]  /*1ce0*/  IMAD.WIDE R6, R9, 0x2, R16.reuse ;  /* 0x0000000209067825 */ /* 0x100fe200078e0210 */
[----:B------:R-:W-:Y:S04]  /*1cf0*/  STL.64 [R1+0x1a10], R14 ;  /* 0x001a100e01007387 */ /* 0x000fe80000100a00 */
[----:B------:R0:W-:Y:S02]  /*1d00*/  STL.64 [R1+0x1a18], R6 ;  /* 0x001a180601007387 */ /* 0x0001e40000100a00 */
[----:B0-----:R-:W-:-:S04]  /*1d10*/  IMAD.WIDE R6, R29, 0x2, R16 ;  /* 0x000000021d067825 */ /* 0x001fc800078e0210 */
[--C-:B------:R-:W-:Y:S01]  /*1d20*/  IMAD.WIDE R14, R18, 0x2, R10.reuse ;  /* 0x00000002120e7825 */ /* 0x100fe200078e020a */
[----:B------:R0:W-:Y:S03]  /*1d30*/  STL.64 [R1+0x70], R6 ;  /* 0x0000700601007387 */ /* 0x0001e60000100a00 */
[--C-:B------:R-:W-:Y:S01]  /*1d40*/  IMAD.WIDE R12, R20, 0x2, R10.reuse ;  /* 0x00000002140c7825 */ /* 0x100fe200078e020a */
[----:B------:R1:W-:Y:S03]  /*1d50*/  STL.64 [R1+0x60], R14 ;  /* 0x0000600e01007387 */ /* 0x0003e60000100a00 */
[----:B0-----:R-:W-:-:S05]  /*1d60*/  IMAD.WIDE R6, R19, 0x2, R10 ;  /* 0x0000000213067825 */ /* 0x001fca00078e020a */
[----:B------:R0:W-:Y:S01]  /*1d70*/  STL.64 [R1+0x58], R6 ;  /* 0x0000580601007387 */ /* 0x0001e20000100a00 */
[----:B-1----:R-:W-:-:S03]  /*1d80*/  IMAD.MOV.U32 R15, RZ, RZ, R3 ;  /* 0x000000ffff0f7224 */ /* 0x002fc600078e0003 */
[----:B------:R-:W-:Y:S04]  /*1d90*/  STL.64 [R1+0x50], R12 ;  /* 0x0000500c01007387 */ /* 0x000fe80000100a00 */
[----:B------:R-:W2:Y:S01]  /*1da0*/  LDL.LU.64 R2, [R1+0x90] ;  /* 0x0000900001027983 */ /* 0x000ea20000300a00 */
[----:B0-----:R-:W-:-:S05]  /*1db0*/  IMAD.WIDE R6, R21, 0x2, R10 ;  /* 0x0000000215067825 */ /* 0x001fca00078e020a */
[----:B------:R0:W-:Y:S02]  /*1dc0*/  STL.64 [R1+0x40], R6 ;  /* 0x0000400601007387 */ /* 0x0001e40000100a00 */
[----:B0-----:R-:W-:-:S05]  /*1dd0*/  IMAD.WIDE R6, R22, 0x2, R10 ;  /* 0x0000000216067825 */ /* 0x001fca00078e020a */
[----:B------:R0:W-:Y:S04]  /*1de0*/  STL.64 [R1+0x1a20], R6 ;  /* 0x001a200601007387 */ /* 0x0001e80000100a00 */
[----:B0-----:R-:W3:Y:S04]  /*1df0*/  LDL.LU.64 R6, [R1+0x38] ;  /* 0x0000380001067983 */ /* 0x001ee80000300a00 */
[----:B---3--:R0:W-:Y:S04]  /*1e00*/  STL.64 [R1+0x1a28], R6 ;  /* 0x001a280601007387 */ /* 0x0081e80000100a00 */
        /* <DEDUP_REMOVED lines=12> */
[----:B0-----:R-:W3:Y:S01]  /*1ed0*/  LDL.LU.64 R6, [R1+0x60] ;  /* 0x0000600001067983 */ /* 0x001ee20000300a00 */
[----:B------:R-:W-:-:S03]  /*1ee0*/  IMAD.WIDE R4, R0, 0x2, R10 ;  /* 0x0000000200047825 */ /* 0x000fc600078e020a */
[----:B---3--:R0:W-:Y:S04]  /*1ef0*/  STL.64 [R1+0x1a60], R6 ;  /* 0x001a600601007387 */ /* 0x0081e80000100a00 */
[----:B0-----:R-:W3:Y:S01]  /*1f00*/  LDL.LU.64 R6, [R1+0x88] ;  /* 0x0000880001067983 */ /* 0x001ee20000300a00 */
[----:B------:R-:W-:Y:S02]  /*1f10*/  IMAD.MOV.U32 R22, RZ, RZ, R28 ;  /* 0x000000ffff167224 */ /* 0x000fe400078e001c */
[----:B------:R-:W-:Y:S02]  /*1f20*/  IMAD.MOV.U32 R0, RZ, RZ, R29 ;  /* 0x000000ffff007224 */ /* 0x000fe400078e001d */
[----:B------:R-:W-:-:S04]  /*1f30*/  IMAD.WIDE R12, R23, 0x2, R10 ;  /* 0x00000002170c7825 */ /* 0x000fc800078e020a */
[----:B------:R-:W-:-:S04]  /*1f40*/  IMAD.WIDE R28, R25, 0x2, R10 ;  /* 0x00000002191c7825 */ /* 0x000fc800078e020a */
[----:B------:R-:W-:-:S04]  /*1f50*/  IMAD.WIDE R16, R26, 0x2, R10 ;  /* 0x000000021a107825 */ /* 0x000fc800078e020a */
[----:B------:R-:W-:-:S04]  /*1f60*/  IMAD.WIDE R18, R27, 0x2, R10 ;  /* 0x000000021b127825 */ /* 0x000fc800078e020a */
[----:B------:R-:W-:-:S04]  /*1f70*/  IMAD.WIDE R20, R15, 0x2, R10 ;  /* 0x000000020f147825 */ /* 0x000fc800078e020a */
[----:B------:R-:W-:-:S04]  /*1f80*/  IMAD.WIDE R22, R22, 0x2, R10 ;  /* 0x0000000216167825 */ /* 0x000fc800078e020a */
[----:B------:R-:W-:Y:S01]  /*1f90*/  IMAD.WIDE R26, R9, 0x2, R10 ;  /* 0x00000002091a7825 */ /* 0x000fe200078e020a */
[----:B---3--:R0:W-:Y:S04]  /*1fa0*/  STL.64 [R1+0x1a68], R6 ;  /* 0x001a680601007387 */ /* 0x0081e80000100a00 */
[----:B------:R-:W3:Y:S01]  /*1fb0*/  LDL.LU.64 R14, [R1+0x28] ;  /* 0x00002800010e7983 */ /* 0x000ee20000300a00 */
[----:B0-----:R-:W-:Y:S02]  /*1fc0*/  IMAD.MOV.U32 R6, RZ, RZ, R4 ;  /* 0x000000ffff067224 */ /* 0x001fe400078e0004 */
[----:B------:R-:W-:Y:S02]  /*1fd0*/  IMAD.MOV.U32 R7, RZ, RZ, R5 ;  /* 0x000000ffff077224 */ /* 0x000fe400078e0005 */
[----:B------:R-:W-:-:S04]  /*1fe0*/  IMAD.WIDE R4, R24, 0x2, R10 ;  /* 0x0000000218047825 */ /* 0x000fc800078e020a */
[--C-:B------:R-:W-:Y:S02]  /*1ff0*/  IMAD.WIDE R24, R8, 0x2, R10.reuse ;  /* 0x0000000208187825 */ /* 0x100fe400078e020a */
[----:B------:R-:W4:Y:S02]  /*2000*/  LDL.LU.64 R8, [R1+0x18] ;  /* 0x0000180001087983 */ /* 0x000f240000300a00 */
[----:B------:R-:W-:-:S04]  /*2010*/  IMAD.WIDE R10, R0, 0x2, R10 ;  /* 0x00000002000a7825 */ /* 0x000fc800078e020a */
[----:B--2---:R-:W-:Y:S01]  /*2020*/  IMAD.MOV.U32 R0, RZ, RZ, R3 ;  /* 0x000000ffff007224 */ /* 0x004fe200078e0003 */
[----:B------:R0:W-:Y:S04]  /*2030*/  STL [R1+0x19ac], R2 ;  /* 0x0019ac0201007387 */ /* 0x0001e80000100800 */
[----:B0-----:R-:W2:Y:S04]  /*2040*/  LDL.LU.64 R2, [R1+0x8] ;  /* 0x0000080001027983 */ /* 0x001ea80000300a00 */
[----:B------:R0:W-:Y:S04]  /*2050*/  STL [R1+0x19a4], R0 ;  /* 0x0019a40001007387 */ /* 0x0001e80000100800 */
[----:B------:R1:W-:Y:S01]  /*2060*/  STL [R1+0x19a8], R6 ;  /* 0x0019a80601007387 */ /* 0x0003e20000100800 */
[----:B0-----:R-:W-:-:S03]  /*2070*/  IMAD.MOV.U32 R0, RZ, RZ, R7 ;  /* 0x000000ffff007224 */ /* 0x001fc600078e0007 */
[----:B-1----:R-:W5:Y:S04]  /*2080*/  LDL.LU.64 R6, [R1+0x1a68] ;  /* 0x001a680001067983 */ /* 0x002f680000300a00 */
[----:B-----5:R-:W-:Y:S04]  /*2090*/  STL [R1+0x19a0], R6 ;  /* 0x0019a00601007387 */ /* 0x020fe80000100800 */
[----:B------:R0:W-:Y:S02]  /*20a0*/  STL [R1+0x199c], R0 ;  /* 0x00199c0001007387 */ /* 0x0001e40000100800 */
[----:B0-----:R-:W-:-:S02]  /*20b0*/  IMAD.MOV.U32 R0, RZ, RZ, R7 ;  /* 0x000000ffff007224 */ /* 0x001fc400078e0007 */
[----:B------:R-:W5:Y:S04]  /*20c0*/  LDL.LU.64 R6, [R1+0x1a60] ;  /* 0x001a600001067983 */ /* 0x000f680000300a00 */
        /* <DEDUP_REMOVED lines=36> */
[----:B---3--:R-:W-:Y:S04]  /*2310*/  STL [R1+0x1950], R14 ;  /* 0x0019500e01007387 */ /* 0x008fe80000100800 */
[----:B------:R0:W-:Y:S02]  /*2320*/  STL [R1+0x194c], R0 ;  /* 0x00194c0001007387 */ /* 0x0001e40000100800 */
[----:B0-----:R-:W-:-:S02]  /*2330*/  IMAD.MOV.U32 R0, RZ, RZ, R15 ;  /* 0x000000ffff007224 */ /* 0x001fc400078e000f */
[----:B------:R-:W3:Y:S04]  /*2340*/  LDL.LU.64 R14, [R1+0x1a10] ;  /* 0x001a1000010e7983 */ /* 0x000ee80000300a00 */
[----:B------:R-:W-:Y:S04]  /*2350*/  STL [R1+0x1948], R12 ;  /* 0x0019480c01007387 */ /* 0x000fe80000100800 */
[----:B------:R0:W-:Y:S02]  /*2360*/  STL [R1+0x1944], R0 ;  /* 0x0019440001007387 */ /* 0x0001e40000100800 */
[----:B0-----:R-:W-:-:S02]  /*2370*/  IMAD.MOV.U32 R0, RZ, RZ, R13 ;  /* 0x000000ffff007224 */ /* 0x001fc400078e000d */
[----:B------:R-:W3:Y:S04]  /*2380*/  LDL.LU.64 R12, [R1+0x1a08] ;  /* 0x001a0800010c7983 */ /* 0x000ee80000300a00 */
[----:B----4-:R-:W-:Y:S04]  /*2390*/  STL [R1+0x1940], R8 ;  /* 0x0019400801007387 */ /* 0x010fe80000100800 */
[----:B------:R0:W-:Y:S02]  /*23a0*/  STL [R1+0x193c], R0 ;  /* 0x00193c0001007387 */ /* 0x0001e40000100800 */
[----:B0-----:R-:W-:-:S02]  /*23b0*/  IMAD.MOV.U32 R0, RZ, RZ, R9 ;  /* 0x000000ffff007224 */ /* 0x001fc400078e0009 */
[----:B------:R-:W4:Y:S04]  /*23c0*/  LDL.LU.64 R8, [R1+0x1a00] ;  /* 0x001a000001087983 */ /* 0x000f280000300a00 */
[----:B------:R-:W-:Y:S04]  /*23d0*/  STL [R1+0x1938], R4 ;  /* 0x0019380401007387 */ /* 0x000fe80000100800 */
[----:B------:R0:W-:Y:S02]  /*23e0*/  STL [R1+0x1934], R0 ;  /* 0x0019340001007387 */ /* 0x0001e40000100800 */
[----:B0-----:R-:W-:-:S02]  /*23f0*/  IMAD.MOV.U32 R0, RZ, RZ, R5 ;  /* 0x000000ffff007224 */ /* 0x001fc400078e0005 */
[----:B------:R-:W3:Y:S04]  /*2400*/  LDL.LU.64 R4, [R1+0x19f8] ;  /* 0x0019f80001047983 */ /* 0x000ee80000300a00 */
[----:B--2---:R-:W-:Y:S04]  /*2410*/  STL [R1+0x1930], R2 ;  /* 0x0019300201007387 */ /* 0x004fe80000100800 */
[----:B------:R0:W-:Y:S02]  /*2420*/  STL [R1+0x192c], R0 ;  /* 0x00192c0001007387 */ /* 0x0001e40000100800 */
[----:B0-----:R-:W-:-:S02]  /*2430*/  IMAD.MOV.U32 R0, RZ, RZ, R3 ;  /* 0x000000ffff007224 */ /* 0x001fc400078e0003 */
[----:B------:R-:W2:Y:S04]  /*2440*/  LDL.LU.64 R2, [R1+0x19f0] ;  /* 0x0019f00001027983 */ /* 0x000ea80000300a00 */
[----:B------:R-:W-:Y:S04]  /*2450*/  STL [R1+0x1928], R28 ;  /* 0x0019281c01007387 */ /* 0x000fe80000100800 */
[----:B------:R0:W-:Y:S02]  /*2460*/  STL [R1+0x1924], R0 ;  /* 0x0019240001007387 */ /* 0x0001e40000100800 */
[----:B0-----:R-:W-:-:S02]  /*2470*/  IMAD.MOV.U32 R0, RZ, RZ, R29 ;  /* 0x000000ffff007224 */ /* 0x001fc400078e001d */
[----:B------:R-:W3:Y:S04]  /*2480*/  LDL.LU.64 R28, [R1+0x19e8] ;  /* 0x0019e800011c7983 */ /* 0x000ee80000300a00 */
[----:B--2---:R-:W-:Y:S04]  /*2490*/  STL [R1+0x1920], R2 ;  /* 0x0019200201007387 */ /* 0x004fe80000100800 */
[----:B------:R-:W-:Y:S04]  /*24a0*/  STL [R1+0x191c], R0 ;  /* 0x00191c0001007387 */ /* 0x000fe80000100800 */
[----:B------:R0:W-:Y:S04]  /*24b0*/  STL [R1+0x1914], R3 ;  /* 0x0019140301007387 */ /* 0x0001e80000100800 */
[----:B0-----:R-:W2:Y:S04]  /*24c0*/  LDL.LU R3, [R1+0x98] ;  /* 0x0000980001037983 */ /* 0x001ea80000300800 */
[----:B------:R-:W2:Y:S04]  /*24d0*/  LDL.LU R0, [R1+0xb0] ;  /* 0x0000b00001007983 */ /* 0x000ea80000300800 */
[----:B------:R-:W-:Y:S04]  /*24e0*/  STL [R1+0x1918], R16 ;  /* 0x0019181001007387 */ /* 0x000fe80000100800 */
[----:B------:R0:W-:Y:S04]  /*24f0*/  STL [R1+0x190c], R17 ;  /* 0x00190c1101007387 */ /* 0x0001e80000100800 */
[----:B0-----:R-:W2:Y:S04]  /*2500*/  LDL.LU.64 R16, [R1+0x70] ;  /* 0x0000700001107983 */ /* 0x001ea80000300a00 */
[----:B---3--:R-:W-:Y:S04]  /*2510*/  STL [R1+0x1910], R4 ;  /* 0x0019100401007387 */ /* 0x008fe80000100800 */
[----:B------:R-:W-:Y:S04]  /*2520*/  STL [R1+0x1904], R5 ;  /* 0x0019040501007387 */ /* 0x000fe80000100800 */
[----:B------:R-:W-:Y:S04]  /*2530*/  STL [R1+0x1908], R18 ;  /* 0x0019081201007387 */ /* 0x000fe80000100800 */
[----:B------:R-:W-:Y:S04]  /*2540*/  STL [R1+0x18fc], R19 ;  /* 0x0018fc1301007387 */ /* 0x000fe80000100800 */
[----:B----4-:R-:W-:Y:S01]  /*2550*/  STL [R1+0x1900], R8 ;  /* 0x0019000801007387 */ /* 0x010fe20000100800 */
[----:B------:R-:W-:-:S03]  /*2560*/  IMAD R28, R28, c[0x0][0x184], RZ ;  /* 0x000061001c1c7a24 */ /* 0x000fc600078e02ff */
[----:B------:R-:W-:Y:S04]  /*2570*/  STL [R1+0x18f4], R9 ;  /* 0x0018f40901007387 */ /* 0x000fe80000100800 */
[----:B------:R0:W-:Y:S04]  /*2580*/  STL [R1+0x18f8], R20 ;  /* 0x0018f81401007387 */ /* 0x0001e80000100800 */
[----:B------:R-:W-:Y:S04]  /*2590*/  STL [R1+0x18ec], R21 ;  /* 0x0018ec1501007387 */ /* 0x000fe80000100800 */
[----:B------:R1:W-:Y:S04]  /*25a0*/  STL [R1+0x18f0], R12 ;  /* 0x0018f00c01007387 */ /* 0x0003e80000100800 */
[----:B------:R-:W-:Y:S01]  /*25b0*/  STL [R1+0x18e4], R13 ;  /* 0x0018e40d01007387 */ /* 0x000fe20000100800 */
[----:B0-----:R-:W-:-:S03]  /*25c0*/  LEA R20, P0, R28, c[0x0][0x160], 0x1 ;  /* 0x000058001c147a11 */ /* 0x001fc600078008ff */
[----:B------:R-:W-:Y:S04]  /*25d0*/  STL [R1+0x18e8], R22 ;  /* 0x0018e81601007387 */ /* 0x000fe80000100800 */
[----:B------:R-:W-:Y:S01]  /*25e0*/  STL [R1+0x18dc], R23 ;  /* 0x0018dc1701007387 */ /* 0x000fe20000100800 */
[----:B-1----:R-:W-:-:S03]  /*25f0*/  IMAD.MOV.U32 R12, RZ, RZ, c[0x0][0x188] ;  /* 0x00006200ff0c7624 */ /* 0x002fc600078e00ff */
[----:B------:R0:W-:Y:S04]  /*2600*/  STL [R1+0x18e0], R14 ;  /* 0x0018e00e01007387 */ /* 0x0001e80000100800 */
[----:B------:R-:W-:Y:S01]  /*2610*/  STL [R1+0x18d4], R15 ;  /* 0x0018d40f01007387 */ /* 0x000fe20000100800 */
[----:B------:R-:W-:-:S03]  /*2620*/  LEA.HI.X.SX32 R21, R28, c[0x0][0x164], 0x1, P0 ;  /* 0x000059001c157a11 */ /* 0x000fc600000f0eff */
[----:B------:R-:W-:Y:S01]  /*2630*/  STL [R1+0x18d8], R24 ;  /* 0x0018d81801007387 */ /* 0x000fe20000100800 */
[----:B------:R-:W-:-:S03]  /*2640*/  IMAD R4, R29, c[0x0][0x184], RZ ;  /* 0x000061001d047a24 */ /* 0x000fc600078e02ff */
[----:B------:R-:W-:Y:S01]  /*2650*/  STL [R1+0x18d0], R25 ;  /* 0x0018d01901007387 */ /* 0x000fe20000100800 */
[----:B------:R-:W-:-:S03]  /*2660*/  IMAD R8, R12, 0x7f, RZ ;  /* 0x0000007f0c087824 */ /* 0x000fc600078e02ff */
[----:B-----5:R-:W-:Y:S04]  /*2670*/  STL [R1+0x18cc], R6 ;  /* 0x0018cc0601007387 */ /* 0x020fe80000100800 */
[----:B------:R-:W-:Y:S04]  /*2680*/  STL [R1+0x18c4], R7 ;  /* 0x0018c40701007387 */ /* 0x000fe80000100800 */
[----:B------:R-:W-:Y:S04]  /*2690*/  STL [R1+0x18c8], R26 ;  /* 0x0018c81a01007387 */ /* 0x000fe80000100800 */
[----:B------:R-:W-:Y:S01]  /*26a0*/  STL [R1+0x18bc], R27 ;  /* 0x0018bc1b01007387 */ /* 0x000fe20000100800 */
[----:B--2---:R-:W-:-:S02]  /*26b0*/  IMAD R5, R3, c[0x0][0x184], RZ ;  /* 0x0000610003057a24 */ /* 0x004fc400078e02ff */
[----:B------:R-:W-:-:S03]  /*26c0*/  IMAD R0, R0, c[0x0][0x184], RZ ;  /* 0x0000610000007a24 */ /* 0x000fc600078e02ff */
[C---:B------:R-:W-:Y:S02]  /*26d0*/  LEA R18, P2, R5.reuse, c[0x0][0x160], 0x1 ;  /* 0x0000580005127a11 */ /* 0x040fe400078408ff */
[----:B0-----:R-:W-:Y:S02]  /*26e0*/  LEA R14, P0, R0, c[0x0][0x160], 0x1 ;  /* 0x00005800000e7a11 */ /* 0x001fe400078008ff */
[----:B------:R-:W-:Y:S01]  /*26f0*/  LEA.HI.X.SX32 R19, R5, c[0x0][0x164], 0x1, P2 ;  /* 0x0000590005137a11 */ /* 0x000fe200010f0eff */
[----:B------:R-:W-:Y:S01]  /*2700*/  IMAD.MOV.U32 R2, RZ, RZ, R17 ;  /* 0x000000ffff027224 */ /* 0x000fe200078e0011 */
[----:B------:R0:W-:Y:S04]  /*2710*/  STL [R1+0x18c0], R16 ;  /* 0x0018c01001007387 */ /* 0x0001e80000100800 */
[----:B------:R1:W-:Y:S04]  /*2720*/  STL [R1+0x18b8], R2 ;  /* 0x0018b80201007387 */ /* 0x0003e80000100800 */
[----:B------:R-:W2:Y:S01]  /*2730*/  LDL.LU R29, [R1+0x19e4] ;  /* 0x0019e400011d7983 */ /* 0x000ea20000300800 */
[----:B0-----:R-:W-:Y:S01]  /*2740*/  LEA R16, P1, R4, c[0x0][0x160], 0x1 ;  /* 0x0000580004107a11 */ /* 0x001fe200078208ff */
[----:B-1----:R-:W-:-:S02]  /*2750*/  IMAD.WIDE R2, R8, 0x2, R20 ;  /* 0x0000000208027825 */ /* 0x002fc400078e0214 */
[----:B------:R-:W-:Y:S01]  /*2760*/  STL.64 [R1+0x1f0], R20 ;  /* 0x0001f01401007387 */ /* 0x000fe20000100a00 */
[----:B------:R-:W-:-:S03]  /*2770*/  LEA.HI.X.SX32 R17, R4, c[0x0][0x164], 0x1, P1 ;  /* 0x0000590004117a11 */ /* 0x000fc600008f0eff */
[----:B------:R-:W-:Y:S01]  /*2780*/  STL [R1+0x18b4], R10 ;  /* 0x0018b40a01007387 */ /* 0x000fe20000100800 */
[----:B------:R-:W-:-:S03]  /*2790*/  LEA.HI.X.SX32 R15, R0, c[0x0][0x164], 0x1, P0 ;  /* 0x00005900000f7a11 */ /* 0x000fc600000f0eff */
[----:B------:R-:W-:Y:S04]  /*27a0*/  STL [R1+0x8d0], R11 ;  /* 0x0008d00b01007387 */ /* 0x000fe80000100800 */
[----:B------:R-:W-:Y:S01]  /*27b0*/  STL [R1+0x8d8], R2 ;  /* 0x0008d80201007387 */ /* 0x000fe20000100800 */
[----:B------:R-:W-:-:S03]  /*27c0*/  IMAD.WIDE R6, R8, 0x2, R16 ;  /* 0x0000000208067825 */ /* 0x000fc600078e0210 */
[----:B------:R0:W-:Y:S01]  /*27d0*/  STL [R1+0x8d4], R3 ;  /* 0x0008d40301007387 */ /* 0x0001e20000100800 */
[----:B------:R-:W-:-:S03]  /*27e0*/  IMAD R0, R12, 0x7e, RZ ;  /* 0x0000007e0c007824 */ /* 0x000fc600078e02ff */
[----:B------:R-:W-:Y:S01]  /*27f0*/  STL.64 [R1+0x1f8], R18 ;  /* 0x0001f81201007387 */ /* 0x000fe20000100a00 */
[----:B------:R-:W-:-:S04]  /*2800*/  IMAD.WIDE R4, R8, 0x2, R14 ;  /* 0x0000000208047825 */ /* 0x000fc800078e020e */
[----:B0-----:R-:W-:Y:S01]  /*2810*/  IMAD.WIDE R2, R8, 0x2, R18 ;  /* 0x0000000208027825 */ /* 0x001fe200078e0212 */
[----:B------:R-:W-:Y:S04]  /*2820*/  STL.64 [R1+0x208], R14 ;  /* 0x0002080e01007387 */ /* 0x000fe80000100a00 */
[----:B------:R-:W-:Y:S04]  /*2830*/  STL.64 [R1+0x200], R16 ;  /* 0x0002001001007387 */ /* 0x000fe80000100a00 */
[----:B------:R-:W-:Y:S04]  /*2840*/  STL [R1+0x8e0], R2 ;  /* 0x0008e00201007387 */ /* 0x000fe80000100800 */
[----:B------:R0:W-:Y:S04]  /*2850*/  STL [R1+0x8dc], R3 ;  /* 0x0008dc0301007387 */ /* 0x0001e80000100800 */
[----:B------:R-:W-:Y:S04]  /*2860*/  STL [R1+0x18b0], R6 ;  /* 0x0018b00601007387 */ /* 0x000fe80000100800 */
[----:B------:R1:W-:Y:S01]  /*2870*/  STL [R1+0x1898], R7 ;  /* 0x0018980701007387 */ /* 0x0003e20000100800 */
[----:B0-----:R-:W-:-:S03]  /*2880*/  IMAD.WIDE R2, R0, 0x2, R20 ;  /* 0x0000000200027825 */ /* 0x001fc600078e0214 */
[----:B------:R-:W-:Y:S04]  /*2890*/  STL [R1+0x18ac], R4 ;  /* 0x0018ac0401007387 */ /* 0x000fe80000100800 */
[----:B------:R0:W-:Y:S01]  /*28a0*/  STL [R1+0x18a4], R5 ;  /* 0x0018a40501007387 */ /* 0x0001e20000100800 */
[----:B-1----:R-:W-:-:S03]  /*28b0*/  IMAD.WIDE R6, R0, 0x2, R16 ;  /* 0x0000000200067825 */ /* 0x002fc600078e0210 */
[----:B------:R-:W-:Y:S01]  /*28c0*/  STL [R1+0x18a8], R2 ;  /* 0x0018a80201007387 */ /* 0x000fe20000100800 */
[----:B------:R-:W-:Y:S02]  /*28d0*/  IMAD R8, R12, 0x7d, RZ ;  /* 0x0000007d0c087824 */ /* 0x000fe400078e02ff */
[C---:B0-----:R-:W-:Y:S01]  /*28e0*/  IMAD.WIDE R4, R0.reuse, 0x2, R18 ;  /* 0x0000000200047825 */ /* 0x041fe200078e0212 */
[----:B------:R0:W-:Y:S04]  /*28f0*/  STL [R1+0x189c], R3 ;  /* 0x00189c0301007387 */ /* 0x0001e80000100800 */
[----:B------:R-:W-:Y:S04]  /*2900*/  STL [R1+0x18a0], R4 ;  /* 0x0018a00401007387 */ /* 0x000fe80000100800 */
[----:B------:R1:W-:Y:S01]  /*2910*/  STL [R1+0x1890], R5 ;  /* 0x0018900501007387 */ /* 0x0003e20000100800 */
[----:B0-----:R-:W-:-:S03]  /*2920*/  IMAD.WIDE R2, R0, 0x2, R14 ;  /* 0x0000000200027825 */ /* 0x001fc600078e020e */
[----:B------:R-:W-:Y:S04]  /*2930*/  STL [R1+0x1894], R6 ;  /* 0x0018940601007387 */ /* 0x000fe80000100800 */
[----:B------:R0:W-:Y:S01]  /*2940*/  STL [R1+0x1878], R7 ;  /* 0x0018780701007387 */ /* 0x0001e20000100800 */
[----:B-1----:R-:W-:-:S03]  /*2950*/  IMAD.WIDE R4, R8, 0x2, R20 ;  /* 0x0000000208047825 */ /* 0x002fc600078e0214 */
[----:B------:R-:W-:Y:S04]  /*2960*/  STL [R1+0x188c], R2 ;  /* 0x00188c0201007387 */ /* 0x000fe80000100800 */
[----:B------:R1:W-:Y:S01]  /*2970*/  STL [R1+0x1884], R3 ;  /* 0x0018840301007387 */ /* 0x0003e20000100800 */
[----:B0-----:R-:W-:-:S03]  /*2980*/  IMAD.WIDE R6, R8, 0x2, R16 ;  /* 0x0000000208067825 */ /* 0x001fc600078e0210 */
[----:B------:R-:W-:Y:S01]  /*2990*/  STL [R1+0x1888], R4 ;  /* 0x0018880401007387 */ /* 0x000fe20000100800 */
[----:B------:R-:W-:Y:S02]  /*29a0*/  IMAD R0, R12, 0x7c, RZ ;  /* 0x0000007c0c007824 */ /* 0x000fe400078e02ff */
[C---:B-1----:R-:W-:Y:S01]  /*29b0*/  IMAD.WIDE R2, R8.reuse, 0x2, R18 ;  /* 0x0000000208027825 */ /* 0x042fe200078e0212 */
        /* <DEDUP_REMOVED lines=204> */
[----:B------:R-:W-:Y:S02]  /*3680*/  IMAD R0, R12, 0x6c, RZ ;  /* 0x0000006c0c007824 */ /* 0x000fe400078e02ff */
[C---:B0-----:R-:W-:Y:S01]  /*3690*/  IMAD.WIDE R6, R8.reuse, 0x2, R16 ;  /* 0x0000000208067825 */ /* 0x041fe200078e0210 */
[----:B------:R-:W-:Y:S03]  /*36a0*/  STL [R1+0x1688], R4 ;  /* 0x0016880401007387 */ /* 0x000fe60000100800 */
        /* <DEDUP_REMOVED lines=10> */
[----:B------:R-:W-:-:S03]  /*3750*/  IMAD R8, R12, 0x6b, RZ ;  /* 0x0000006b0c087824 */ /* 0x000fc600078e02ff */
[----:B------:R-:W-:Y:S01]  /*3760*/  STL [R1+0x1668], R2 ;  /* 0x0016680201007387 */ /* 0x000fe20000100800 */
[----:B0-----:R-:W-:-:S03]  /*3770*/  IMAD.WIDE R6, R0, 0x2, R14 ;  /* 0x0000000200067825 */ /* 0x001fc600078e020e */
[----:B------:R0:W-:Y:S01]  /*3780*/  STL [R1+0x165c], R3 ;  /* 0x00165c0301007387 */ /* 0x0001e20000100800 */
[----:B-1----:R-:W-:-:S05]  /*3790*/  IMAD.WIDE R4, R0, 0x2, R18 ;  /* 0x0000000200047825 */ /* 0x002fca00078e0212 */
[----:B------:R-:W-:Y:S01]  /*37a0*/  STL [R1+0x1660], R4 ;  /* 0x0016600401007387 */ /* 0x000fe20000100800 */
[----:B0-----:R-:W-:-:S03]  /*37b0*/  IMAD.WIDE R2, R0, 0x2, R16 ;  /* 0x0000000200027825 */ /* 0x001fc600078e0210 */
        /* <DEDUP_REMOVED lines=8> */
[----:B------:R-:W-:-:S03]  /*3840*/  IMAD R0, R12, 0x6a, RZ ;  /* 0x0000006a0c007824 */ /* 0x000fc600078e02ff */
[----:B------:R1:W-:Y:S01]  /*3850*/  STL [R1+0x8f8], R5 ;  /* 0x0008f80501007387 */ /* 0x0003e20000100800 */
[----:B0-----:R-:W-:-:S03]  /*3860*/  IMAD.WIDE R6, R8, 0x2, R14 ;  /* 0x0000000208067825 */ /* 0x001fc600078e020e */
[----:B------:R-:W-:Y:S01]  /*3870*/  STL [R1+0x904], R2 ;  /* 0x0009040201007387 */ /* 0x000fe20000100800 */
[----:B-1----:R-:W-:-:S03]  /*3880*/  IMAD.WIDE R4, R8, 0x2, R16 ;  /* 0x0000000208047825 */ /* 0x002fc600078e0210 */
[----:B------:R0:W-:Y:S01]  /*3890*/  STL [R1+0x900], R3 ;  /* 0x0009000301007387 */ /* 0x0001e20000100800 */
[----:B------:R-:W-:-:S03]  /*38a0*/  IMAD.WIDE R8, R0, 0x2, R20 ;  /* 0x0000000200087825 */ /* 0x000fc600078e0214 */
[----:B------:R-:W-:Y:S04]  /*38b0*/  STL [R1+0x90c], R4 ;  /* 0x00090c0401007387 */ /* 0x000fe80000100800 */
[----:B------:R1:W-:Y:S01]  /*38c0*/  STL [R1+0x908], R5 ;  /* 0x0009080501007387 */ /* 0x0003e20000100800 */
[----:B0-----:R-:W-:-:S03]  /*38d0*/  IMAD.WIDE R2, R0, 0x2, R18 ;  /* 0x0000000200027825 */ /* 0x001fc600078e0212 */
[----:B------:R-:W-:Y:S01]  /*38e0*/  STL [R1+0x914], R6 ;  /* 0x0009140601007387 */ /* 0x000fe20000100800 */
[----:B------:R-:W-:-:S03]  /*38f0*/  IMAD R10, R12, 0x69, RZ ;  /* 0x000000690c0a7824 */ /* 0x000fc600078e02ff */
[----:B------:R0:W-:Y:S01]  /*3900*/  STL [R1+0x910], R7 ;  /* 0x0009100701007387 */ /* 0x0001e20000100800 */
[----:B-1----:R-:W-:-:S03]  /*3910*/  IMAD.WIDE R4, R0, 0x2, R16 ;  /* 0x0000000200047825 */ /* 0x002fc600078e0210 */
        /* <DEDUP_REMOVED lines=527> */
[----:B------:R-:W-:-:S03]  /*5a10*/  IMAD.SHL.U32 R0, R12, 0x40, RZ ;  /* 0x000000400c007824 */ /* 0x000fc600078e00ff */
        /* <DEDUP_REMOVED lines=810> */
[----:B------:R1:W-:Y:S04]  /*8cc0*/  STL [R1+0x15fc], R8 ;  /* 0x0015fc0801007387 */ /* 0x0003e80000100800 */
[----:B------:R-:W-:Y:S01]  /*8cd0*/  STL [R1+0x15f8], R9 ;  /* 0x0015f80901007387 */ /* 0x000fe20000100800 */
[----:B0-----:R-:W-:-:S03]  /*8ce0*/  IMAD.WIDE R6, R10, 0x2, R14 ;  /* 0x000000020a067825 */ /* 0x001fc600078e020e */
[----:B------:R-:W-:Y:S01]  /*8cf0*/  STL [R1+0x1604], R2 ;  /* 0x0016040201007387 */ /* 0x000fe20000100800 */
[----:B-1----:R-:W-:-:S03]  /*8d00*/  IMAD.SHL.U32 R8, R12, 0x2, RZ ;  /* 0x000000020c087824 */ /* 0x002fc600078e00ff */
        /* <DEDUP_REMOVED lines=11> */
[----:B------:R-:W-:-:S03]  /*8dc0*/  IMAD.WIDE R8, R8, 0x2, R14 ;  /* 0x0000000208087825 */ /* 0x000fc600078e020e */
[----:B------:R0:W-:Y:S01]  /*8dd0*/  STL [R1+0x1620], R5 ;  /* 0x0016200501007387 */ /* 0x0001e20000100800 */
[----:B-1----:R-:W-:-:S03]  /*8de0*/  IMAD.WIDE R2, R12, 0x2, R20 ;  /* 0x000000020c027825 */ /* 0x002fc600078e0214 */
[----:B------:R-:W-:Y:S04]  /*8df0*/  STL [R1+0x162c], R6 ;  /* 0x00162c0601007387 */ /* 0x000fe80000100800 */
[----:B------:R1:W-:Y:S01]  /*8e00*/  STL [R1+0x1628], R7 ;  /* 0x0016280701007387 */ /* 0x0003e20000100800 */
[----:B0-----:R-:W-:-:S03]  /*8e10*/  IMAD.WIDE R4, R12, 0x2, R18 ;  /* 0x000000020c047825 */ /* 0x001fc600078e0212 */
[----:B------:R-:W-:Y:S04]  /*8e20*/  STL [R1+0x1634], R8 ;  /* 0x0016340801007387 */ /* 0x000fe80000100800 */
[----:B------:R-:W-:Y:S01]  /*8e30*/  STL [R1+0x1630], R9 ;  /* 0x0016300901007387 */ /* 0x000fe20000100800 */
[----:B-1----:R-:W-:-:S03]  /*8e40*/  IMAD.WIDE R6, R12, 0x2, R16 ;  /* 0x000000020c067825 */ /* 0x002fc600078e0210 */
[----:B------:R-:W-:Y:S04]  /*8e50*/  STL [R1+0x163c], R2 ;  /* 0x00163c0201007387 */ /* 0x000fe80000100800 */
[----:B------:R0:W-:Y:S04]  /*8e60*/  STL [R1+0x1638], R3 ;  /* 0x0016380301007387 */ /* 0x0001e80000100800 */
[----:B------:R-:W-:Y:S04]  /*8e70*/  STL [R1+0x1644], R4 ;  /* 0x0016440401007387 */ /* 0x000fe80000100800 */
[----:B------:R-:W-:Y:S01]  /*8e80*/  STL [R1+0x1640], R5 ;  /* 0x0016400501007387 */ /* 0x000fe20000100800 */
[----:B0-----:R-:W-:-:S03]  /*8e90*/  IMAD.WIDE R2, R12, 0x2, R14 ;  /* 0x000000020c027825 */ /* 0x001fc600078e020e */
[----:B------:R-:W-:Y:S04]  /*8ea0*/  STL [R1+0x164c], R6 ;  /* 0x00164c0601007387 */ /* 0x000fe80000100800 */
[----:B------:R-:W-:Y:S04]  /*8eb0*/  STL [R1+0x1648], R7 ;  /* 0x0016480701007387 */ /* 0x000fe80000100800 */
[----:B------:R0:W-:Y:S04]  /*8ec0*/  STL [R1+0x1654], R2 ;  /* 0x0016540201007387 */ /* 0x0001e80000100800 */
[----:B------:R1:W-:Y:S04]  /*8ed0*/  STL [R1+0x1650], R3 ;  /* 0x0016500301007387 */ /* 0x0003e80000100800 */
[----:B------:R3:W-:Y:S04]  /*8ee0*/  STL [R1+0x8cc], RZ ;  /* 0x0008ccff01007387 */ /* 0x0007e80000100800 */
        /* <DEDUP_REMOVED lines=10> */
[----:B------:R-:W4:Y:S04]  /*8f90*/  S2R R17, SR_TID.X ;  /* 0x0000000000117919 */ /* 0x000f280000002100 */
        /* <DEDUP_REMOVED lines=20> */
[----:B------:R3:W-:Y:S01]  /*90e0*/  STL [R1+0x2b8], RZ ;  /* 0x0002b8ff01007387 */ /* 0x0007e20000100800 */
[----:B----4-:R-:W-:-:S03]  /*90f0*/  LOP3.LUT R17, R17, 0x3f, RZ, 0xc0, !PT ;  /* 0x0000003f11117812 */ /* 0x010fc600078ec0ff */
[----:B------:R3:W-:Y:S04]  /*9100*/  STL [R1+0x2bc], RZ ;  /* 0x0002bcff01007387 */ /* 0x0007e80000100800 */
[----:B------:R3:W-:Y:S04]  /*9110*/  STL [R1+0x270], RZ ;  /* 0x000270ff01007387 */ /* 0x0007e80000100800 */
[----:B------:R3:W-:Y:S04]  /*9120*/  STL [R1+0x274], RZ ;  /* 0x000274ff01007387 */ /* 0x0007e80000100800 */
[----:B------:R3:W-:Y:S04]  /*9130*/  STL [R1+0x278], RZ ;  /* 0x000278ff01007387 */ /* 0x0007e80000100800 */
[----:B------:R3:W-:Y:S01]  /*9140*/  STL [R1+0x27c], RZ ;  /* 0x00027cff01007387 */ /* 0x0007e20000100800 */
[----:B0-----:R-:W-:-:S03]  /*9150*/  IMAD.SHL.U32 R2, R17, 0x2, RZ ;  /* 0x0000000211027824 */ /* 0x001fc600078e00ff */
[----:B------:R3:W-:Y:S04]  /*9160*/  STL [R1+0x290], RZ ;  /* 0x000290ff01007387 */ /* 0x0007e80000100800 */
[----:B------:R3:W-:Y:S04]  /*9170*/  STL [R1+0x294], RZ ;  /* 0x000294ff01007387 */ /* 0x0007e80000100800 */
[----:B------:R3:W-:Y:S04]  /*9180*/  STL [R1+0x298], RZ ;  /* 0x000298ff01007387 */ /* 0x0007e80000100800 */
[----:B------:R3:W-:Y:S04]  /*9190*/  STL [R1+0x29c], RZ ;  /* 0x00029cff01007387 */ /* 0x0007e80000100800 */
[----:B------:R-:W4:Y:S04]  /*91a0*/  LDL R17, [R1+0x7e8] ;  /* 0x0007e80001117983 */ /* 0x000f280000100800 */
        /* <DEDUP_REMOVED lines=14> */
[----:B------:R-:W-:-:S03]  /*9290*/  LOP3.LUT R4, R2, 0x20, RZ, 0x3c, !PT ;  /* 0x0000002002047812 */ /* 0x000fc600078e3cff */
[----:B------:R3:W-:Y:S01]  /*92a0*/  STL [R1+0x288], RZ ;  /* 0x000288ff01007387 */ /* 0x0007e20000100800 */
[----:B------:R-:W-:-:S03]  /*92b0*/  LOP3.LUT R4, R2, 0x50, RZ, 0x3c, !PT ;  /* 0x0000005002047812 */ /* 0x000fc600078e3cff */
        /* <DEDUP_REMOVED lines=9> */
[----:B------:R-:W-:Y:S01]  /*9350*/  IMAD.SHL.U32 R12, R12, 0x80, RZ ;  /* 0x000000800c0c7824 */ /* 0x000fe200078e00ff */
[----:B------:R-:W-:-:S02]  /*9360*/  ULDC UR4, c[0x0][0x18c] ;  /* 0x0000630000047ab9 */ /* 0x000fc40000000800 */
[----:B------:R-:W-:Y:S02]  /*9370*/  USHF.R.S32.HI UR5, URZ, 0x1f, UR6 ;  /* 0x0000001f3f057899 */ /* 0x000fe40008011406 */
[----:B------:R-:W-:Y:S01]  /*9380*/  USHF.L.U32 UR4, UR4, 0x7, URZ ;  /* 0x0000000704047899 */ /* 0x000fe2000800063f */
[----:B------:R-:W-:Y:S01]  /*9390*/  SHF.R.S32.HI R0, RZ, 0x1f, R12 ;  /* 0x0000001fff007819 */ /* 0x000fe2000001140c */
[----:B------:R-:W-:Y:S01]  /*93a0*/  ULEA.HI UR5, UR5, UR6, URZ, 0x7 ;  /* 0x0000000605057291 */ /* 0x000fe2000f8f383f */
[C---:B------:R-:W-:Y:S01]  /*93b0*/  LOP3.LUT R5, R2.reuse, 0x10, RZ, 0x3c, !PT ;  /* 0x0000001002057812 */ /* 0x040fe200078e3cff */
[----:B------:R-:W-:Y:S01]  /*93c0*/  USHF.R.S32.HI UR6, URZ, 0x1f, UR4 ;  /* 0x0000001f3f067899 */ /* 0x000fe20008011404 */
[----:B-1----:R-:W-:Y:S01]  /*93d0*/  LOP3.LUT R3, R2, 0x30, RZ, 0x3c, !PT ;  /* 0x0000003002037812 */ /* 0x002fe200078e3cff */
[----:B------:R-:W-:Y:S01]  /*93e0*/  IMAD.SHL.U32 R28, R12, 0x2, RZ ;  /* 0x000000020c1c7824 */ /* 0x000fe200078e00ff */
[C---:B------:R-:W-:Y:S02]  /*93f0*/  LOP3.LUT R5, R2.reuse, 0x40, RZ, 0x3c, !PT ;  /* 0x0000004002057812 */ /* 0x040fe400078e3cff */
[----:B------:R-:W-:-:S02]  /*9400*/  LOP3.LUT R3, R2, 0x60, RZ, 0x3c, !PT ;  /* 0x0000006002037812 */ /* 0x000fc400078e3cff */
[----:B------:R-:W-:Y:S02]  /*9410*/  SHF.L.U64.HI R0, R12, 0x1, R0 ;  /* 0x000000010c007819 */ /* 0x000fe40000010200 */
[----:B------:R-:W-:Y:S02]  /*9420*/  LOP3.LUT R5, R2, 0x70, RZ, 0x3c, !PT ;  /* 0x0000007002057812 */ /* 0x000fe400078e3cff */
[----:B--2---:R-:W-:Y:S01]  /*9430*/  LOP3.LUT R3, R29, 0x40, RZ, 0x3c, !PT ;  /* 0x000000401d037812 */ /* 0x004fe200078e3cff */
[----:B------:R-:W-:Y:S02]  /*9440*/  USHF.L.U32 UR10, UR4, 0x1, URZ ;  /* 0x00000001040a7899 */ /* 0x000fe4000800063f */
[----:B------:R-:W-:Y:S02]  /*9450*/  USHF.R.S32.HI UR5, URZ, 0x7, UR5 ;  /* 0x000000073f057899 */ /* 0x000fe40008011405 */
[----:B------:R-:W-:Y:S01]  /*9460*/  USHF.L.U64.HI UR6, UR4, 0x1, UR6 ;  /* 0x0000000104067899 */ /* 0x000fe20008010206 */
[----:B----4-:R-:W-:-:S05]  /*9470*/  LOP3.LUT R4, R17, 0x40, RZ, 0x3c, !PT ;  /* 0x0000004011047812 */ /* 0x010fca00078e3cff */
[----:B------:R3:W-:Y:S04]  /*9480*/  STL [R1+0x19e0], R4 ;  /* 0x0019e00401007387 */ /* 0x0007e80000100800 */
.L_x_2:
[----:B0--3--:R-:W2:Y:S04]  /*9490*/  LDL.64 R4, [R1+0x208] ;  /* 0x0002080001047983 */ /* 0x009ea80000100a00 */
[----:B------:R-:W-:Y:S04]  /*94a0*/  STL [R1+0x25f0], R15 ;  /* 0x0025f00f01007387 */ /* 0x000fe80000100800 */
        /* <DEDUP_REMOVED lines=239> */
[----:B-----5:R-:W-:Y:S04]  /*a3a0*/  STL [R1+0x25ec], R27 ;  /* 0x0025ec1b01007387 */ /* 0x020fe80000100800 */
        /* <DEDUP_REMOVED lines=203> */
[----:B------:R0:W-:Y:S04]  /*b060*/  STL [R1+0x2cdc], R27 ;  /* 0x002cdc1b01007387 */ /* 0x0001e80000100800 */
        /* <DEDUP_REMOVED lines=24> */
[----:B------:R-:W3:Y:S01]  /*b1f0*/  LDL.LU R28, [R1+0x8cc] ;  /* 0x0008cc00011c7983 */ /* 0x000ee20000300800 */
[----:B------:R-:W-:Y:S01]  /*b200*/  IMAD.MOV.U32 R13, RZ, RZ, c[0x0][0x180] ;  /* 0x00006000ff0d7624 */ /* 0x000fe200078e00ff */
[----:B0-----:R-:W-:-:S02]  /*b210*/  PRMT R27, RZ, 0x7610, R27 ;  /* 0x00007610ff1b7816 */ /* 0x001fc4000000001b */
[----:B------:R-:W-:Y:S01]  /*b220*/  STL [R1+0x1c78], R0 ;  /* 0x001c780001007387 */ /* 0x000fe20000100800 */
[----:B------:R-:W-:Y:S01]  /*b230*/  PRMT R15, RZ, 0x7610, R15 ;  /* 0x00007610ff0f7816 */ /* 0x000fe2000000000f */
[----:B---3--:R-:W-:Y:S02]  /*b240*/  IMAD R13, R28, -0x80, R13 ;  /* 0xffffff801c0d7824 */ /* 0x008fe400078e020d */
[----:B------:R-:W-:Y:S03]  /*b250*/  STL [R1+0x242c], R28 ;  /* 0x00242c1c01007387 */ /* 0x000fe60000100800 */
[C---:B------:R-:W-:Y:S01]  /*b260*/  ISETP.GT.AND P0, PT, R13.reuse, RZ, PT ;  /* 0x000000ff0d00720c */ /* 0x040fe20003f04270 */
[----:B------:R-:W-:Y:S01]  /*b270*/  STL [R1+0x24b8], R28 ;  /* 0x0024b81c01007387 */ /* 0x000fe20000100800 */
[----:B------:R-:W-:-:S11]  /*b280*/  ISETP.GT.AND P1, PT, R13, 0x1, PT ;  /* 0x000000010d00780c */ /* 0x000fd60003f24270 */
[----:B--2---:R-:W2:Y:S04]  /*b290*/  @P0 LDG.E.U16 R27, [R4.64] ;  /* 0x00000008041b0981 */ /* 0x004ea8000c1e1500 */
[----:B--2---:R0:W-:Y:S04]  /*b2a0*/  STL [R1+0x8b8], R27 ;  /* 0x0008b81b01007387 */ /* 0x0041e80000100800 */
[----:B0-----:R-:W2:Y:S04]  /*b2b0*/  LDL.LU R27, [R1+0x2cdc] ;  /* 0x002cdc00011b7983 */ /* 0x001ea80000300800 */
[----:B------:R-:W3:Y:S01]  /*b2c0*/  LDL.64 R4, [R1+0x200] ;  /* 0x0002000001047983 */ /* 0x000ee20000100a00 */
[----:B--2---:R-:W-:-:S03]  /*b2d0*/  PRMT R27, RZ, 0x7610, R27 ;  /* 0x00007610ff1b7816 */ /* 0x004fc6000000001b */
[----:B---3--:R-:W2:Y:S04]  /*b2e0*/  @P0 LDG.E.U16 R15, [R4.64] ;  /* 0x00000008040f0981 */ /* 0x008ea8000c1e1500 */
        /* <DEDUP_REMOVED lines=12> */
[----:B------:R-:W3:Y:S04]  /*b3b0*/  LDL R4, [R1+0x1650] ;  /* 0x0016500001047983 */ /* 0x000ee80000100800 */
[----:B------:R-:W3:Y:S01]  /*b3c0*/  LDL R5, [R1+0x1654] ;  /* 0x0016540001057983 */ /* 0x000ee20000100800 */
[----:B------:R-:W-:-:S02]  /*b3d0*/  ISETP.GT.AND P0, PT, R13, 0x2, PT ;  /* 0x000000020d00780c */ /* 0x000fc40003f04270 */
[----:B--2---:R-:W-:Y:S02]  /*b3e0*/  PRMT R15, RZ, 0x7610, R15 ;  /* 0x00007610ff0f7816 */ /* 0x004fe4000000000f */
[----:B---3--:R-:W-:-:S04]  /*b3f0*/  @P1 LOP3.LUT R5, R5, R4, RZ, 0x3c, !PT ;  /* 0x0000000405051212 */ /* 0x008fc800078e3cff */
[----:B------:R-:W-:-:S04]  /*b400*/  @P1 LOP3.LUT R4, R5, R4, RZ, 0x3c, !PT ;  /* 0x0000000405041212 */ /* 0x000fc800078e3cff */
[----:B------:R-:W-:-:S05]  /*b410*/  @P1 LOP3.LUT R5, R5, R4, RZ, 0x3c, !PT ;  /* 0x0000000405051212 */ /* 0x000fca00078e3cff */
[----:B------:R-:W2:Y:S04]  /*b420*/  @P1 LDG.E.U16 R27, [R4.64] ;  /* 0x00000008041b1981 */ /* 0x000ea8000c1e1500 */
[----:B--2---:R0:W-:Y:S04]  /*b430*/  STL [R1+0x8a8], R27 ;  /* 0x0008a81b01007387 */ /* 0x0041e80000100800 */
[----:B0-----:R-:W2:Y:S04]  /*b440*/  LDL.LU R27, [R1+0x2ccc] ;  /* 0x002ccc00011b7983 */ /* 0x001ea80000300800 */
[----:B------:R-:W3:Y:S04]  /*b450*/  LDL R4, [R1+0x1648] ;  /* 0x0016480001047983 */ /* 0x000ee80000100800 */
[----:B------:R-:W3:Y:S01]  /*b460*/  LDL R5, [R1+0x164c] ;  /* 0x00164c0001057983 */ /* 0x000ee20000100800 */
[----:B--2---:R-:W-:-:S02]  /*b470*/  PRMT R27, RZ, 0x7610, R27 ;  /* 0x00007610ff1b7816 */ /* 0x004fc4000000001b */
        /* <DEDUP_REMOVED lines=766> */
[----:B------:R-:W-:-:S02]  /*e460*/  PRMT R29, RZ, 0x7610, R29 ;  /* 0x00007610ff1d7816 */ /* 0x000fc4000000001d */
[----:B------:R-:W-:Y:S02]  /*e470*/  ISETP.GT.AND P1, PT, R13, 0x17, PT ;  /* 0x000000170d00780c */ /* 0x000fe40003f24270 */
        /* <DEDUP_REMOVED lines=8> */
[----:B------:R-:W3:Y:S02]  /*e500*/  LDL R5, [R1+0x13ac] ;  /* 0x0013ac0001057983 */ /* 0x000ee40000100800 */
[----:B---3--:R-:W-:-:S04]  /*e510*/  @P0 LOP3.LUT R5, R5, R4, RZ, 0x3c, !PT ;  /* 0x0000000405050212 */ /* 0x008fc800078e3cff */
[----:B------:R-:W-:-:S04]  /*e520*/  @P0 LOP3.LUT R4, R5, R4, RZ, 0x3c, !PT ;  /* 0x0000000405040212 */ /* 0x000fc800078e3cff */
[----:B------:R-:W-:-:S05]  /*e530*/  @P0 LOP3.LUT R5, R5, R4, RZ, 0x3c, !PT ;  /* 0x0000000405050212 */ /* 0x000fca00078e3cff */
[----:B------:R-:W3:Y:S04]  /*e540*/  @P0 LDG.E.U16 R15, [R4.64] ;  /* 0x00000008040f0981 */ /* 0x000ee8000c1e1500 */
[----:B---3--:R0:W-:Y:S04]  /*e550*/  STL [R1+0x740], R15 ;  /* 0x0007400f01007387 */ /* 0x0081e80000100800 */
[----:B0-----:R-:W3:Y:S04]  /*e560*/  LDL.LU R15, [R1+0x2b78] ;  /* 0x002b7800010f7983 */ /* 0x001ee80000300800 */
[----:B------:R-:W4:Y:S04]  /*e570*/  LDL R4, [R1+0x13a0] ;  /* 0x0013a00001047983 */ /* 0x000f280000100800 */
[----:B------:R-:W4:Y:S01]  /*e580*/  LDL R5, [R1+0x13a4] ;  /* 0x0013a40001057983 */ /* 0x000f220000100800 */
[----:B---3--:R-:W-:-:S02]  /*e590*/  PRMT R15, RZ, 0x7610, R15 ;  /* 0x00007610ff0f7816 */ /* 0x008fc4000000000f */
[----:B----4-:R-:W-:-:S04]  /*e5a0*/  @P0 LOP3.LUT R5, R5, R4, RZ, 0x3c, !PT ;  /* 0x0000000405050212 */ /* 0x010fc800078e3cff */
[----:B------:R-:W-:-:S04]  /*e5b0*/  @P0 LOP3.LUT R4, R5, R4, RZ, 0x3c, !PT ;  /* 0x0000000405040212 */ /* 0x000fc800078e3cff */
[----:B------:R-:W-:-:S05]  /*e5c0*/  @P0 LOP3.LUT R5, R5, R4, RZ, 0x3c, !PT ;  /* 0x0000000405050212 */ /* 0x000fca00078e3cff */
[----:B------:R0:W3:Y:S04]  /*e5d0*/  @P0 LDG.E.U16 R29, [R4.64] ;  /* 0x00000008041d0981 */ /* 0x0000e8000c1e1500 */
[----:B0-----:R-:W4:Y:S04]  /*e5e0*/  LDL R4, [R1+0x1398] ;  /* 0x0013980001047983 */ /* 0x001f280000100800 */
[----:B------:R-:W4:Y:S01]  /*e5f0*/  LDL R5, [R1+0x139c] ;  /* 0x00139c0001057983 */ /* 0x000f220000100800 */
[----:B--2---:R-:W-:-:S03]  /*e600*/  PRMT R27, RZ, 0x7610, R27 ;  /* 0x00007610ff1b7816 */ /* 0x004fc6000000001b */
[----:B---3--:R-:W-:Y:S01]  /*e610*/  STL [R1+0x24c0], R29 ;  /* 0x0024c01d01007387 */ /* 0x008fe20000100800 */
[----:B----4-:R-:W-:-:S04]  /*e620*/  @P0 LOP3.LUT R5, R5, R4, RZ, 0x3c, !PT ;  /* 0x0000000405050212 */ /* 0x010fc800078e3cff */
        /* <DEDUP_REMOVED lines=562> */
[----:B--2---:R-:W-:-:S02]  /*10950*/  PRMT R27, RZ, 0x7610, R27 ;  /* 0x00007610ff1b7816 */ /* 0x004fc4000000001b */
[----:B------:R-:W-:Y:S02]  /*10960*/  ISETP.GT.AND P1, PT, R13, 0x27, PT ;  /* 0x000000270d00780c */ /* 0x000fe40003f24270 */
[----:B----4-:R-:W-:-:S04]  /*10970*/  @P0 LOP3.LUT R5, R5, R4, RZ, 0x3c, !PT ;  /* 0x0000000405050212 */ /* 0x010fc800078e3cff */
[----:B------:R-:W-:-:S04]  /*10980*/  @P0 LOP3.LUT R4, R5, R4, RZ, 0x3c, !PT ;  /* 0x0000000405040212 */ /* 0x000fc800078e3cff */
[----:B------:R-:W-:-:S05]  /*10990*/  @P0 LOP3.LUT R5, R5, R4, RZ, 0x3c, !PT ;  /* 0x0000000405050212 */ /* 0x000fca00078e3cff */
[----:B------:R0:W2:Y:S04]  /*109a0*/  @P0 LDG.E.U16 R28, [R4.64] ;  /* 0x00000008041c0981 */ /* 0x0000a8000c1e1500 */
[----:B0-----:R-:W4:Y:S04]  /*109b0*/  LDL R4, [R1+0x11a8] ;  /* 0x0011a80001047983 */ /* 0x001f280000100800 */
[----:B------:R-:W4:Y:S01]  /*109c0*/  LDL R5, [R1+0x11ac] ;  /* 0x0011ac0001057983 */ /* 0x000f220000100800 */
[----:B---3--:R-:W-:-:S03]  /*109d0*/  PRMT R15, RZ, 0x7610, R15 ;  /* 0x00007610ff0f7816 */ /* 0x008fc6000000000f */
[----:B--2---:R-:W-:Y:S01]  /*109e0*/  STL [R1+0x24c4], R28 ;  /* 0x0024c41c01007387 */ /* 0x004fe20000100800 */
        /* <DEDUP_REMOVED lines=33> */
[----:B0-----:R-:W2:Y:S01]  /*10c00*/  LDL.LU R15, [R1+0x2a74] ;  /* 0x002a7400010f7983 */ /* 0x001ea20000300800 */
[----:B------:R-:W3:Y:S02]  /*10c10*/  LDL R4, [R1+0x1188] ;  /* 0x0011880001047983 */ /* 0x000ee40000100800 */
[----:B------:R-:W3:Y:S01]  /*10c20*/  LDL R5, [R1+0x118c] ;  /* 0x00118c0001057983 */ /* 0x000ee20000100800 */
[----:B--2---:R-:W-:-:S02]  /*10c30*/  PRMT R15, RZ, 0x7610, R15 ;  /* 0x00007610ff0f7816 */ /* 0x004fc4000000000f */
        /* <DEDUP_REMOVED lines=2006> */
[----:B------:R-:W3:Y:S02]  /*189a0*/  LDL R5, [R1+0xac4] ;  /* 0x000ac40001057983 */ /* 0x000ee40000100800 */
[----:B---3--:R-:W-:-:S04]  /*189b0*/  @P1 LOP3.LUT R5, R5, R4, RZ, 0x3c, !PT ;  /* 0x0000000405051212 */ /* 0x008fc800078e3cff */
[----:B------:R-:W-:-:S04]  /*189c0*/  @P1 LOP3.LUT R4, R5, R4, RZ, 0x3c, !PT ;  /* 0x0000000405041212 */ /* 0x000fc800078e3cff */
[----:B------:R-:W-:-:S05]  /*189d0*/  @P1 LOP3.LUT R5, R5, R4, RZ, 0x3c, !PT ;  /* 0x0000000405051212 */ /* 0x000fca00078e3cff */
[----:B------:R-:W3:Y:S04]  /*189e0*/  @P1 LDG.E.U16 R15, [R4.64] ;  /* 0x00000008040f1981 */ /* 0x000ee8000c1e1500 */
[----:B---3--:R0:W-:Y:S04]  /*189f0*/  STL [R1+0x1ac], R15 ;  /* 0x0001ac0f01007387 */ /* 0x0081e80000100800 */
[----:B0-----:R-:W3:Y:S01]  /*18a00*/  LDL.LU R15, [R1+0x270c] ;  /* 0x00270c00010f7983 */ /* 0x001ee20000300800 */
[----:B------:R-:W4:Y:S02]  /*18a10*/  LDL R4, [R1+0xab8] ;  /* 0x000ab80001047983 */ /* 0x000f240000100800 */
[----:B------:R-:W4:Y:S01]  /*18a20*/  LDL R5, [R1+0xabc] ;  /* 0x000abc0001057983 */ /* 0x000f220000100800 */
[----:B--2---:R-:W-:-:S02]  /*18a30*/  PRMT R27, RZ, 0x7610, R27 ;  /* 0x00007610ff1b7816 */ /* 0x004fc4000000001b */
[----:B----4-:R-:W-:-:S04]  /*18a40*/  @P1 LOP3.LUT R5, R5, R4, RZ, 0x3c, !PT ;  /* 0x0000000405051212 */ /* 0x010fc800078e3cff */
[----:B------:R-:W-:-:S04]  /*18a50*/  @P1 LOP3.LUT R4, R5, R4, RZ, 0x3c, !PT ;  /* 0x0000000405041212 */ /* 0x000fc800078e3cff */
[----:B------:R-:W-:-:S05]  /*18a60*/  @P1 LOP3.LUT R5, R5, R4, RZ, 0x3c, !PT ;  /* 0x0000000405051212 */ /* 0x000fca00078e3cff */
[----:B------:R0:W2:Y:S04]  /*18a70*/  @P1 LDG.E.U16 R29, [R4.64] ;  /* 0x00000008041d1981 */ /* 0x0000a8000c1e1500 */
[----:B0-----:R-:W4:Y:S04]  /*18a80*/  LDL R4, [R1+0xab0] ;  /* 0x000ab00001047983 */ /* 0x001f280000100800 */
[----:B------:R-:W4:Y:S01]  /*18a90*/  LDL R5, [R1+0xab4] ;  /* 0x000ab40001057983 */ /* 0x000f220000100800 */
[----:B---3--:R-:W-:Y:S02]  /*18aa0*/  PRMT R15, RZ, 0x7610, R15 ;  /* 0x00007610ff0f7816 */ /* 0x008fe4000000000f */
[----:B------:R-:W-:Y:S01]  /*18ab0*/  ISETP.GT.AND P1, PT, R13, 0x5f, PT ;  /* 0x0000005f0d00780c */ /* 0x000fe20003f24270 */
[----:B--2---:R-:W-:Y:S01]  /*18ac0*/  STL [R1+0x24e8], R29 ;  /* 0x0024e81d01007387 */ /* 0x004fe20000100800 */
[----:B----4-:R-:W-:-:S04]  /*18ad0*/  @P0 LOP3.LUT R5, R5, R4, RZ, 0x3c, !PT ;  /* 0x0000000405050212 */ /* 0x010fc800078e3cff */
        /* <DEDUP_REMOVED lines=257> */
[----:B------:R-:W-:Y:S02]  /*19af0*/  ISETP.GT.AND P0, PT, R13, 0x66, PT ;  /* 0x000000660d00780c */ /* 0x000fe40003f04270 */
[----:B---3--:R-:W-:Y:S02]  /*19b00*/  PRMT R15, RZ, 0x7610, R15 ;  /* 0x00007610ff0f7816 */ /* 0x008fe4000000000f */
[----:B----4-:R-:W-:-:S04]  /*19b10*/  @P1 LOP3.LUT R5, R5, R4, RZ, 0x3c, !PT ;  /* 0x0000000405051212 */ /* 0x010fc800078e3cff */
[----:B------:R-:W-:-:S04]  /*19b20*/  @P1 LOP3.LUT R4, R5, R4, RZ, 0x3c, !PT ;  /* 0x0000000405041212 */ /* 0x000fc800078e3cff */
[----:B------:R-:W-:-:S05]  /*19b30*/  @P1 LOP3.LUT R5, R5, R4, RZ, 0x3c, !PT ;  /* 0x0000000405051212 */ /* 0x000fca00078e3cff */
[----:B------:R0:W2:Y:S04]  /*19b40*/  @P1 LDG.E.U16 R28, [R4.64] ;  /* 0x00000008041c1981 */ /* 0x0000a8000c1e1500 */
[----:B0-----:R-:W3:Y:S04]  /*19b50*/  LDL R4, [R1+0x9c8] ;  /* 0x0009c80001047983 */ /* 0x001ee80000100800 */
[----:B------:R-:W3:Y:S04]  /*19b60*/  LDL R5, [R1+0x9cc] ;  /* 0x0009cc0001057983 */ /* 0x000ee80000100800 */
[----:B--2---:R-:W-:Y:S01]  /*19b70*/  STL [R1+0x24ec], R28 ;  /* 0x0024ec1c01007387 */ /* 0x004fe20000100800 */
        /* <DEDUP_REMOVED lines=80> */
[----:B---3--:R-:W-:-:S02]  /*1a080*/  PRMT R15, RZ, 0x7610, R15 ;  /* 0x00007610ff0f7816 */ /* 0x008fc4000000000f */
[----:B----4-:R-:W-:-:S04]  /*1a090*/  @P1 LOP3.LUT R5, R5, R4, RZ, 0x3c, !PT ;  /* 0x0000000405051212 */ /* 0x010fc800078e3cff */
[----:B------:R-:W-:-:S04]  /*1a0a0*/  @P1 LOP3.LUT R4, R5, R4, RZ, 0x3c, !PT ;  /* 0x0000000405041212 */ /* 0x000fc800078e3cff */
[----:B------:R-:W-:-:S05]  /*1a0b0*/  @P1 LOP3.LUT R5, R5, R4, RZ, 0x3c, !PT ;  /* 0x0000000405051212 */ /* 0x000fca00078e3cff */
[----:B------:R-:W3:Y:S04]  /*1a0c0*/  @P1 LDG.E.U16 R15, [R4.64] ;  /* 0x00000008040f1981 */ /* 0x000ee8000c1e1500 */
[----:B---3--:R0:W-:Y:S04]  /*1a0d0*/  STL [R1+0x1cc], R15 ;  /* 0x0001cc0f01007387 */ /* 0x0081e80000100800 */
[----:B0-----:R-:W3:Y:S01]  /*1a0e0*/  LDL.LU R15, [R1+0x2674] ;  /* 0x00267400010f7983 */ /* 0x001ee20000300800 */
[----:B------:R-:W4:Y:S02]  /*1a0f0*/  LDL R4, [R1+0x978] ;  /* 0x0009780001047983 */ /* 0x000f240000100800 */
[----:B------:R-:W4:Y:S01]  /*1a100*/  LDL R5, [R1+0x97c] ;  /* 0x00097c0001057983 */ /* 0x000f220000100800 */
[----:B------:R-:W-:-:S02]  /*1a110*/  ISETP.GT.AND P0, PT, R13, 0x68, PT ;  /* 0x000000680d00780c */ /* 0x000fc40003f04270 */
[----:B---3--:R-:W-:Y:S02]  /*1a120*/  PRMT R15, RZ, 0x7610, R15 ;  /* 0x00007610ff0f7816 */ /* 0x008fe4000000000f */
        /* <DEDUP_REMOVED lines=165> */
[----:B------:R-:W-:-:S02]  /*1ab80*/  PRMT R29, RZ, 0x7610, R29 ;  /* 0x00007610ff1d7816 */ /* 0x000fc4000000001d */
[----:B----4-:R-:W-:-:S04]  /*1ab90*/  @P0 LOP3.LUT R5, R5, R4, RZ, 0x3c, !PT ;  /* 0x0000000405050212 */ /* 0x010fc800078e3cff */
[----:B------:R-:W-:-:S04]  /*1aba0*/  @P0 LOP3.LUT R4, R5, R4, RZ, 0x3c, !PT ;  /* 0x0000000405040212 */ /* 0x000fc800078e3cff */
[----:B------:R-:W-:-:S05]  /*1abb0*/  @P0 LOP3.LUT R5, R5, R4, RZ, 0x3c, !PT ;  /* 0x0000000405050212 */ /* 0x000fca00078e3cff */
[----:B------:R0:W4:Y:S04]  /*1abc0*/  @P0 LDG.E.U16 R29, [R4.64] ;  /* 0x00000008041d0981 */ /* 0x000128000c1e1500 */
[----:B0-----:R-:W2:Y:S04]  /*1abd0*/  LDL R4, [R1+0x8e8] ;  /* 0x0008e80001047983 */ /* 0x001ea80000100800 */
[----:B------:R-:W2:Y:S01]  /*1abe0*/  LDL R5, [R1+0x1660] ;  /* 0x0016600001057983 */ /* 0x000ea20000100800 */
[----:B------:R-:W-:-:S03]  /*1abf0*/  PRMT R28, RZ, 0x7610, R28 ;  /* 0x00007610ff1c7816 */ /* 0x000fc6000000001c */
[----:B----4-:R-:W-:Y:S01]  /*1ac00*/  STL [R1+0x2500], R29 ;  /* 0x0025001d01007387 */ /* 0x010fe20000100800 */
[----:B--2---:R-:W-:-:S04]  /*1ac10*/  @P0 LOP3.LUT R5, R5, R4, RZ, 0x3c, !PT ;  /* 0x0000000405050212 */ /* 0x004fc800078e3cff */
        /* <DEDUP_REMOVED lines=155> */
[----:B------:R-:W-:Y:S02]  /*1b5d0*/  ISETP.GT.AND P1, PT, R13, 0x71, PT ;  /* 0x000000710d00780c */ /* 0x000fe40003f24270 */
[----:B----4-:R-:W-:-:S04]  /*1b5e0*/  @P0 LOP3.LUT R5, R5, R4, RZ, 0x3c, !PT ;  /* 0x0000000405050212 */ /* 0x010fc800078e3cff */
[----:B------:R-:W-:-:S04]  /*1b5f0*/  @P0 LOP3.LUT R4, R5, R4, RZ, 0x3c, !PT ;  /* 0x0000000405040212 */ /* 0x000fc800078e3cff */
[----:B------:R-:W-:-:S05]  /*1b600*/  @P0 LOP3.LUT R5, R5, R4, RZ, 0x3c, !PT ;  /* 0x0000000405050212 */ /* 0x000fca00078e3cff */
[----:B------:R-:W4:Y:S04]  /*1b610*/  @P0 LDG.E.U16 R26, [R4.64] ;  /* 0x00000008041a0981 */ /* 0x000f28000c1e1500 */
[----:B----4-:R0:W-:Y:S04]  /*1b620*/  STL [R1+0x78], R26 ;  /* 0x0000781a01007387 */ /* 0x0101e80000100800 */
[----:B0-----:R-:W4:Y:S01]  /*1b630*/  LDL.LU R26, [R1+0x25e8] ;  /* 0x0025e800011a7983 */ /* 0x001f220000300800 */
[----:B------:R-:W2:Y:S02]  /*1b640*/  LDL R4, [R1+0x16e4] ;  /* 0x0016e40001047983 */ /* 0x000ea40000100800 */
[----:B------:R-:W2:Y:S01]  /*1b650*/  LDL R5, [R1+0x16ec] ;  /* 0x0016ec0001057983 */ /* 0x000ea20000100800 */
[----:B------:R-:W-:-:S02]  /*1b660*/  PRMT R25, RZ, 0x7610, R25 ;  /* 0x00007610ff197816 */ /* 0x000fc40000000019 */
[----:B--2---:R-:W-:-:S04]  /*1b670*/  @P1 LOP3.LUT R5, R5, R4, RZ, 0x3c, !PT ;  /* 0x0000000405051212 */ /* 0x004fc800078e3cff */
[----:B------:R-:W-:-:S04]  /*1b680*/  @P1 LOP3.LUT R4, R5, R4, RZ, 0x3c, !PT ;  /* 0x0000000405041212 */ /* 0x000fc800078e3cff */
[----:B------:R-:W-:-:S05]  /*1b690*/  @P1 LOP3.LUT R5, R5, R4, RZ, 0x3c, !PT ;  /* 0x0000000405051212 */ /* 0x000fca00078e3cff */
[----:B------:R-:W2:Y:S04]  /*1b6a0*/  @P1 LDG.E.U16 R25, [R4.64] ;  /* 0x0000000804191981 */ /* 0x000ea8000c1e1500 */
[----:B--2---:R0:W-:Y:S04]  /*1b6b0*/  STL [R1+0x74], R25 ;  /* 0x0000741901007387 */ /* 0x0041e80000100800 */
[----:B0-----:R-:W2:Y:S01]  /*1b6c0*/  LDL.LU R25, [R1+0x25e4] ;  /* 0x0025e40001197983 */ /* 0x001ea20000300800 */
        /* <DEDUP_REMOVED lines=21> */
[----:B------:R-:W-:Y:S02]  /*1b820*/  ISETP.GT.AND P0, PT, R13, 0x72, PT ;  /* 0x000000720d00780c */ /* 0x000fe40003f04270 */
        /* <DEDUP_REMOVED lines=30> */
[----:B------:R0:W2:Y:S04]  /*1ba10*/  @P0 LDG.E.U16 R29, [R4.64] ;  /* 0x00000008041d0981 */ /* 0x0000a8000c1e1500 */
[----:B0-----:R-:W3:Y:S04]  /*1ba20*/  LDL R4, [R1+0x171c] ;  /* 0x00171c0001047983 */ /* 0x001ee80000100800 */
[----:B------:R-:W3:Y:S01]  /*1ba30*/  LDL R5, [R1+0x1728] ;  /* 0x0017280001057983 */ /* 0x000ee20000100800 */
[----:B------:R-:W-:-:S03]  /*1ba40*/  PRMT R28, RZ, 0x7610, R28 ;  /* 0x00007610ff1c7816 */ /* 0x000fc6000000001c */
[----:B--2---:R0:W-:Y:S04]  /*1ba50*/  STL [R1+0x2530], R29 ;  /* 0x0025301d01007387 */ /* 0x0041e80000100800 */
[----:B0-----:R-:W2:Y:S01]  /*1ba60*/  LDL R29, [R1+0x172c] ;  /* 0x00172c00011d7983 */ /* 0x001ea20000100800 */
[-C--:B---3--:R-:W-:Y:S02]  /*1ba70*/  @P0 LOP3.LUT R5, R5, R4.reuse, RZ, 0x3c, !PT ;  /* 0x0000000405050212 */ /* 0x088fe400078e3cff */
[----:B------:R-:W-:Y:S02]  /*1ba80*/  ISETP.GT.AND P1, PT, R13, 0x73, PT ;  /* 0x000000730d00780c */ /* 0x000fe40003f24270 */
[----:B------:R-:W-:-:S04]  /*1ba90*/  @P0 LOP3.LUT R4, R5, R4, RZ, 0x3c, !PT ;  /* 0x0000000405040212 */ /* 0x000fc800078e3cff */
[----:B------:R-:W-:-:S05]  /*1baa0*/  @P0 LOP3.LUT R5, R5, R4, RZ, 0x3c, !PT ;  /* 0x0000000405050212 */ /* 0x000fca00078e3cff */
[----:B------:R0:W3:Y:S04]  /*1bab0*/  @P0 LDG.E.U16 R28, [R4.64] ;  /* 0x00000008041c0981 */ /* 0x0000e8000c1e1500 */
[----:B0-----:R-:W4:Y:S01]  /*1bac0*/  LDL R5, [R1+0x1724] ;  /* 0x0017240001057983 */ /* 0x001f220000100800 */
[----:B------:R-:W-:Y:S01]  /*1bad0*/  PRMT R15, RZ, 0x7610, R15 ;  /* 0x00007610ff0f7816 */ /* 0x000fe2000000000f */
[----:B--2---:R-:W-:Y:S02]  /*1bae0*/  @P1 IMAD.MOV.U32 R4, RZ, RZ, R29 ;  /* 0x000000ffff041224 */ /* 0x004fe400078e001d */
[----:B---3--:R-:W-:Y:S01]  /*1baf0*/  STL [R1+0x2534], R28 ;  /* 0x0025341c01007387 */ /* 0x008fe20000100800 */
[----:B------:R-:W-:Y:S01]  /*1bb00*/  PRMT R20, RZ, 0x7610, R20 ;  /* 0x00007610ff147816 */ /* 0x000fe20000000014 */
[----:B------:R-:W2:Y:S02]  /*1bb10*/  LDL R29, [R1+0x1750] ;  /* 0x00175000011d7983 */ /* 0x000ea40000100800 */
[----:B----4-:R0:W3:Y:S04]  /*1bb20*/  @P1 LDG.E.U16 R15, [R4.64] ;  /* 0x00000008040f1981 */ /* 0x0100e8000c1e1500 */
[----:B0-----:R-:W4:Y:S04]  /*1bb30*/  LDL R4, [R1+0x1718] ;  /* 0x0017180001047983 */ /* 0x001f280000100800 */
[----:B------:R-:W4:Y:S02]  /*1bb40*/  LDL R5, [R1+0x1734] ;  /* 0x0017340001057983 */ /* 0x000f240000100800 */
[----:B----4-:R-:W-:-:S04]  /*1bb50*/  @P1 LOP3.LUT R5, R5, R4, RZ, 0x3c, !PT ;  /* 0x0000000405051212 */ /* 0x010fc800078e3cff */
[----:B------:R-:W-:-:S04]  /*1bb60*/  @P1 LOP3.LUT R4, R5, R4, RZ, 0x3c, !PT ;  /* 0x0000000405041212 */ /* 0x000fc800078e3cff */
[----:B------:R-:W-:-:S05]  /*1bb70*/  @P1 LOP3.LUT R5, R5, R4, RZ, 0x3c, !PT ;  /* 0x0000000405051212 */ /* 0x000fca00078e3cff */
[----:B------:R-:W4:Y:S04]  /*1bb80*/  @P1 LDG.E.U16 R20, [R4.64] ;  /* 0x0000000804141981 */ /* 0x000f28000c1e1500 */
[----:B---3--:R0:W-:Y:S04]  /*1bb90*/  STL [R1+0x44], R15 ;  /* 0x0000440f01007387 */ /* 0x0081e80000100800 */
[----:B0-----:R-:W3:Y:S04]  /*1bba0*/  LDL R15, [R1+0x1760] ;  /* 0x00176000010f7983 */ /* 0x001ee80000100800 */
        /* <DEDUP_REMOVED lines=17> */
[----:B------:R-:W2:Y:S01]  /*1bcc0*/  @P1 LDG.E.U16 R18, [R4.64] ;  /* 0x0000000804121981 */ /* 0x000ea2000c1e1500 */
[----:B------:R-:W-:-:S03]  /*1bcd0*/  ISETP.GT.AND P0, PT, R13, 0x74, PT ;  /* 0x000000740d00780c */ /* 0x000fc60003f04270 */
[----:B--2---:R0:W-:Y:S04]  /*1bce0*/  STL [R1+0x2c], R18 ;  /* 0x00002c1201007387 */ /* 0x0041e80000100800 */
[----:B0-----:R-:W2:Y:S01]  /*1bcf0*/  LDL.LU R18, [R1+0x25c4] ;  /* 0x0025c40001127983 */ /* 0x001ea20000300800 */
[----:B------:R-:W2:Y:S02]  /*1bd00*/  LDL R4, [R1+0x1744] ;  /* 0x0017440001047983 */ /* 0x000ea40000100800 */
[----:B------:R-:W2:Y:S01]  /*1bd10*/  LDL R5, [R1+0x174c] ;  /* 0x00174c0001057983 */ /* 0x000ea20000100800 */
[----:B------:R-:W-:Y:S02]  /*1bd20*/  PRMT R17, RZ, 0x7610, R17 ;  /* 0x00007610ff117816 */ /* 0x000fe40000000011 */
        /* <DEDUP_REMOVED lines=9> */
[----:B------:R-:W-:Y:S02]  /*1bdc0*/  PRMT R12, RZ, 0x7610, R12 ;  /* 0x00007610ff0c7816 */ /* 0x000fe4000000000c */
[----:B--2---:R-:W-:-:S04]  /*1bdd0*/  @P0 LOP3.LUT R5, R5, R4, RZ, 0x3c, !PT ;  /* 0x0000000405050212 */ /* 0x004fc800078e3cff */
[----:B------:R-:W-:-:S04]  /*1bde0*/  @P0 LOP3.LUT R4, R5, R4, RZ, 0x3c, !PT ;  /* 0x0000000405040212 */ /* 0x000fc800078e3cff */
[----:B------:R-:W-:-:S05]  /*1bdf0*/  @P0 LOP3.LUT R5, R5, R4, RZ, 0x3c, !PT ;  /* 0x0000000405050212 */ /* 0x000fca00078e3cff */
[----:B------:R3:W2:Y:S02]  /*1be00*/  @P0 LDG.E.U16 R16, [R4.64] ;  /* 0x0000000804100981 */ /* 0x0006a4000c1e1500 */
[----:B---3--:R-:W-:Y:S02]  /*1be10*/  @P0 IMAD.MOV.U32 R4, RZ, RZ, R15 ;  /* 0x000000ffff040224 */ /* 0x008fe400078e000f */
[----:B------:R-:W-:-:S05]  /*1be20*/  @P0 IMAD.MOV.U32 R5, RZ, RZ, R29 ;  /* 0x000000ffff050224 */ /* 0x000fca00078e001d */
[----:B------:R-:W3:Y:S04]  /*1be30*/  @P0 LDG.E.U16 R12, [R4.64] ;  /* 0x00000008040c0981 */ /* 0x000ee8000c1e1500 */
[----:B--2---:R0:W-:Y:S04]  /*1be40*/  STL [R1+0x20], R16 ;  /* 0x0000201001007387 */ /* 0x0041e80000100800 */
[----:B0-----:R-:W2:Y:S01]  /*1be50*/  LDL.LU R16, [R1+0x25bc] ;  /* 0x0025bc0001107983 */ /* 0x001ea20000300800 */
[----:B------:R-:W2:Y:S02]  /*1be60*/  LDL R29, [R1+0x177c] ;  /* 0x00177c00011d7983 */ /* 0x000ea40000100800 */
[----:B------:R-:W2:Y:S01]  /*1be70*/  LDL R15, [R1+0x1788] ;  /* 0x00178800010f7983 */ /* 0x000ea20000100800 */
[----:B---3--:R0:W-:Y:S04]  /*1be80*/  STL [R1+0x1c], R12 ;  /* 0x00001c0c01007387 */ /* 0x0081e80000100800 */
[----:B0-----:R-:W3:Y:S01]  /*1be90*/  LDL.LU R12, [R1+0x25b8] ;  /* 0x0025b800010c7983 */ /* 0x001ee20000300800 */
        /* <DEDUP_REMOVED lines=34> */
[----:B------:R0:W2:Y:S01]  /*1c0c0*/  @P1 LDG.E.U16 R8, [R4.64] ;  /* 0x0000000804081981 */ /* 0x0000a2000c1e1500 */
[----:B------:R-:W-:Y:S01]  /*1c0d0*/  PRMT R0, RZ, 0x7610, R0 ;  /* 0x00007610ff007816 */ /* 0x000fe20000000000 */
[----:B0-----:R-:W-:Y:S02]  /*1c0e0*/  @P1 IMAD.MOV.U32 R4, RZ, RZ, R15 ;  /* 0x000000ffff041224 */ /* 0x001fe400078e000f */
[----:B------:R-:W-:-:S05]  /*1c0f0*/  @P1 IMAD.MOV.U32 R5, RZ, RZ, R29 ;  /* 0x000000ffff051224 */ /* 0x000fca00078e001d */
[----:B------:R0:W3:Y:S04]  /*1c100*/  @P1 LDG.E.U16 R0, [R4.64] ;  /* 0x0000000804001981 */ /* 0x0000e8000c1e1500 */
[----:B--2---:R1:W-:Y:S04]  /*1c110*/  STL [R1+0xc], R8 ;  /* 0x00000c0801007387 */ /* 0x0043e80000100800 */
[----:B-1----:R-:W2:Y:S01]  /*1c120*/  LDL.LU R8, [R1+0x25a8] ;  /* 0x0025a80001087983 */ /* 0x002ea20000300800 */
[----:B0-----:R-:W2:Y:S02]  /*1c130*/  LDL R4, [R1+0x1784] ;  /* 0x0017840001047983 */ /* 0x001ea40000100800 */
[----:B------:R-:W2:Y:S01]  /*1c140*/  LDL R5, [R1+0x178c] ;  /* 0x00178c0001057983 */ /* 0x000ea20000100800 */
[----:B------:R-:W-:-:S02]  /*1c150*/  ISETP.GT.AND P0, PT, R13, 0x76, PT ;  /* 0x000000760d00780c */ /* 0x000fc40003f04270 */
[----:B------:R-:W-:Y:S01]  /*1c160*/  PRMT R7, RZ, 0x7610, R7 ;  /* 0x00007610ff077816 */ /* 0x000fe20000000007 */
[----:B------:R-:W3:Y:S04]  /*1c170*/  LDL R29, [R1+0x17d0] ;  /* 0x0017d000011d7983 */ /* 0x000ee80000100800 */
[----:B------:R-:W3:Y:S06]  /*1c180*/  LDL R15, [R1+0x17e0] ;  /* 0x0017e000010f7983 */ /* 0x000eec0000100800 */
[----:B--2---:R-:W-:-:S04]  /*1c190*/  @P0 LOP3.LUT R5, R5, R4, RZ, 0x3c, !PT ;  /* 0x0000000405050212 */ /* 0x004fc800078e3cff */
[----:B------:R-:W-:-:S04]  /*1c1a0*/  @P0 LOP3.LUT R4, R5, R4, RZ, 0x3c, !PT ;  /* 0x0000000405040212 */ /* 0x000fc800078e3cff */
[----:B------:R-:W-:-:S05]  /*1c1b0*/  @P0 LOP3.LUT R5, R5, R4, RZ, 0x3c, !PT ;  /* 0x0000000405050212 */ /* 0x000fca00078e3cff */
[----:B------:R-:W2:Y:S04]  /*1c1c0*/  @P0 LDG.E.U16 R7, [R4.64] ;  /* 0x0000000804070981 */ /* 0x000ea8000c1e1500 */
[----:B---3--:R-:W-:Y:S01]  /*1c1d0*/  STL [R1+0x24d8], R0 ;  /* 0x0024d80001007387 */ /* 0x008fe20000100800 */
[----:B------:R-:W-:-:S03]  /*1c1e0*/  ISETP.GT.AND P1, PT, R13, 0x78, PT ;  /* 0x000000780d00780c */ /* 0x000fc60003f24270 */
[----:B--2---:R0:W-:Y:S04]  /*1c1f0*/  STL [R1+0xe0], R7 ;  /* 0x0000e00701007387 */ /* 0x0041e80000100800 */
[----:B0-----:R-:W2:Y:S01]  /*1c200*/  LDL.LU R7, [R1+0x25a4] ;  /* 0x0025a40001077983 */ /* 0x001ea20000300800 */
[----:B------:R-:W3:Y:S02]  /*1c210*/  LDL R4, [R1+0x17c4] ;  /* 0x0017c40001047983 */ /* 0x000ee40000100800 */
[----:B------:R-:W3:Y:S01]  /*1c220*/  LDL R5, [R1+0x17cc] ;  /* 0x0017cc0001057983 */ /* 0x000ee20000100800 */
[----:B------:R-:W-:Y:S02]  /*1c230*/  PRMT R28, RZ, 0x7610, R28 ;  /* 0x00007610ff1c7816 */ /* 0x000fe4000000001c */
[----:B---3--:R-:W-:-:S04]  /*1c240*/  @P1 LOP3.LUT R5, R5, R4, RZ, 0x3c, !PT ;  /* 0x0000000405051212 */ /* 0x008fc800078e3cff */
[----:B------:R-:W-:-:S04]  /*1c250*/  @P1 LOP3.LUT R4, R5, R4, RZ, 0x3c, !PT ;  /* 0x0000000405041212 */ /* 0x000fc800078e3cff */
[----:B------:R-:W-:-:S05]  /*1c260*/  @P1 LOP3.LUT R5, R5, R4, RZ, 0x3c, !PT ;  /* 0x0000000405051212 */ /* 0x000fca00078e3cff */
[----:B------:R0:W3:Y:S04]  /*1c270*/  @P1 LDG.E.U16 R28, [R4.64] ;  /* 0x00000008041c1981 */ /* 0x0000e8000c1e1500 */
[----:B0-----:R-:W2:Y:S04]  /*1c280*/  LDL R4, [R1+0x17b8] ;  /* 0x0017b80001047983 */ /* 0x001ea80000100800 */
[----:B------:R-:W2:Y:S01]  /*1c290*/  LDL R5, [R1+0x17d4] ;  /* 0x0017d40001057983 */ /* 0x000ea20000100800 */
[----:B------:R-:W-:Y:S02]  /*1c2a0*/  PRMT R0, RZ, 0x7610, R0 ;  /* 0x00007610ff007816 */ /* 0x000fe40000000000 */
[----:B--2---:R-:W-:-:S04]  /*1c2b0*/  @P1 LOP3.LUT R5, R5, R4, RZ, 0x3c, !PT ;  /* 0x0000000405051212 */ /* 0x004fc800078e3cff */
[----:B------:R-:W-:-:S04]  /*1c2c0*/  @P1 LOP3.LUT R4, R5, R4, RZ, 0x3c, !PT ;  /* 0x0000000405041212 */ /* 0x000fc800078e3cff */
[----:B------:R-:W-:-:S05]  /*1c2d0*/  @P1 LOP3.LUT R5, R5, R4, RZ, 0x3c, !PT ;  /* 0x0000000405051212 */ /* 0x000fca00078e3cff */
[----:B------:R0:W2:Y:S01]  /*1c2e0*/  @P1 LDG.E.U16 R0, [R4.64] ;  /* 0x0000000804001981 */ /* 0x0000a2000c1e1500 */
[----:B------:R-:W-:-:S03]  /*1c2f0*/  PRMT R27, RZ, 0x7610, R27 ;  /* 0x00007610ff1b7816 */ /* 0x000fc6000000001b */
[----:B---3--:R1:W-:Y:S01]  /*1c300*/  STL [R1+0x2578], R28 ;  /* 0x0025781c01007387 */ /* 0x0083e20000100800 */
[----:B0-----:R-:W-:Y:S02]  /*1c310*/  @P1 IMAD.MOV.U32 R4, RZ, RZ, R15 ;  /* 0x000000ffff041224 */ /* 0x001fe400078e000f */
[----:B------:R-:W-:Y:S01]  /*1c320*/  @P1 IMAD.MOV.U32 R5, RZ, RZ, R29 ;  /* 0x000000ffff051224 */ /* 0x000fe200078e001d */
[----:B-1----:R-:W3:Y:S04]  /*1c330*/  LDL R28, [R1+0x17e8] ;  /* 0x0017e800011c7983 */ /* 0x002ee80000100800 */
[----:B------:R0:W4:Y:S04]  /*1c340*/  @P1 LDG.E.U16 R27, [R4.64] ;  /* 0x00000008041b1981 */ /* 0x000128000c1e1500 */
[----:B--2---:R-:W-:Y:S01]  /*1c350*/  STL [R1+0x257c], R0 ;  /* 0x00257c0001007387 */ /* 0x004fe20000100800 */
[----:B0-----:R-:W2:Y:S01]  /*1c360*/  LDL R5, [R1+0x17dc] ;  /* 0x0017dc0001057983 */ /* 0x001ea20000100800 */
[----:B------:R-:W-:Y:S01]  /*1c370*/  PRMT R26, RZ, 0x7610, R26 ;  /* 0x00007610ff1a7816 */ /* 0x000fe2000000001a */
[----:B------:R-:W2:Y:S01]  /*1c380*/  LDL R29, [R1+0x179c] ;  /* 0x00179c00011d7983 */ /* 0x000ea20000100800 */
[----:B------:R-:W2:Y:S01]  /*1c390*/  LDL R15, [R1+0x17a8] ;  /* 0x0017a800010f7983 */ /* 0x000ea20000100800 */
[----:B---3--:R-:W-:-:S03]  /*1c3a0*/  @P1 IMAD.MOV.U32 R4, RZ, RZ, R28 ;  /* 0x000000ffff041224 */ /* 0x008fc600078e001c */
[----:B----4-:R-:W-:Y:S01]  /*1c3b0*/  STL [R1+0x2580], R27 ;  /* 0x0025801b01007387 */ /* 0x010fe20000100800 */
[----:B------:R-:W-:Y:S01]  /*1c3c0*/  PRMT R6, RZ, 0x7610, R6 ;  /* 0x00007610ff067816 */ /* 0x000fe20000000006 */
[----:B------:R-:W3:Y:S02]  /*1c3d0*/  LDL R28, [R1+0x17ac] ;  /* 0x0017ac00011c7983 */ /* 0x000ee40000100800 */
[----:B--2---:R0:W2:Y:S04]  /*1c3e0*/  @P1 LDG.E.U16 R26, [R4.64] ;  /* 0x00000008041a1981 */ /* 0x0040a8000c1e1500 */
[----:B0-----:R-:W4:Y:S04]  /*1c3f0*/  LDL R4, [R1+0x1778] ;  /* 0x0017780001047983 */ /* 0x001f280000100800 */
[----:B------:R-:W4:Y:S02]  /*1c400*/  LDL R5, [R1+0x1794] ;  /* 0x0017940001057983 */ /* 0x000f240000100800 */
[----:B----4-:R-:W-:-:S04]  /*1c410*/  @P0 LOP3.LUT R5, R5, R4, RZ, 0x3c, !PT ;  /* 0x0000000405050212 */ /* 0x010fc800078e3cff */
[----:B------:R-:W-:-:S04]  /*1c420*/  @P0 LOP3.LUT R4, R5, R4, RZ, 0x3c, !PT ;  /* 0x0000000405040212 */ /* 0x000fc800078e3cff */
[----:B------:R-:W-:-:S05]  /*1c430*/  @P0 LOP3.LUT R5, R5, R4, RZ, 0x3c, !PT ;  /* 0x0000000405050212 */ /* 0x000fca00078e3cff */
[----:B------:R-:W4:Y:S04]  /*1c440*/  @P0 LDG.E.U16 R6, [R4.64] ;  /* 0x0000000804060981 */ /* 0x000f28000c1e1500 */
[----:B--2---:R-:W-:Y:S04]  /*1c450*/  STL [R1+0x2584], R26 ;  /* 0x0025841a01007387 */ /* 0x004fe80000100800 */
[----:B----4-:R0:W-:Y:S04]  /*1c460*/  STL [R1+0xc8], R6 ;  /* 0x0000c80601007387 */ /* 0x0101e80000100800 */
[----:B0-----:R-:W2:Y:S01]  /*1c470*/  LDL.LU R6, [R1+0x25a0] ;  /* 0x0025a00001067983 */ /* 0x001ea20000300800 */
[----:B------:R-:W4:Y:S02]  /*1c480*/  LDL R4, [R1+0x1790] ;  /* 0x0017900001047983 */ /* 0x000f240000100800 */
[----:B------:R-:W4:Y:S01]  /*1c490*/  LDL R5, [R1+0x17a0] ;  /* 0x0017a00001057983 */ /* 0x000f220000100800 */
[----:B------:R-:W-:-:S02]  /*1c4a0*/  PRMT R26, RZ, 0x7610, R26 ;  /* 0x00007610ff1a7816 */ /* 0x000fc4000000001a */
[----:B------:R-:W-:Y:S02]  /*1c4b0*/  PRMT R3, RZ, 0x7610, R3 ;  /* 0x00007610ff037816 */ /* 0x000fe40000000003 */
[----:B----4-:R-:W-:-:S04]  /*1c4c0*/  @P0 LOP3.LUT R5, R5, R4, RZ, 0x3c, !PT ;  /* 0x0000000405050212 */ /* 0x010fc800078e3cff */
[----:B------:R-:W-:-:S04]  /*1c4d0*/  @P0 LOP3.LUT R4, R5, R4, RZ, 0x3c, !PT ;  /* 0x0000000405040212 */ /* 0x000fc800078e3cff */
[----:B------:R-:W-:-:S05]  /*1c4e0*/  @P0 LOP3.LUT R5, R5, R4, RZ, 0x3c, !PT ;  /* 0x0000000405050212 */ /* 0x000fca00078e3cff */
[----:B------:R0:W4:Y:S02]  /*1c4f0*/  @P0 LDG.E.U16 R26, [R4.64] ;  /* 0x00000008041a0981 */ /* 0x000124000c1e1500 */
[----:B0-----:R-:W-:Y:S02]  /*1c500*/  @P0 IMAD.MOV.U32 R4, RZ, RZ, R15 ;  /* 0x000000ffff040224 */ /* 0x001fe400078e000f */
[----:B------:R-:W-:-:S05]  /*1c510*/  @P0 IMAD.MOV.U32 R5, RZ, RZ, R29 ;  /* 0x000000ffff050224 */ /* 0x000fca00078e001d */
[----:B------:R-:W2:Y:S04]  /*1c520*/  @P0 LDG.E.U16 R3, [R4.64] ;  /* 0x0000000804030981 */ /* 0x000ea8000c1e1500 */
[----:B----4-:R0:W-:Y:S01]  /*1c530*/  STL [R1+0xc0], R26 ;  /* 0x0000c01a01007387 */ /* 0x0101e20000100800 */
[----:B------:R-:W4:Y:S02]  /*1c540*/  LDL R29, [R1+0x17d8] ;  /* 0x0017d800011d7983 */ /* 0x000f240000100800 */
[----:B------:R-:W4:Y:S01]  /*1c550*/  LDL R15, [R1+0x17f4] ;  /* 0x0017f400010f7983 */ /* 0x000f220000100800 */
[----:B0-----:R-:W4:Y:S04]  /*1c560*/  LDL R26, [R1+0x17ec] ;  /* 0x0017ec00011a7983 */ /* 0x001f280000100800 */
[----:B--2---:R0:W-:Y:S04]  /*1c570*/  STL [R1+0xb8], R3 ;  /* 0x0000b80301007387 */ /* 0x0041e80000100800 */
[----:B0-----:R-:W2:Y:S01]  /*1c580*/  LDL.LU R3, [R1+0x259c] ;  /* 0x00259c0001037983 */ /* 0x001ea20000300800 */
[----:B------:R-:W2:Y:S01]  /*1c590*/  LDL R5, [R1+0x17a4] ;  /* 0x0017a40001057983 */ /* 0x000ea20000100800 */
[----:B------:R-:W-:-:S02]  /*1c5a0*/  ISETP.GT.AND P1, PT, R13, 0x77, PT ;  /* 0x000000770d00780c */ /* 0x000fc40003f24270 */
[----:B------:R-:W-:-:S11]  /*1c5b0*/  PRMT R27, RZ, 0x7610, R27 ;  /* 0x00007610ff1b7816 */ /* 0x000fd6000000001b */
[----:B---3--:R-:W-:Y:S01]  /*1c5c0*/  @P1 IMAD.MOV.U32 R4, RZ, RZ, R28 ;  /* 0x000000ffff041224 */ /* 0x008fe200078e001c */
[----:B------:R-:W-:Y:S01]  /*1c5d0*/  PRMT R2, RZ, 0x7610, R2 ;  /* 0x00007610ff027816 */ /* 0x000fe20000000002 */
[----:B------:R-:W3:Y:S04]  /*1c5e0*/  LDL R28, [R1+0x17f0] ;  /* 0x0017f000011c7983 */ /* 0x000ee80000100800 */
[----:B--2---:R0:W2:Y:S04]  /*1c5f0*/  @P1 LDG.E.U16 R27, [R4.64] ;  /* 0x00000008041b1981 */ /* 0x0040a8000c1e1500 */
[----:B0-----:R-:W2:Y:S04]  /*1c600*/  LDL R4, [R1+0x1798] ;  /* 0x0017980001047983 */ /* 0x001ea80000100800 */
[----:B------:R-:W2:Y:S02]  /*1c610*/  LDL R5, [R1+0x17b4] ;  /* 0x0017b40001057983 */ /* 0x000ea40000100800 */
[----:B--2---:R-:W-:-:S04]  /*1c620*/  @P1 LOP3.LUT R5, R5, R4, RZ, 0x3c, !PT ;  /* 0x0000000405051212 */ /* 0x004fc800078e3cff */
[----:B------:R-:W-:-:S04]  /*1c630*/  @P1 LOP3.LUT R4, R5, R4, RZ, 0x3c, !PT ;  /* 0x0000000405041212 */ /* 0x000fc800078e3cff */
[----:B------:R-:W-:-:S05]  /*1c640*/  @P1 LOP3.LUT R5, R5, R4, RZ, 0x3c, !PT ;  /* 0x0000000405051212 */ /* 0x000fca00078e3cff */
[----:B------:R-:W2:Y:S04]  /*1c650*/  @P1 LDG.E.U16 R2, [R4.64] ;  /* 0x0000000804021981 */ /* 0x000ea8000c1e1500 */
[----:B------:R0:W-:Y:S04]  /*1c660*/  STL [R1+0xb0], R27 ;  /* 0x0000b01b01007387 */ /* 0x0001e80000100800 */
[----:B0-----:R-:W3:Y:S01]  /*1c670*/  LDL R27, [R1+0x1800] ;  /* 0x00180000011b7983 */ /* 0x001ee20000100800 */
[----:B------:R-:W-:-:S03]  /*1c680*/  ISETP.GT.AND P0, PT, R13, 0x79, PT ;  /* 0x000000790d00780c */ /* 0x000fc60003f04270 */
[----:B--2---:R0:W-:Y:S04]  /*1c690*/  STL [R1+0xa8], R2 ;  /* 0x0000a80201007387 */ /* 0x0041e80000100800 */
[----:B0-----:R-:W2:Y:S01]  /*1c6a0*/  LDL.LU R2, [R1+0x2598] ;  /* 0x0025980001027983 */ /* 0x001ea20000300800 */
[----:B------:R-:W2:Y:S01]  /*1c6b0*/  LDL R5, [R1+0x17e4] ;  /* 0x0017e40001057983 */ /* 0x000ea20000100800 */
[----:B------:R-:W-:-:S04]  /*1c6c0*/  PRMT R25, RZ, 0x7610, R25 ;  /* 0x00007610ff197816 */ /* 0x000fc80000000019 */
[----:B----4-:R-:W-:Y:S01]  /*1c6d0*/  @P0 IMAD.MOV.U32 R4, RZ, RZ, R26 ;  /* 0x000000ffff040224 */ /* 0x010fe200078e001a */
[----:B------:R-:W-:Y:S02]  /*1c6e0*/  PRMT R24, RZ, 0x7610, R24 ;  /* 0x00007610ff187816 */ /* 0x000fe40000000018 */
[----:B------:R-:W-:Y:S01]  /*1c6f0*/  PRMT R23, RZ, 0x7610, R23 ;  /* 0x00007610ff177816 */ /* 0x000fe20000000017 */
[----:B------:R-:W4:Y:S04]  /*1c700*/  LDL R26, [R1+0x1808] ;  /* 0x00180800011a7983 */ /* 0x000f280000100800 */
[----:B--2---:R0:W2:Y:S02]  /*1c710*/  @P0 LDG.E.U16 R25, [R4.64] ;  /* 0x0000000804190981 */ /* 0x0040a4000c1e1500 */
[----:B0-----:R-:W-:-:S02]  /*1c720*/  @P0 IMAD.MOV.U32 R4, RZ, RZ, R15 ;  /* 0x000000ffff040224 */ /* 0x001fc400078e000f */
[----:B------:R-:W-:-:S05]  /*1c730*/  @P0 IMAD.MOV.U32 R5, RZ, RZ, R29 ;  /* 0x000000ffff050224 */ /* 0x000fca00078e001d */
[----:B------:R3:W4:Y:S02]  /*1c740*/  @P0 LDG.E.U16 R24, [R4.64] ;  /* 0x0000000804180981 */ /* 0x000724000c1e1500 */
[----:B---3--:R-:W-:Y:S02]  /*1c750*/  @P0 IMAD.MOV.U32 R4, RZ, RZ, R27 ;  /* 0x000000ffff040224 */ /* 0x008fe400078e001b */
[----:B------:R-:W-:-:S05]  /*1c760*/  @P0 IMAD.MOV.U32 R5, RZ, RZ, R28 ;  /* 0x000000ffff050224 */ /* 0x000fca00078e001c */
[----:B------:R0:W3:Y:S04]  /*1c770*/  @P0 LDG.E.U16 R23, [R4.64] ;  /* 0x0000000804170981 */ /* 0x0000e8000c1e1500 */
[----:B--2---:R1:W-:Y:S01]  /*1c780*/  STL [R1+0x2558], R25 ;  /* 0x0025581901007387 */ /* 0x0043e20000100800 */
[----:B------:R-:W2:Y:S02]  /*1c790*/  LDL R29, [R1+0x17b0] ;  /* 0x0017b000011d7983 */ /* 0x000ea40000100800 */
[----:B------:R-:W2:Y:S01]  /*1c7a0*/  LDL R15, [R1+0x17c0] ;  /* 0x0017c000010f7983 */ /* 0x000ea20000100800 */
[----:B----4-:R4:W-:Y:S01]  /*1c7b0*/  STL [R1+0x255c], R24 ;  /* 0x00255c1801007387 */ /* 0x0109e20000100800 */
[----:B0-----:R-:W2:Y:S01]  /*1c7c0*/  LDL R5, [R1+0x17fc] ;  /* 0x0017fc0001057983 */ /* 0x001ea20000100800 */
[----:B------:R-:W-:Y:S01]  /*1c7d0*/  PRMT R22, RZ, 0x7610, R22 ;  /* 0x00007610ff167816 */ /* 0x000fe20000000016 */
[----:B------:R-:W-:Y:S01]  /*1c7e0*/  @P0 IMAD.MOV.U32 R4, RZ, RZ, R26 ;  /* 0x000000ffff040224 */ /* 0x000fe200078e001a */
[----:B------:R-:W-:Y:S01]  /*1c7f0*/  PRMT R14, RZ, 0x7610, R14 ;  /* 0x00007610ff0e7816 */ /* 0x000fe2000000000e */
[----:B------:R-:W2:Y:S04]  /*1c800*/  LDL R28, [R1+0x17bc] ;  /* 0x0017bc00011c7983 */ /* 0x000ea80000100800 */
[----:B------:R-:W2:Y:S04]  /*1c810*/  LDL R27, [R1+0x17c8] ;  /* 0x0017c800011b7983 */ /* 0x000ea80000100800 */
[----:B-1----:R-:W2:Y:S04]  /*1c820*/  LDL R25, [R1+0x1804] ;  /* 0x0018040001197983 */ /* 0x002ea80000100800 */
[----:B----4-:R-:W4:Y:S04]  /*1c830*/  LDL R24, [R1+0x180c] ;  /* 0x00180c0001187983 */ /* 0x010f280000100800 */
[----:B---3--:R0:W-:Y:S01]  /*1c840*/  STL [R1+0x2560], R23 ;  /* 0x0025601701007387 */ /* 0x0081e20000100800 */
[----:B------:R-:W3:Y:S03]  /*1c850*/  LDL R26, [R1+0x17f8] ;  /* 0x0017f800011a7983 */ /* 0x000ee60000100800 */
[----:B0-----:R-:W3:Y:S04]  /*1c860*/  LDL R23, [R1+0x1814] ;  /* 0x0018140001177983 */ /* 0x001ee80000100800 */
[----:B--2---:R0:W2:Y:S02]  /*1c870*/  @P0 LDG.E.U16 R22, [R4.64] ;  /* 0x0000000804160981 */ /* 0x0040a4000c1e1500 */
[----:B0-----:R-:W-:-:S02]  /*1c880*/  @P1 IMAD.MOV.U32 R4, RZ, RZ, R15 ;  /* 0x000000ffff041224 */ /* 0x001fc400078e000f */
[----:B------:R-:W-:-:S05]  /*1c890*/  @P1 IMAD.MOV.U32 R5, RZ, RZ, R29 ;  /* 0x000000ffff051224 */ /* 0x000fca00078e001d */
[----:B------:R0:W3:Y:S01]  /*1c8a0*/  @P1 LDG.E.U16 R14, [R4.64] ;  /* 0x00000008040e1981 */ /* 0x0000e2000c1e1500 */
[----:B------:R-:W-:Y:S02]  /*1c8b0*/  ISETP.GT.AND P0, PT, R13, 0x7a, PT ;  /* 0x0000007a0d00780c */ /* 0x000fe40003f04270 */
[----:B------:R-:W-:Y:S01]  /*1c8c0*/  PRMT R21, RZ, 0x7610, R21 ;  /* 0x00007610ff157816 */ /* 0x000fe20000000015 */
[----:B0-----:R-:W-:Y:S02]  /*1c8d0*/  @P1 IMAD.MOV.U32 R4, RZ, RZ, R27 ;  /* 0x000000ffff041224 */ /* 0x001fe400078e001b */
[----:B------:R-:W-:Y:S01]  /*1c8e0*/  @P1 IMAD.MOV.U32 R5, RZ, RZ, R28 ;  /* 0x000000ffff051224 */ /* 0x000fe200078e001c */
[----:B------:R-:W-:Y:S01]  /*1c8f0*/  PRMT R20, RZ, 0x7610, R20 ;  /* 0x00007610ff147816 */ /* 0x000fe20000000014 */
[----:B--2---:R0:W-:Y:S01]  /*1c900*/  STL [R1+0x2564], R22 ;  /* 0x0025641601007387 */ /* 0x0041e20000100800 */
[----:B------:R-:W2:Y:S01]  /*1c910*/  LDL R15, [R1+0x1810] ;  /* 0x00181000010f7983 */ /* 0x000ea20000100800 */
[----:B0-----:R-:W-:-:S02]  /*1c920*/  PRMT R22, RZ, 0x7610, R22 ;  /* 0x00007610ff167816 */ /* 0x001fc40000000016 */
[----:B---3--:R0:W-:Y:S04]  /*1c930*/  STL [R1+0x90], R14 ;  /* 0x0000900e01007387 */ /* 0x0081e80000100800 */
[----:B------:R4:W3:Y:S04]  /*1c940*/  @P1 LDG.E.U16 R22, [R4.64] ;  /* 0x0000000804161981 */ /* 0x0008e8000c1e1500 */
[----:B0-----:R-:W3:Y:S01]  /*1c950*/  LDL R14, [R1+0x1820] ;  /* 0x00182000010e7983 */ /* 0x001ee20000100800 */
[----:B----4-:R-:W-:Y:S02]  /*1c960*/  @P0 IMAD.MOV.U32 R4, RZ, RZ, R24 ;  /* 0x000000ffff040224 */ /* 0x010fe400078e0018 */
[----:B------:R-:W-:-:S02]  /*1c970*/  @P0 IMAD.MOV.U32 R5, RZ, RZ, R25 ;  /* 0x000000ffff050224 */ /* 0x000fc400078e0019 */
[----:B------:R-:W4:Y:S01]  /*1c980*/  LDL R24, [R1+0x1828] ;  /* 0x0018280001187983 */ /* 0x000f220000100800 */
[----:B------:R-:W4:Y:S04]  /*1c990*/  LDL R25, [R1+0x181c] ;  /* 0x00181c0001197983 */ /* 0x000f280000100800 */
[----:B------:R0:W4:Y:S02]  /*1c9a0*/  @P0 LDG.E.U16 R21, [R4.64] ;  /* 0x0000000804150981 */ /* 0x000124000c1e1500 */
[----:B0-----:R-:W-:Y:S02]  /*1c9b0*/  @P0 IMAD.MOV.U32 R4, RZ, RZ, R23 ;  /* 0x000000ffff040224 */ /* 0x001fe400078e0017 */
[----:B------:R-:W-:-:S05]  /*1c9c0*/  @P0 IMAD.MOV.U32 R5, RZ, RZ, R26 ;  /* 0x000000ffff050224 */ /* 0x000fca00078e001a */
[----:B------:R2:W4:Y:S01]  /*1c9d0*/  @P0 LDG.E.U16 R20, [R4.64] ;  /* 0x0000000804140981 */ /* 0x000522000c1e1500 */
[----:B------:R-:W-:Y:S02]  /*1c9e0*/  PRMT R19, RZ, 0x7610, R19 ;  /* 0x00007610ff137816 */ /* 0x000fe40000000013 */
[----:B------:R-:W-:Y:S01]  /*1c9f0*/  PRMT R18, RZ, 0x7610, R18 ;  /* 0x00007610ff127816 */ /* 0x000fe20000000012 */
[----:B--2---:R-:W-:Y:S02]  /*1ca00*/  @P0 IMAD.MOV.U32 R5, RZ, RZ, R15 ;  /* 0x000000ffff050224 */ /* 0x004fe400078e000f */
[----:B---3--:R-:W-:-:S05]  /*1ca10*/  @P0 IMAD.MOV.U32 R4, RZ, RZ, R14 ;  /* 0x000000ffff040224 */ /* 0x008fca00078e000e */
[----:B------:R0:W2:Y:S04]  /*1ca20*/  @P0 LDG.E.U16 R19, [R4.64] ;  /* 0x0000000804130981 */ /* 0x0000a8000c1e1500 */
[----:B----4-:R-:W-:Y:S01]  /*1ca30*/  STL [R1+0x2538], R21 ;  /* 0x0025381501007387 */ /* 0x010fe20000100800 */
[----:B------:R-:W3:Y:S02]  /*1ca40*/  LDL R23, [R1+0x1824] ;  /* 0x0018240001177983 */ /* 0x000ee40000100800 */
[----:B------:R1:W-:Y:S02]  /*1ca50*/  STL [R1+0x88], R22 ;  /* 0x0000881601007387 */ /* 0x0003e40000100800 */
[----:B0-----:R-:W-:Y:S02]  /*1ca60*/  @P0 IMAD.MOV.U32 R4, RZ, RZ, R24 ;  /* 0x000000ffff040224 */ /* 0x001fe400078e0018 */
[----:B------:R-:W-:Y:S01]  /*1ca70*/  @P0 IMAD.MOV.U32 R5, RZ, RZ, R25 ;  /* 0x000000ffff050224 */ /* 0x000fe200078e0019 */
[----:B-1----:R-:W4:Y:S04]  /*1ca80*/  LDL R22, [R1+0x182c] ;  /* 0x00182c0001167983 */ /* 0x002f280000100800 */
[----:B------:R3:W4:Y:S01]  /*1ca90*/  @P0 LDG.E.U16 R18, [R4.64] ;  /* 0x0000000804120981 */ /* 0x000722000c1e1500 */
[----:B------:R0:W-:Y:S02]  /*1caa0*/  STL [R1+0x253c], R20 ;  /* 0x00253c1401007387 */ /* 0x0001e40000100800 */
[----:B------:R-:W4:Y:S01]  /*1cab0*/  LDL R21, [R1+0x1818] ;  /* 0x0018180001157983 */ /* 0x000f220000100800 */
[----:B------:R-:W-:Y:S01]  /*1cac0*/  ISETP.GT.AND P1, PT, R13, 0x7b, PT ;  /* 0x0000007b0d00780c */ /* 0x000fe20003f24270 */
[----:B------:R-:W4:Y:S04]  /*1cad0*/  LDL R15, [R1+0x1830] ;  /* 0x00183000010f7983 */ /* 0x000f280000100800 */
[----:B------:R-:W4:Y:S04]  /*1cae0*/  LDL R14, [R1+0x1840] ;  /* 0x00184000010e7983 */ /* 0x000f280000100800 */
[----:B0-----:R-:W4:Y:S01]  /*1caf0*/  LDL R20, [R1+0x1834] ;  /* 0x0018340001147983 */ /* 0x001f220000100800 */
[----:B------:R-:W-:-:S02]  /*1cb00*/  PRMT R17, RZ, 0x7610, R17 ;  /* 0x00007610ff117816 */ /* 0x000fc40000000011 */
[----:B------:R-:W-:Y:S01]  /*1cb10*/  PRMT R16, RZ, 0x7610, R16 ;  /* 0x00007610ff107816 */ /* 0x000fe20000000010 */
[----:B--2---:R-:W-:Y:S01]  /*1cb20*/  STL [R1+0x2540], R19 ;  /* 0x0025401301007387 */ /* 0x004fe20000100800 */
[----:B---3--:R-:W-:Y:S02]  /*1cb30*/  @P1 IMAD.MOV.U32 R5, RZ, RZ, R23 ;  /* 0x000000ffff051224 */ /* 0x008fe400078e0017 */
[----:B----4-:R-:W-:Y:S01]  /*1cb40*/  @P1 IMAD.MOV.U32 R4, RZ, RZ, R22 ;  /* 0x000000ffff041224 */ /* 0x010fe200078e0016 */
[----:B------:R0:W-:Y:S01]  /*1cb50*/  STL [R1+0x2544], R18 ;  /* 0x0025441201007387 */ /* 0x0001e20000100800 */
[----:B------:R-:W2:Y:S02]  /*1cb60*/  LDL R23, [R1+0x183c] ;  /* 0x00183c0001177983 */ /* 0x000ea40000100800 */
[----:B------:R-:W3:Y:S01]  /*1cb70*/  LDL R22, [R1+0x1848] ;  /* 0x0018480001167983 */ /* 0x000ee20000100800 */
[----:B------:R1:W4:Y:S02]  /*1cb80*/  @P1 LDG.E.U16 R17, [R4.64] ;  /* 0x0000000804111981 */ /* 0x000324000c1e1500 */
[----:B-1----:R-:W-:-:S02]  /*1cb90*/  @P1 IMAD.MOV.U32 R4, RZ, RZ, R20 ;  /* 0x000000ffff041224 */ /* 0x002fc400078e0014 */
[----:B------:R-:W-:-:S05]  /*1cba0*/  @P1 IMAD.MOV.U32 R5, RZ, RZ, R21 ;  /* 0x000000ffff051224 */ /* 0x000fca00078e0015 */
[----:B------:R1:W4:Y:S01]  /*1cbb0*/  @P1 LDG.E.U16 R16, [R4.64] ;  /* 0x0000000804101981 */ /* 0x000322000c1e1500 */
[----:B------:R-:W-:Y:S02]  /*1cbc0*/  PRMT R12, RZ, 0x7610, R12 ;  /* 0x00007610ff0c7816 */ /* 0x000fe4000000000c */
[----:B------:R-:W-:Y:S01]  /*1cbd0*/  PRMT R11, RZ, 0x7610, R11 ;  /* 0x00007610ff0b7816 */ /* 0x000fe2000000000b */
[----:B-1----:R-:W-:Y:S02]  /*1cbe0*/  @P1 IMAD.MOV.U32 R4, RZ, RZ, R14 ;  /* 0x000000ffff041224 */ /* 0x002fe400078e000e */
[----:B------:R-:W-:-:S05]  /*1cbf0*/  @P1 IMAD.MOV.U32 R5, RZ, RZ, R15 ;  /* 0x000000ffff051224 */ /* 0x000fca00078e000f */
[----:B------:R2:W4:Y:S02]  /*1cc00*/  @P1 LDG.E.U16 R12, [R4.64] ;  /* 0x00000008040c1981 */ /* 0x000524000c1e1500 */
[----:B--2---:R-:W-:Y:S02]  /*1cc10*/  @P1 IMAD.MOV.U32 R5, RZ, RZ, R23 ;  /* 0x000000ffff051224 */ /* 0x004fe400078e0017 */
[----:B---3--:R-:W-:Y:S01]  /*1cc20*/  @P1 IMAD.MOV.U32 R4, RZ, RZ, R22 ;  /* 0x000000ffff041224 */ /* 0x008fe200078e0016 */
[----:B----4-:R1:W-:Y:S01]  /*1cc30*/  STL [R1+0x251c], R17 ;  /* 0x00251c1101007387 */ /* 0x0103e20000100800 */
[----:B------:R-:W2:Y:S02]  /*1cc40*/  LDL R21, [R1+0x1844] ;  /* 0x0018440001157983 */ /* 0x000ea40000100800 */
[----:B------:R-:W3:Y:S01]  /*1cc50*/  LDL R20, [R1+0x184c] ;  /* 0x00184c0001147983 */ /* 0x000ee20000100800 */
[----:B------:R2:W4:Y:S04]  /*1cc60*/  @P1 LDG.E.U16 R11, [R4.64] ;  /* 0x00000008040b1981 */ /* 0x000528000c1e1500 */
[----:B------:R-:W-:Y:S01]  /*1cc70*/  STL [R1+0x2520], R16 ;  /* 0x0025201001007387 */ /* 0x000fe20000100800 */
[----:B0-----:R-:W4:Y:S03]  /*1cc80*/  LDL R18, [R1+0x1838] ;  /* 0x0018380001127983 */ /* 0x001f260000100800 */
[----:B-1----:R-:W4:Y:S01]  /*1cc90*/  LDL R17, [R1+0x1854] ;  /* 0x0018540001117983 */ /* 0x002f220000100800 */
[----:B------:R-:W-:-:S03]  /*1cca0*/  ISETP.GT.AND P0, PT, R13, 0x7c, PT ;  /* 0x0000007c0d00780c */ /* 0x000fc60003f04270 */
[----:B------:R-:W4:Y:S04]  /*1ccb0*/  LDL R15, [R1+0x1850] ;  /* 0x00185000010f7983 */ /* 0x000f280000100800 */
[----:B------:R-:W4:Y:S01]  /*1ccc0*/  LDL R14, [R1+0x1860] ;  /* 0x00186000010e7983 */ /* 0x000f220000100800 */
[----:B------:R-:W-:-:S03]  /*1ccd0*/  PRMT R10, RZ, 0x7610, R10 ;  /* 0x00007610ff0a7816 */ /* 0x000fc6000000000a */
[----:B------:R0:W-:Y:S01]  /*1cce0*/  STL [R1+0x2524], R12 ;  /* 0x0025240c01007387 */ /* 0x0001e20000100800 */
[----:B------:R-:W-:Y:S01]  /*1ccf0*/  PRMT R9, RZ, 0x7610, R9 ;  /* 0x00007610ff097816 */ /* 0x000fe20000000009 */
[----:B--2---:R-:W-:Y:S02]  /*1cd00*/  @P0 IMAD.MOV.U32 R5, RZ, RZ, R21 ;  /* 0x000000ffff050224 */ /* 0x004fe400078e0015 */
[----:B---3--:R-:W-:Y:S01]  /*1cd10*/  @P0 IMAD.MOV.U32 R4, RZ, RZ, R20 ;  /* 0x000000ffff040224 */ /* 0x008fe200078e0014 */
[----:B----4-:R1:W-:Y:S01]  /*1cd20*/  STL [R1+0x2528], R11 ;  /* 0x0025280b01007387 */ /* 0x0103e20000100800 */
[----:B------:R-:W2:Y:S02]  /*1cd30*/  LDL R21, [R1+0x185c] ;  /* 0x00185c0001157983 */ /* 0x000ea40000100800 */
[----:B0-----:R-:W3:Y:S01]  /*1cd40*/  LDL R12, [R1+0x1868] ;  /* 0x00186800010c7983 */ /* 0x001ee20000100800 */
[----:B------:R0:W4:Y:S02]  /*1cd50*/  @P0 LDG.E.U16 R10, [R4.64] ;  /* 0x00000008040a0981 */ /* 0x000124000c1e1500 */
[----:B0-----:R-:W-:-:S02]  /*1cd60*/  @P0 IMAD.MOV.U32 R5, RZ, RZ, R18 ;  /* 0x000000ffff050224 */ /* 0x001fc400078e0012 */
[----:B------:R-:W-:-:S05]  /*1cd70*/  @P0 IMAD.MOV.U32 R4, RZ, RZ, R17 ;  /* 0x000000ffff040224 */ /* 0x000fca00078e0011 */
[----:B------:R0:W4:Y:S01]  /*1cd80*/  @P0 LDG.E.U16 R9, [R4.64] ;  /* 0x0000000804090981 */ /* 0x000122000c1e1500 */
[----:B------:R-:W-:Y:S02]  /*1cd90*/  PRMT R8, RZ, 0x7610, R8 ;  /* 0x00007610ff087816 */ /* 0x000fe40000000008 */
[----:B------:R-:W-:Y:S01]  /*1cda0*/  PRMT R7, RZ, 0x7610, R7 ;  /* 0x00007610ff077816 */ /* 0x000fe20000000007 */
[----:B0-----:R-:W-:Y:S02]  /*1cdb0*/  @P0 IMAD.MOV.U32 R4, RZ, RZ, R14 ;  /* 0x000000ffff040224 */ /* 0x001fe400078e000e */
[----:B------:R-:W-:-:S05]  /*1cdc0*/  @P0 IMAD.MOV.U32 R5, RZ, RZ, R15 ;  /* 0x000000ffff050224 */ /* 0x000fca00078e000f */
[----:B------:R2:W4:Y:S02]  /*1cdd0*/  @P0 LDG.E.U16 R8, [R4.64] ;  /* 0x0000000804080981 */ /* 0x000524000c1e1500 */
[----:B--2---:R-:W-:Y:S02]  /*1cde0*/  @P0 IMAD.MOV.U32 R5, RZ, RZ, R21 ;  /* 0x000000ffff050224 */ /* 0x004fe400078e0015 */
[----:B---3--:R-:W-:Y:S01]  /*1cdf0*/  @P0 IMAD.MOV.U32 R4, RZ, RZ, R12 ;  /* 0x000000ffff040224 */ /* 0x008fe200078e000c */
[----:B----4-:R-:W-:Y:S01]  /*1ce00*/  STL [R1+0x2508], R10 ;  /* 0x0025080a01007387 */ /* 0x010fe20000100800 */
[----:B------:R-:W2:Y:S03]  /*1ce10*/  LDL R17, [R1+0x1864] ;  /* 0x0018640001117983 */ /* 0x000ea60000100800 */
[----:B------:R2:W3:Y:S01]  /*1ce20*/  @P0 LDG.E.U16 R7, [R4.64] ;  /* 0x0000000804070981 */ /* 0x0004e2000c1e1500 */
[----:B-1----:R-:W4:Y:S03]  /*1ce30*/  LDL R11, [R1+0x186c] ;  /* 0x00186c00010b7983 */ /* 0x002f260000100800 */
[----:B------:R0:W-:Y:S01]  /*1ce40*/  STL [R1+0x250c], R9 ;  /* 0x00250c0901007387 */ /* 0x0001e20000100800 */
[----:B------:R-:W4:Y:S02]  /*1ce50*/  LDL R15, [R1+0x1858] ;  /* 0x00185800010f7983 */ /* 0x000f240000100800 */
[----:B------:R-:W4:Y:S01]  /*1ce60*/  LDL R14, [R1+0x1874] ;  /* 0x00187400010e7983 */ /* 0x000f220000100800 */
[----:B------:R-:W-:Y:S01]  /*1ce70*/  ISETP.GT.AND P1, PT, R13, 0x7d, PT ;  /* 0x0000007d0d00780c */ /* 0x000fe20003f24270 */
[----:B------:R-:W4:Y:S04]  /*1ce80*/  LDL R20, [R1+0x1870] ;  /* 0x0018700001147983 */ /* 0x000f280000100800 */
[----:B------:R-:W4:Y:S01]  /*1ce90*/  LDL R18, [R1+0x1880] ;  /* 0x0018800001127983 */ /* 0x000f220000100800 */
[----:B------:R-:W-:-:S03]  /*1cea0*/  PRMT R6, RZ, 0x7610, R6 ;  /* 0x00007610ff067816 */ /* 0x000fc60000000006 */
[----:B------:R1:W-:Y:S01]  /*1ceb0*/  STL [R1+0x2510], R8 ;  /* 0x0025100801007387 */ /* 0x0003e20000100800 */
[----:B------:R-:W4:Y:S03]  /*1cec0*/  LDL R12, [R1+0x1888] ;  /* 0x00188800010c7983 */ /* 0x000f260000100800 */
[----:B--2---:R-:W-:Y:S01]  /*1ced0*/  @P1 IMAD.MOV.U32 R5, RZ, RZ, R17 ;  /* 0x000000ffff051224 */ /* 0x004fe200078e0011 */
[----:B---3--:R-:W-:Y:S01]  /*1cee0*/  STL [R1+0x2514], R7 ;  /* 0x0025140701007387 */ /* 0x008fe20000100800 */
[----:B------:R-:W2:Y:S02]  /*1cef0*/  LDL R17, [R1+0x187c] ;  /* 0x00187c0001117983 */ /* 0x000ea40000100800 */
[----:B----4-:R-:W-:Y:S01]  /*1cf00*/  @P1 IMAD.MOV.U32 R4, RZ, RZ, R11 ;  /* 0x000000ffff041224 */ /* 0x010fe200078e000b */
[----:B0-----:R-:W3:Y:S04]  /*1cf10*/  LDL R9, [R1+0x188c] ;  /* 0x00188c0001097983 */ /* 0x001ee80000100800 */
[----:B------:R-:W4:Y:S04]  /*1cf20*/  LDL R11, [R1+0x1884] ;  /* 0x00188400010b7983 */ /* 0x000f280000100800 */
[----:B------:R0:W3:Y:S02]  /*1cf30*/  @P1 LDG.E.U16 R6, [R4.64] ;  /* 0x0000000804061981 */ /* 0x0000e4000c1e1500 */
[----:B0-----:R-:W-:-:S06]  /*1cf40*/  PRMT R5, RZ, 0x7610, R5 ;  /* 0x00007610ff057816 */ /* 0x001fcc0000000005 */
[----:B------:R0:W4:Y:S01]  /*1cf50*/  @P1 LDG.E.U16 R5, [R14.64] ;  /* 0x000000080e051981 */ /* 0x000122000c1e1500 */
[----:B------:R-:W-:Y:S02]  /*1cf60*/  PRMT R4, RZ, 0x7610, R4 ;  /* 0x00007610ff047816 */ /* 0x000fe40000000004 */
[----:B------:R-:W-:Y:S02]  /*1cf70*/  ISETP.GT.AND P0, PT, R13, 0x7e, PT ;  /* 0x0000007e0d00780c */ /* 0x000fe40003f04270 */
[----:B------:R-:W-:Y:S01]  /*1cf80*/  PRMT R3, RZ, 0x7610, R3 ;  /* 0x00007610ff037816 */ /* 0x000fe20000000003 */
[----:B0-----:R-:W-:Y:S02]  /*1cf90*/  @P1 IMAD.MOV.U32 R14, RZ, RZ, R18 ;  /* 0x000000ffff0e1224 */ /* 0x001fe400078e0012 */
[----:B------:R-:W-:-:S05]  /*1cfa0*/  @P1 IMAD.MOV.U32 R15, RZ, RZ, R20 ;  /* 0x000000ffff0f1224 */ /* 0x000fca00078e0014 */
[----:B------:R0:W4:Y:S02]  /*1cfb0*/  @P1 LDG.E.U16 R4, [R14.64] ;  /* 0x000000080e041981 */ /* 0x000124000c1e1500 */
[----:B0-----:R-:W-:Y:S01]  /*1cfc0*/  @P1 IMAD.MOV.U32 R14, RZ, RZ, R12 ;  /* 0x000000ffff0e1224 */ /* 0x001fe200078e000c */
[----:B-1----:R-:W-:Y:S01]  /*1cfd0*/  PRMT R8, RZ, 0x7610, R8 ;  /* 0x00007610ff087816 */ /* 0x002fe20000000008 */
[----:B--2---:R-:W-:-:S05]  /*1cfe0*/  @P1 IMAD.MOV.U32 R15, RZ, RZ, R17 ;  /* 0x000000ffff0f1224 */ /* 0x004fca00078e0011 */
[----:B------:R0:W2:Y:S04]  /*1cff0*/  @P1 LDG.E.U16 R3, [R14.64] ;  /* 0x000000080e031981 */ /* 0x0000a8000c1e1500 */
[----:B---3--:R1:W-:Y:S01]  /*1d000*/  STL [R1+0x24dc], R6 ;  /* 0x0024dc0601007387 */ /* 0x0083e20000100800 */
[----:B0-----:R-:W-:Y:S02]  /*1d010*/  @P0 IMAD.MOV.U32 R14, RZ, RZ, R9 ;  /* 0x000000ffff0e0224 */ /* 0x001fe400078e0009 */
[----:B----4-:R-:W-:Y:S01]  /*1d020*/  @P0 IMAD.MOV.U32 R15, RZ, RZ, R11 ;  /* 0x000000ffff0f0224 */ /* 0x010fe200078e000b */
[----:B------:R0:W-:Y:S04]  /*1d030*/  STL [R1+0x24e0], R5 ;  /* 0x0024e00501007387 */ /* 0x0001e80000100800 */
[----:B------:R-:W3:Y:S01]  /*1d040*/  @P0 LDG.E.U16 R8, [R14.64] ;  /* 0x000000080e080981 */ /* 0x000ee2000c1e1500 */
[----:B-1----:R-:W4:Y:S03]  /*1d050*/  LDL R6, [R1+0x1878] ;  /* 0x0018780001067983 */ /* 0x002f260000100800 */
[----:B0-----:R-:W4:Y:S04]  /*1d060*/  LDL R5, [R1+0x1894] ;  /* 0x0018940001057983 */ /* 0x001f280000100800 */
[----:B------:R0:W-:Y:S01]  /*1d070*/  STL [R1+0x24e4], R4 ;  /* 0x0024e40401007387 */ /* 0x0001e20000100800 */
[----:B------:R-:W4:Y:S03]  /*1d080*/  LDL R20, [R1+0x1890] ;  /* 0x0018900001147983 */ /* 0x000f260000100800 */
[----:B0-----:R-:W4:Y:S04]  /*1d090*/  LDL R4, [R1+0x18a0] ;  /* 0x0018a00001047983 */ /* 0x001f280000100800 */
[----:B--2---:R0:W-:Y:S01]  /*1d0a0*/  STL [R1+0x24f0], R3 ;  /* 0x0024f00301007387 */ /* 0x0041e20000100800 */
[----:B------:R-:W2:Y:S02]  /*1d0b0*/  LDL R18, [R1+0x189c] ;  /* 0x00189c0001127983 */ /* 0x000ea40000100800 */
[----:B------:R-:W2:Y:S02]  /*1d0c0*/  LDL R17, [R1+0x18a8] ;  /* 0x0018a80001117983 */ /* 0x000ea40000100800 */
[----:B------:R-:W2:Y:S01]  /*1d0d0*/  LDL R12, [R1+0x18a4] ;  /* 0x0018a400010c7983 */ /* 0x000ea20000100800 */
[----:B------:R-:W2:Y:S04]  /*1d0e0*/  LDL R11, [R1+0x18ac] ;  /* 0x0018ac00010b7983 */ /* 0x000ea80000100800 */
[----:B------:R-:W2:Y:S01]  /*1d0f0*/  LDL R9, [R1+0x1898] ;  /* 0x0018980001097983 */ /* 0x000ea20000100800 */
[----:B0-----:R-:W-:-:S03]  /*1d100*/  PRMT R3, RZ, 0x7610, R3 ;  /* 0x00007610ff037816 */ /* 0x001fc60000000003 */
[----:B---3--:R0:W-:Y:S01]  /*1d110*/  STL [R1+0x60], R8 ;  /* 0x0000600801007387 */ /* 0x0081e20000100800 */
[----:B----4-:R-:W-:-:S03]  /*1d120*/  @P0 IMAD.MOV.U32 R15, RZ, RZ, R6 ;  /* 0x000000ffff0f0224 */ /* 0x010fc600078e0006 */
[----:B------:R-:W3:Y:S01]  /*1d130*/  LDL R6, [R1+0x8dc] ;  /* 0x0008dc0001067983 */ /* 0x000ee20000100800 */
[----:B------:R-:W-:-:S03]  /*1d140*/  @P0 IMAD.MOV.U32 R14, RZ, RZ, R5 ;  /* 0x000000ffff0e0224 */ /* 0x000fc600078e0005 */
[----:B0-----:R-:W4:Y:S04]  /*1d150*/  LDL R8, [R1+0x18b0] ;  /* 0x0018b00001087983 */ /* 0x001f280000100800 */
[----:B------:R-:W3:Y:S04]  /*1d160*/  LDL R5, [R1+0x8e0] ;  /* 0x0008e00001057983 */ /* 0x000ee80000100800 */
[----:B------:R0:W3:Y:S01]  /*1d170*/  @P0 LDG.E.U16 R3, [R14.64] ;  /* 0x000000080e030981 */ /* 0x0000e2000c1e1500 */
[----:B------:R-:W-:Y:S02]  /*1d180*/  PRMT R19, RZ, 0x7610, R19 ;  /* 0x00007610ff137816 */ /* 0x000fe40000000013 */
[----:B------:R-:W-:-:S02]  /*1d190*/  ISETP.GT.AND P1, PT, R13, 0x7f, PT ;  /* 0x0000007f0d00780c */ /* 0x000fc40003f24270 */
[----:B------:R-:W-:Y:S01]  /*1d1a0*/  PRMT R16, RZ, 0x7610, R16 ;  /* 0x00007610ff107816 */ /* 0x000fe20000000010 */
[----:B0-----:R-:W-:Y:S02]  /*1d1b0*/  @P0 IMAD.MOV.U32 R15, RZ, RZ, R20 ;  /* 0x000000ffff0f0224 */ /* 0x001fe400078e0014 */
[----:B------:R-:W-:Y:S01]  /*1d1c0*/  @P0 IMAD.MOV.U32 R14, RZ, RZ, R4 ;  /* 0x000000ffff0e0224 */ /* 0x000fe200078e0004 */
[----:B------:R-:W-:Y:S02]  /*1d1d0*/  PRMT R10, RZ, 0x7610, R10 ;  /* 0x00007610ff0a7816 */ /* 0x000fe4000000000a */
[----:B------:R-:W-:Y:S01]  /*1d1e0*/  PRMT R7, RZ, 0x7610, R7 ;  /* 0x00007610ff077816 */ /* 0x000fe20000000007 */
[----:B------:R-:W4:Y:S04]  /*1d1f0*/  LDL R4, [R1+0x8d4] ;  /* 0x0008d40001047983 */ /* 0x000f280000100800 */
[----:B------:R2:W4:Y:S01]  /*1d200*/  @P0 LDG.E.U16 R19, [R14.64] ;  /* 0x000000080e130981 */ /* 0x000522000c1e1500 */
[----:B------:R-:W-:Y:S01]  /*1d210*/  PRMT R0, RZ, 0x7610, R0 ;  /* 0x00007610ff007816 */ /* 0x000fe20000000000 */
[----:B--2---:R-:W-:-:S02]  /*1d220*/  @P0 IMAD.MOV.U32 R15, RZ, RZ, R18 ;  /* 0x000000ffff0f0224 */ /* 0x004fc400078e0012 */
[----:B------:R-:W-:-:S05]  /*1d230*/  @P0 IMAD.MOV.U32 R14, RZ, RZ, R17 ;  /* 0x000000ffff0e0224 */ /* 0x000fca00078e0011 */
[----:B------:R0:W2:Y:S02]  /*1d240*/  @P0 LDG.E.U16 R16, [R14.64] ;  /* 0x000000080e100981 */ /* 0x0000a4000c1e1500 */
[----:B0-----:R-:W-:Y:S02]  /*1d250*/  @P1 IMAD.MOV.U32 R14, RZ, RZ, R11 ;  /* 0x000000ffff0e1224 */ /* 0x001fe400078e000b */
[----:B------:R-:W-:-:S05]  /*1d260*/  @P1 IMAD.MOV.U32 R15, RZ, RZ, R12 ;  /* 0x000000ffff0f1224 */ /* 0x000fca00078e000c */
[----:B------:R4:W2:Y:S04]  /*1d270*/  @P1 LDG.E.U16 R10, [R14.64] ;  /* 0x000000080e0a1981 */ /* 0x0008a8000c1e1500 */
[----:B---3--:R0:W-:Y:S01]  /*1d280*/  STL [R1+0x58], R3 ;  /* 0x0000580301007387 */ /* 0x0081e20000100800 */
[----:B----4-:R-:W-:Y:S02]  /*1d290*/  @P1 IMAD.MOV.U32 R14, RZ, RZ, R8 ;  /* 0x000000ffff0e1224 */ /* 0x010fe400078e0008 */
[----:B------:R-:W-:Y:S01]  /*1d2a0*/  @P1 IMAD.MOV.U32 R15, RZ, RZ, R9 ;  /* 0x000000ffff0f1224 */ /* 0x000fe200078e0009 */
[----:B0-----:R-:W3:Y:S04]  /*1d2b0*/  LDL R3, [R1+0x8d8] ;  /* 0x0008d80001037983 */ /* 0x001ee80000100800 */
[----:B------:R0:W4:Y:S02]  /*1d2c0*/  @P1 LDG.E.U16 R7, [R14.64] ;  /* 0x000000080e071981 */ /* 0x000124000c1e1500 */
[----:B0-----:R-:W-:-:S02]  /*1d2d0*/  @P1 IMAD.MOV.U32 R14, RZ, RZ, R5 ;  /* 0x000000ffff0e1224 */ /* 0x001fc400078e0005 */
[----:B------:R-:W-:-:S05]  /*1d2e0*/  @P1 IMAD.MOV.U32 R15, RZ, RZ, R6 ;  /* 0x000000ffff0f1224 */ /* 0x000fca00078e0006 */
[----:B------:R0:W2:Y:S01]  /*1d2f0*/  @P1 LDG.E.U16 R0, [R14.64] ;  /* 0x000000080e001981 */ /* 0x0000a2000c1e1500 */
[----:B------:R-:W-:Y:S01]  /*1d300*/  PRMT R2, RZ, 0x7610, R2 ;  /* 0x00007610ff027816 */ /* 0x000fe20000000002 */
[----:B0-----:R-:W-:Y:S02]  /*1d310*/  @P1 IMAD.MOV.U32 R15, RZ, RZ, R4 ;  /* 0x000000ffff0f1224 */ /* 0x001fe400078e0004 */
[----:B---3--:R-:W-:-:S05]  /*1d320*/  @P1 IMAD.MOV.U32 R14, RZ, RZ, R3 ;  /* 0x000000ffff0e1224 */ /* 0x008fca00078e0003 */
[----:B------:R0:W3:Y:S04]  /*1d330*/  @P1 LDG.E.U16 R2, [R14.64] ;  /* 0x000000080e021981 */ /* 0x0000e8000c1e1500 */
[----:B------:R-:W1:Y:S01]  /*1d340*/  S2R R29, SR_TID.X ;  /* 0x00000000001d7919 */ /* 0x000e620000002100 */
[----:B------:R-:W-:Y:S06]  /*1d350*/  BAR.SYNC.DEFER_BLOCKING 0x0 ;  /* 0x0000000000007b1d */ /* 0x000fec0000010000 */
[----:B--2---:R-:W-:Y:S01]  /*1d360*/  STL [R1+0x30], R0 ;  /* 0x0000300001007387 */ /* 0x004fe20000100800 */
[----:B0-----:R-:W2:Y:S03]  /*1d370*/  LDL.LU R14, [R1+0x8b0] ;  /* 0x0008b000010e7983 */ /* 0x001ea60000300800 */
[----:B--2---:R0:W-:Y:S04]  /*1d380*/  STL [R1+0x2594], R14 ;  /* 0x0025940e01007387 */ /* 0x0041e80000100800 */
[----:B0-----:R-:W2:Y:S01]  /*1d390*/  LDL.LU R14, [R1+0x8b8] ;  /* 0x0008b800010e7983 */ /* 0x001ea20000300800 */
[----:B------:R-:W2:Y:S02]  /*1d3a0*/  LDL.LU R15, [R1+0x8ac] ;  /* 0x0008ac00010f7983 */ /* 0x000ea40000300800 */
[----:B------:R-:W2:Y:S02]  /*1d3b0*/  LDL.LU R3, [R1+0x838] ;  /* 0x0008380001037983 */ /* 0x000ea40000300800 */
[----:B------:R-:W2:Y:S01]  /*1d3c0*/  LDL.LU R4, [R1+0x834] ;  /* 0x0008340001047983 */ /* 0x000ea20000300800 */
[----:B------:R-:W2:Y:S01]  /*1d3d0*/  LDL.LU R5, [R1+0x830] ;  /* 0x0008300001057983 */ /* 0x000ea20000300800 */
[----:B------:R-:W2:Y:S02]  /*1d3e0*/  LDL.LU R6, [R1+0x82c] ;  /* 0x00082c0001067983 */ /* 0x000ea40000300800 */
[----:B----4-:R0:W-:Y:S02]  /*1d3f0*/  STL [R1+0x38], R7 ;  /* 0x0000380701007387 */ /* 0x0101e40000100800 */
[----:B0-----:R-:W4:Y:S01]  /*1d400*/  LDL.LU R7, [R1+0x7b4] ;  /* 0x0007b40001077983 */ /* 0x001f220000300800 */
[----:B------:R-:W-:Y:S02]  /*1d410*/  STL [R1+0x50], R19 ;  /* 0x0000501301007387 */ /* 0x000fe40000100800 */
[----:B------:R-:W4:Y:S02]  /*1d420*/  LDL.LU R8, [R1+0x7b0] ;  /* 0x0007b00001087983 */ /* 0x000f240000300800 */
[----:B------:R-:W4:Y:S01]  /*1d430*/  LDL.LU R9, [R1+0x7ac] ;  /* 0x0007ac0001097983 */ /* 0x000f220000300800 */
[----:B------:R0:W-:Y:S04]  /*1d440*/  STL [R1+0x40], R10 ;  /* 0x0000400a01007387 */ /* 0x0001e80000100800 */
[----:B0-----:R-:W4:Y:S01]  /*1d450*/  LDL.LU R10, [R1+0x7a8] ;  /* 0x0007a800010a7983 */ /* 0x001f220000300800 */
[----:B------:R0:W-:Y:S02]  /*1d460*/  STL [R1+0x48], R16 ;  /* 0x0000481001007387 */ /* 0x0001e40000100800 */
[----:B------:R-:W4:Y:S02]  /*1d470*/  LDL.LU R11, [R1+0x734] ;  /* 0x00073400010b7983 */ /* 0x000f240000300800 */
[----:B------:R-:W4:Y:S01]  /*1d480*/  LDL.LU R12, [R1+0x730] ;  /* 0x00073000010c7983 */ /* 0x000f220000300800 */
[----:B0-----:R-:W4:Y:S01]  /*1d490*/  LDL.LU R16, [R1+0x72c] ;  /* 0x00072c0001107983 */ /* 0x001f220000300800 */
[----:B------:R-:W4:Y:S02]  /*1d4a0*/  LDL.LU R17, [R1+0x728] ;  /* 0x0007280001117983 */ /* 0x000f240000300800 */
[----:B------:R-:W4:Y:S02]  /*1d4b0*/  LDL.LU R18, [R1+0x6a8] ;  /* 0x0006a80001127983 */ /* 0x000f240000300800 */
[----:B------:R-:W4:Y:S01]  /*1d4c0*/  LDL.LU R19, [R1+0x6a4] ;  /* 0x0006a40001137983 */ /* 0x000f220000300800 */
[----:B------:R-:W4:Y:S01]  /*1d4d0*/  LDL.LU R20, [R1+0x6a0] ;  /* 0x0006a00001147983 */ /* 0x000f220000300800 */
[----:B------:R-:W4:Y:S02]  /*1d4e0*/  LDL.LU R21, [R1+0x69c] ;  /* 0x00069c0001157983 */ /* 0x000f240000300800 */
[----:B------:R-:W4:Y:S02]  /*1d4f0*/  LDL.LU R22, [R1+0x624] ;  /* 0x0006240001167983 */ /* 0x000f240000300800 */
[----:B------:R-:W4:Y:S01]  /*1d500*/  LDL.LU R23, [R1+0x620] ;  /* 0x0006200001177983 */ /* 0x000f220000300800 */
[----:B------:R-:W4:Y:S01]  /*1d510*/  LDL.LU R24, [R1+0x61c] ;  /* 0x00061c0001187983 */ /* 0x000f220000300800 */
[----:B---3--:R0:W-:Y:S02]  /*1d520*/  STL [R1+0x28], R2 ;  /* 0x0000280201007387 */ /* 0x0081e40000100800 */
[----:B------:R-:W3:Y:S02]  /*1d530*/  LDL.LU R25, [R1+0x618] ;  /* 0x0006180001197983 */ /* 0x000ee40000300800 */
[----:B------:R-:W3:Y:S01]  /*1d540*/  LDL.LU R26, [R1+0x5a4] ;  /* 0x0005a400011a7983 */ /* 0x000ee20000300800 */
[----:B-1----:R-:W-:Y:S01]  /*1d550*/  LOP3.LUT R29, R29, 0x3f, RZ, 0xc0, !PT ;  /* 0x0000003f1d1d7812 */ /* 0x002fe200078ec0ff */
[----:B------:R-:W4:Y:S04]  /*1d560*/  LDL.LU R27, [R1+0x5a0] ;  /* 0x0005a000011b7983 */ /* 0x000f280000300800 */
[----:B0-----:R-:W0:Y:S02]  /*1d570*/  S2R R2, SR_TID.X ;  /* 0x0000000000027919 */ /* 0x001e240000002100 */
[----:B0-----:R-:W-:-:S04]  /*1d580*/  LOP3.LUT R2, R2, 0x3f, RZ, 0xc0, !PT ;  /* 0x0000003f02027812 */ /* 0x001fc800078ec0ff */
[----:B------:R-:W-:Y:S02]  /*1d590*/  ISETP.GE.AND P0, PT, R2, R13, PT ;  /* 0x0000000d0200720c */ /* 0x000fe40003f06270 */
[----:B------:R-:W0:Y:S01]  /*1d5a0*/  S2R R2, SR_TID.X ;  /* 0x0000000000027919 */ /* 0x000e220000002100 */
[----:B------:R-:W-:-:S04]  /*1d5b0*/  LOP3.LUT R0, R29, 0x40, RZ, 0xfc, !PT ;  /* 0x000000401d007812 */ /* 0x000fc800078efcff */
[----:B------:R-:W-:Y:S02]  /*1d5c0*/  ISETP.GE.AND P1, PT, R0, R13, PT ;  /* 0x0000000d0000720c */ /* 0x000fe40003f26270 */
[----:B------:R-:W4:Y:S01]  /*1d5d0*/  LDL.LU R0, [R1+0x59c] ;  /* 0x00059c0001007983 */ /* 0x000f220000300800 */
[----:B------:R-:W4:Y:S02]  /*1d5e0*/  LDL.LU R28, [R1+0x598] ;  /* 0x00059800011c7983 */ /* 0x000f240000300800 */
[----:B------:R-:W4:Y:S02]  /*1d5f0*/  LDL.LU R29, [R1+0x524] ;  /* 0x00052400011d7983 */ /* 0x000f240000300800 */
[----:B------:R-:W4:Y:S01]  /*1d600*/  LDL.LU R13, [R1+0x8b4] ;  /* 0x0008b400010d7983 */ /* 0x000f220000300800 */
[----:B0-----:R-:W-:-:S05]  /*1d610*/  LOP3.LUT R2, R2, 0x3f, RZ, 0xc0, !PT ;  /* 0x0000003f02027812 */ /* 0x001fca00078ec0ff */
[----:B------:R-:W-:-:S05]  /*1d620*/  IMAD.SHL.U32 R2, R2, 0x2, RZ ;  /* 0x0000000202027824 */ /* 0x000fca00078e00ff */
[----:B--2---:R0:W-:Y:S04]  /*1d630*/  STS.U16 [R2], R14 ;  /* 0x0000000e02007388 */ /* 0x0041e80000000400 */
[----:B0-----:R-:W2:Y:S04]  /*1d640*/  LDL.LU R14, [R1+0x2594] ;  /* 0x00259400010e7983 */ /* 0x001ea80000300800 */
[----:B---3--:R0:W-:Y:S04]  /*1d650*/  STS.U16 [R2+0x6000], R26 ;  /* 0x0060001a02007388 */ /* 0x0081e80000000400 */
[----:B0-----:R-:W3:Y:S04]  /*1d660*/  LDL.LU R26, [R1+0x4a4] ;  /* 0x0004a400011a7983 */ /* 0x001ee80000300800 */
[----:B---3--:R0:W-:Y:S04]  /*1d670*/  STL [R1+0x2588], R26 ;  /* 0x0025881a01007387 */ /* 0x0081e80000100800 */
[----:B0-----:R-:W3:Y:S04]  /*1d680*/  LDL.LU R26, [R1+0x518] ;  /* 0x00051800011a7983 */ /* 0x001ee80000300800 */
[----:B---3--:R0:W-:Y:S04]  /*1d690*/  STL [R1+0x258c], R26 ;  /* 0x00258c1a01007387 */ /* 0x0081e80000100800 */
[----:B0-----:R-:W3:Y:S04]  /*1d6a0*/  LDL.LU R26, [R1+0x51c] ;  /* 0x00051c00011a7983 */ /* 0x001ee80000300800 */
[----:B----4-:R-:W-:Y:S04]  /*1d6b0*/  STS.U16 [R2+0x6080], R27 ;  /* 0x0060801b02007388 */ /* 0x010fe80000000400 */
[----:B------:R-:W-:Y:S04]  /*1d6c0*/  STS.U16 [R2+0x6100], R0 ;  /* 0x0061000002007388 */ /* 0x000fe80000000400 */
[----:B------:R-:W-:Y:S04]  /*1d6d0*/  STS.U16 [R2+0x6180], R28 ;  /* 0x0061801c02007388 */ /* 0x000fe80000000400 */
[----:B------:R-:W-:Y:S04]  /*1d6e0*/  STS.U16 [R2+0x80], R13 ;  /* 0x0000800d02007388 */ /* 0x000fe80000000400 */
[----:B--2---:R-:W-:Y:S04]  /*1d6f0*/  STS.U16 [R2+0x100], R14 ;  /* 0x0001000e02007388 */ /* 0x004fe80000000400 */
[----:B------:R-:W-:Y:S04]  /*1d700*/  STS.U16 [R2+0x180], R15 ;  /* 0x0001800f02007388 */ /* 0x000fe80000000400 */
[----:B------:R-:W-:Y:S04]  /*1d710*/  STS.U16 [R2+0x1000], R3 ;  /* 0x0010000302007388 */ /* 0x000fe80000000400 */
[----:B------:R-:W-:Y:S04]  /*1d720*/  STS.U16 [R2+0x1080], R4 ;  /* 0x0010800402007388 */ /* 0x000fe80000000400 */
[----:B------:R-:W-:Y:S04]  /*1d730*/  STS.U16 [R2+0x1100], R5 ;  /* 0x0011000502007388 */ /* 0x000fe80000000400 */
[----:B------:R-:W-:Y:S04]  /*1d740*/  STS.U16 [R2+0x1180], R6 ;  /* 0x0011800602007388 */ /* 0x000fe80000000400 */
[----:B------:R-:W-:Y:S04]  /*1d750*/  STS.U16 [R2+0x2000], R7 ;  /* 0x0020000702007388 */ /* 0x000fe80000000400 */
[----:B------:R-:W-:Y:S04]  /*1d760*/  STS.U16 [R2+0x2080], R8 ;  /* 0x0020800802007388 */ /* 0x000fe80000000400 */
[----:B------:R-:W-:Y:S04]  /*1d770*/  STS.U16 [R2+0x2100], R9 ;  /* 0x0021000902007388 */ /* 0x000fe80000000400 */
[----:B---3--:R0:W-:Y:S04]  /*1d780*/  STL [R1+0x2590], R26 ;  /* 0x0025901a01007387 */ /* 0x0081e80000100800 */
[----:B0-----:R-:W2:Y:S01]  /*1d790*/  LDL.LU R26, [R1+0x520] ;  /* 0x00052000011a7983 */ /* 0x001ea20000300800 */
[----:B------:R-:W3:Y:S02]  /*1d7a0*/  LDL.LU R27, [R1+0x4a0] ;  /* 0x0004a000011b7983 */ /* 0x000ee40000300800 */
[----:B------:R-:W4:Y:S02]  /*1d7b0*/  LDL.LU R0, [R1+0x49c] ;  /* 0x00049c0001007983 */ /* 0x000f240000300800 */
[----:B------:R-:W3:Y:S01]  /*1d7c0*/  LDL.LU R28, [R1+0x498] ;  /* 0x00049800011c7983 */ /* 0x000ee20000300800 */
[----:B------:R-:W3:Y:S01]  /*1d7d0*/  LDL.LU R13, [R1+0x424] ;  /* 0x00042400010d7983 */ /* 0x000ee20000300800 */
[----:B------:R-:W3:Y:S02]  /*1d7e0*/  LDL.LU R14, [R1+0x420] ;  /* 0x00042000010e7983 */ /* 0x000ee40000300800 */
[----:B------:R-:W3:Y:S02]  /*1d7f0*/  LDL.LU R15, [R1+0x41c] ;  /* 0x00041c00010f7983 */ /* 0x000ee40000300800 */
[----:B------:R-:W3:Y:S01]  /*1d800*/  LDL.LU R3, [R1+0x418] ;  /* 0x0004180001037983 */ /* 0x000ee20000300800 */
[----:B------:R-:W3:Y:S01]  /*1d810*/  LDL.LU R4, [R1+0x3a4] ;  /* 0x0003a40001047983 */ /* 0x000ee20000300800 */
[----:B------:R-:W3:Y:S02]  /*1d820*/  LDL.LU R5, [R1+0x3a0] ;  /* 0x0003a00001057983 */ /* 0x000ee40000300800 */
[----:B------:R-:W3:Y:S02]  /*1d830*/  LDL.LU R6, [R1+0x39c] ;  /* 0x00039c0001067983 */ /* 0x000ee40000300800 */
[----:B------:R-:W3:Y:S01]  /*1d840*/  LDL.LU R7, [R1+0x398] ;  /* 0x0003980001077983 */ /* 0x000ee20000300800 */
[----:B------:R-:W3:Y:S04]  /*1d850*/  LDL.LU R8, [R1+0x244] ;  /* 0x0002440001087983 */ /* 0x000ee80000300800 */
[----:B------:R0:W-:Y:S01]  /*1d860*/  STS.U16 [R2+0x2180], R10 ;  /* 0x0021800a02007388 */ /* 0x0001e20000000400 */
[----:B------:R-:W3:Y:S03]  /*1d870*/  LDL.LU R9, [R1+0x240] ;  /* 0x0002400001097983 */ /* 0x000ee60000300800 */
[----:B------:R1:W-:Y:S04]  /*1d880*/  STS.U16 [R2+0x3000], R11 ;  /* 0x0030000b02007388 */ /* 0x0003e80000000400 */
[----:B------:R1:W-:Y:S04]  /*1d890*/  STS.U16 [R2+0x3080], R12 ;  /* 0x0030800c02007388 */ /* 0x0003e80000000400 */
[----:B------:R1:W-:Y:S04]  /*1d8a0*/  STS.U16 [R2+0x3100], R16 ;  /* 0x0031001002007388 */ /* 0x0003e80000000400 */
[----:B------:R1:W-:Y:S04]  /*1d8b0*/  STS.U16 [R2+0x3180], R17 ;  /* 0x0031801102007388 */ /* 0x0003e80000000400 */
[----:B------:R1:W-:Y:S04]  /*1d8c0*/  STS.U16 [R2+0x4000], R18 ;  /* 0x0040001202007388 */ /* 0x0003e80000000400 */
[----:B0-----:R-:W3:Y:S01]  /*1d8d0*/  LDL.LU R10, [R1+0x23c] ;  /* 0x00023c00010a7983 */ /* 0x001ee20000300800 */
[----:B-1----:R-:W3:Y:S02]  /*1d8e0*/  LDL.LU R11, [R1+0x238] ;  /* 0x00023800010b7983 */ /* 0x002ee40000300800 */
[----:B------:R-:W3:Y:S01]  /*1d8f0*/  LDL.LU R12, [R1+0x1a4] ;  /* 0x0001a400010c7983 */ /* 0x000ee20000300800 */
[----:B------:R-:W3:Y:S01]  /*1d900*/  LDL.LU R16, [R1+0x1a0] ;  /* 0x0001a00001107983 */ /* 0x000ee20000300800 */
[----:B------:R-:W3:Y:S03]  /*1d910*/  LDL.LU R17, [R1+0x19c] ;  /* 0x00019c0001117983 */ /* 0x000ee60000300800 */
        /* <DEDUP_REMOVED lines=15> */
[----:B0-----:R-:W3:Y:S01]  /*1da10*/  LDL.LU R25, [R1+0x7c] ;  /* 0x00007c0001197983 */ /* 0x001ee20000300800 */
[----:B-1----:R-:W3:Y:S03]  /*1da20*/  LDL.LU R29, [R1+0x78] ;  /* 0x00007800011d7983 */ /* 0x002ee60000300800 */
[----:B--2---:R0:W-:Y:S04]  /*1da30*/  STS.U16 [R2+0x7080], R26 ;  /* 0x0070801a02007388 */ /* 0x0041e80000000400 */
[----:B0-----:R-:W2:Y:S04]  /*1da40*/  LDL.LU R26, [R1+0x2590] ;  /* 0x00259000011a7983 */ /* 0x001ea80000300800 */
[----:B--2---:R0:W-:Y:S04]  /*1da50*/  STS.U16 [R2+0x7100], R26 ;  /* 0x0071001a02007388 */ /* 0x0041e80000000400 */
[----:B0-----:R-:W2:Y:S04]  /*1da60*/  LDL.LU R26, [R1+0x258c] ;  /* 0x00258c00011a7983 */ /* 0x001ea80000300800 */
[----:B--2---:R0:W-:Y:S04]  /*1da70*/  STS.U16 [R2+0x7180], R26 ;  /* 0x0071801a02007388 */ /* 0x0041e80000000400 */
[----:B0-----:R-:W2:Y:S04]  /*1da80*/  LDL.LU R26, [R1+0x2588] ;  /* 0x00258800011a7983 */ /* 0x001ea80000300800 */
[----:B---3--:R-:W-:Y:S04]  /*1da90*/  STS.U16 [R2+0x8080], R27 ;  /* 0x0080801b02007388 */ /* 0x008fe80000000400 */
[----:B----4-:R-:W-:Y:S04]  /*1daa0*/  STS.U16 [R2+0x8100], R0 ;  /* 0x0081000002007388 */ /* 0x010fe80000000400 */
[----:B------:R-:W-:Y:S04]  /*1dab0*/  STS.U16 [R2+0x8180], R28 ;  /* 0x0081801c02007388 */ /* 0x000fe80000000400 */
[----:B------:R-:W-:Y:S04]  /*1dac0*/  STS.U16 [R2+0x9000], R13 ;  /* 0x0090000d02007388 */ /* 0x000fe80000000400 */
[----:B--2---:R0:W-:Y:S04]  /*1dad0*/  STS.U16 [R2+0x8000], R26 ;  /* 0x0080001a02007388 */ /* 0x0041e80000000400 */
[----:B0-----:R-:W2:Y:S01]  /*1dae0*/  LDL.LU R26, [R1+0x2584] ;  /* 0x00258400011a7983 */ /* 0x001ea20000300800 */
[----:B------:R-:W3:Y:S02]  /*1daf0*/  LDL.LU R27, [R1+0x2580] ;  /* 0x00258000011b7983 */ /* 0x000ee40000300800 */
[----:B------:R-:W4:Y:S02]  /*1db00*/  LDL.LU R0, [R1+0x257c] ;  /* 0x00257c0001007983 */ /* 0x000f240000300800 */
[----:B------:R-:W2:Y:S01]  /*1db10*/  LDL.LU R28, [R1+0x2578] ;  /* 0x00257800011c7983 */ /* 0x000ea20000300800 */
[----:B------:R-:W2:Y:S04]  /*1db20*/  LDL.LU R13, [R1+0x828] ;  /* 0x00082800010d7983 */ /* 0x000ea80000300800 */
        /* <DEDUP_REMOVED lines=15> */
[----:B--2---:R0:W-:Y:S04]  /*1dc20*/  STL [R1+0x2574], R13 ;  /* 0x0025740d01007387 */ /* 0x0041e80000100800 */
[----:B0-----:R-:W2:Y:S01]  /*1dc30*/  LDL.LU R13, [R1+0x8a8] ;  /* 0x0008a800010d7983 */ /* 0x001ea20000300800 */
[----:B------:R-:W2:Y:S02]  /*1dc40*/  LDL.LU R14, [R1+0x824] ;  /* 0x00082400010e7983 */ /* 0x000ea40000300800 */
[----:B------:R-:W2:Y:S02]  /*1dc50*/  LDL.LU R15, [R1+0x820] ;  /* 0x00082000010f7983 */ /* 0x000ea40000300800 */
[----:B------:R-:W2:Y:S01]  /*1dc60*/  LDL.LU R3, [R1+0x81c] ;  /* 0x00081c0001037983 */ /* 0x000ea20000300800 */
[----:B------:R-:W2:Y:S01]  /*1dc70*/  LDL.LU R4, [R1+0x7a4] ;  /* 0x0007a40001047983 */ /* 0x000ea20000300800 */
        /* <DEDUP_REMOVED lines=9> */
[----:B------:R-:W2:Y:S01]  /*1dd10*/  LDL.LU R17, [R1+0x690] ;  /* 0x0006900001117983 */ /* 0x000ea20000300800 */
[----:B------:R0:W-:Y:S01]  /*1dd20*/  STS.U16 [R2+0xd000], R19 ;  /* 0x00d0001302007388 */ /* 0x0001e20000000400 */
[----:B------:R-:W2:Y:S03]  /*1dd30*/  LDL.LU R18, [R1+0x68c] ;  /* 0x00068c0001127983 */ /* 0x000ea60000300800 */
[----:B------:R1:W-:Y:S04]  /*1dd40*/  STS.U16 [R2+0xd080], R20 ;  /* 0x00d0801402007388 */ /* 0x0003e80000000400 */
[----:B------:R1:W-:Y:S04]  /*1dd50*/  STS.U16 [R2+0xd100], R21 ;  /* 0x00d1001502007388 */ /* 0x0003e80000000400 */
[----:B------:R3:W-:Y:S04]  /*1dd60*/  STS.U16 [R2+0xd180], R22 ;  /* 0x00d1801602007388 */ /* 0x0007e80000000400 */
[----:B------:R4:W-:Y:S04]  /*1dd70*/  STS.U16 [R2+0xe000], R23 ;  /* 0x00e0001702007388 */ /* 0x0009e80000000400 */
[----:B------:R4:W-:Y:S04]  /*1dd80*/  STS.U16 [R2+0xe080], R24 ;  /* 0x00e0801802007388 */ /* 0x0009e80000000400 */
[----:B0-----:R-:W2:Y:S01]  /*1dd90*/  LDL.LU R19, [R1+0x614] ;  /* 0x0006140001137983 */ /* 0x001ea20000300800 */
[----:B-1----:R-:W2:Y:S02]  /*1dda0*/  LDL.LU R20, [R1+0x610] ;  /* 0x0006100001147983 */ /* 0x002ea40000300800 */
[----:B------:R-:W2:Y:S01]  /*1ddb0*/  LDL.LU R21, [R1+0x60c] ;  /* 0x00060c0001157983 */ /* 0x000ea20000300800 */
[----:B---3--:R-:W3:Y:S01]  /*1ddc0*/  LDL.LU R22, [R1+0x608] ;  /* 0x0006080001167983 */ /* 0x008ee20000300800 */
[----:B----4-:R-:W4:Y:S03]  /*1ddd0*/  LDL.LU R23, [R1+0x594] ;  /* 0x0005940001177983 */ /* 0x010f260000300800 */
[----:B------:R0:W-:Y:S01]  /*1dde0*/  STS.U16 [R2+0xe100], R25 ;  /* 0x00e1001902007388 */ /* 0x0001e20000000400 */
[----:B------:R-:W3:Y:S03]  /*1ddf0*/  LDL.LU R24, [R1+0x590] ;  /* 0x0005900001187983 */ /* 0x000ee60000300800 */
[----:B------:R1:W-:Y:S04]  /*1de00*/  STS.U16 [R2+0xf000], R28 ;  /* 0x00f0001c02007388 */ /* 0x0003e80000000400 */
[----:B------:R1:W-:Y:S04]  /*1de10*/  STS.U16 [R2+0xe180], R29 ;  /* 0x00e1801d02007388 */ /* 0x0003e80000000400 */
[----:B------:R1:W-:Y:S04]  /*1de20*/  STS.U16 [R2+0xf080], R0 ;  /* 0x00f0800002007388 */ /* 0x0003e80000000400 */
[----:B------:R-:W-:Y:S04]  /*1de30*/  STS.U16 [R2+0xf100], R27 ;  /* 0x00f1001b02007388 */ /* 0x000fe80000000400 */
[----:B------:R-:W-:Y:S04]  /*1de40*/  STS.U16 [R2+0xf180], R26 ;  /* 0x00f1801a02007388 */ /* 0x000fe80000000400 */
[----:B0-----:R-:W3:Y:S01]  /*1de50*/  LDL.LU R25, [R1+0x58c] ;  /* 0x00058c0001197983 */ /* 0x001ee20000300800 */
[----:B-1----:R-:W3:Y:S02]  /*1de60*/  LDL.LU R28, [R1+0x588] ;  /* 0x00058800011c7983 */ /* 0x002ee40000300800 */
[----:B------:R-:W3:Y:S02]  /*1de70*/  LDL.LU R29, [R1+0x514] ;  /* 0x00051400011d7983 */ /* 0x000ee40000300800 */
[----:B------:R0:W-:Y:S01]  /*1de80*/  STL [R1+0x24c8], R27 ;  /* 0x0024c81b01007387 */ /* 0x0001e20000100800 */
[----:B------:R-:W-:Y:S01]  /*1de90*/  LOP3.LUT R0, R2, 0x10, RZ, 0x3c, !PT ;  /* 0x0000001002007812 */ /* 0x000fe200078e3cff */
[----:B0-----:R-:W3:Y:S01]  /*1dea0*/  LDL.LU R27, [R1+0x89c] ;  /* 0x00089c00011b7983 */ /* 0x001ee20000300800 */
[----:B------:R-:W3:Y:S02]  /*1deb0*/  LDL.LU R2, [R1+0x8a0] ;  /* 0x0008a00001027983 */ /* 0x000ee40000300800 */
[----:B------:R0:W-:Y:S02]  /*1dec0*/  STL [R1+0x24cc], R26 ;  /* 0x0024cc1a01007387 */ /* 0x0001e40000100800 */
[----:B0-----:R-:W3:Y:S04]  /*1ded0*/  LDL.LU R26, [R1+0x8a4] ;  /* 0x0008a400011a7983 */ /* 0x001ee80000300800 */
[----:B--2---:R0:W-:Y:S04]  /*1dee0*/  STS.U16 [R0+0x200], R13 ;  /* 0x0002000d00007388 */ /* 0x0041e80000000400 */
[----:B0-----:R-:W2:Y:S04]  /*1def0*/  LDL.LU R13, [R1+0x2574] ;  /* 0x00257400010d7983 */ /* 0x001ea80000300800 */
[----:B---3--:R-:W-:Y:S01]  /*1df00*/  STS.U16 [R0+0x280], R26 ;  /* 0x0002801a00007388 */ /* 0x008fe20000000400 */
[----:B------:R-:W-:Y:S02]  /*1df10*/  STS.U16 [R0+0x300], R2 ;  /* 0x0003000200007388 */ /* 0x000fe40000000400 */
[----:B------:R-:W-:Y:S01]  /*1df20*/  STS.U16 [R0+0x380], R27 ;  /* 0x0003801b00007388 */ /* 0x000fe20000000400 */
[----:B--2---:R-:W-:Y:S01]  /*1df30*/  STS.U16 [R0+0x1200], R13 ;  /* 0x0012000d00007388 */ /* 0x004fe20000000400 */
[----:B------:R-:W-:Y:S02]  /*1df40*/  STS.U16 [R0+0x1280], R14 ;  /* 0x0012800e00007388 */ /* 0x000fe40000000400 */
[----:B------:R-:W-:Y:S02]  /*1df50*/  STS.U16 [R0+0x1300], R15 ;  /* 0x0013000f00007388 */ /* 0x000fe40000000400 */
[----:B------:R-:W-:Y:S01]  /*1df60*/  STS.U16 [R0+0x1380], R3 ;  /* 0x0013800300007388 */ /* 0x000fe20000000400 */
[----:B------:R-:W-:Y:S01]  /*1df70*/  STS.U16 [R0+0x2200], R4 ;  /* 0x0022000400007388 */ /* 0x000fe20000000400 */
        /* <DEDUP_REMOVED lines=14> */
[----:B------:R0:W-:Y:S02]  /*1e060*/  STS.U16 [R0+0x5380], R22 ;  /* 0x0053801600007388 */ /* 0x0001e40000000400 */
[----:B0-----:R-:W2:Y:S04]  /*1e070*/  LDL.LU R22, [R1+0x494] ;  /* 0x0004940001167983 */ /* 0x001ea80000300800 */
[----:B--2---:R0:W-:Y:S04]  /*1e080*/  STL [R1+0x2568], R22 ;  /* 0x0025681601007387 */ /* 0x0041e80000100800 */
[----:B0-----:R-:W2:Y:S04]  /*1e090*/  LDL.LU R22, [R1+0x508] ;  /* 0x0005080001167983 */ /* 0x001ea80000300800 */
[----:B--2---:R0:W-:Y:S04]  /*1e0a0*/  STL [R1+0x256c], R22 ;  /* 0x00256c1601007387 */ /* 0x0041e80000100800 */
[----:B0-----:R-:W2:Y:S04]  /*1e0b0*/  LDL.LU R22, [R1+0x50c] ;  /* 0x00050c0001167983 */ /* 0x001ea80000300800 */
[----:B----4-:R-:W-:Y:S01]  /*1e0c0*/  STS.U16 [R0+0x6200], R23 ;  /* 0x0062001700007388 */ /* 0x010fe20000000400 */
[----:B------:R-:W-:Y:S02]  /*1e0d0*/  STS.U16 [R0+0x6280], R24 ;  /* 0x0062801800007388 */ /* 0x000fe40000000400 */
[----:B------:R-:W-:Y:S01]  /*1e0e0*/  STS.U16 [R0+0x6300], R25 ;  /* 0x0063001900007388 */ /* 0x000fe20000000400 */
[----:B--2---:R0:W-:Y:S04]  /*1e0f0*/  STL [R1+0x2570], R22 ;  /* 0x0025701601007387 */ /* 0x0041e80000100800 */
        /* <DEDUP_REMOVED lines=26> */
[----:B------:R-:W3:Y:S02]  /*1e2a0*/  LDL.LU R21, [R1+0x70] ;  /* 0x0000700001157983 */ /* 0x000ee40000300800 */
[----:B------:R1:W-:Y:S01]  /*1e2b0*/  STS.U16 [R0+0x7200], R29 ;  /* 0x0072001d00007388 */ /* 0x0003e20000000400 */
        /* <DEDUP_REMOVED lines=8> */
[----:B--2---:R0:W-:Y:S01]  /*1e340*/  STS.U16 [R0+0x8200], R22 ;  /* 0x0082001600007388 */ /* 0x0041e20000000400 */
[----:B---3--:R1:W-:Y:S02]  /*1e350*/  STS.U16 [R0+0x8280], R23 ;  /* 0x0082801700007388 */ /* 0x0083e40000000400 */
[----:B----4-:R2:W-:Y:S02]  /*1e360*/  STS.U16 [R0+0x8300], R24 ;  /* 0x0083001800007388 */ /* 0x0105e40000000400 */
[----:B------:R3:W-:Y:S01]  /*1e370*/  STS.U16 [R0+0x8380], R25 ;  /* 0x0083801900007388 */ /* 0x0007e20000000400 */
[----:B------:R-:W-:Y:S01]  /*1e380*/  STS.U16 [R0+0x9200], R2 ;  /* 0x0092000200007388 */ /* 0x000fe20000000400 */
[----:B------:R3:W-:Y:S03]  /*1e390*/  STS.U16 [R0+0x9280], R26 ;  /* 0x0092801a00007388 */ /* 0x0007e60000000400 */
[----:B0-----:R-:W4:Y:S01]  /*1e3a0*/  LDL.LU R22, [R1+0x2564] ;  /* 0x0025640001167983 */ /* 0x001f220000300800 */
[----:B-1----:R-:W4:Y:S02]  /*1e3b0*/  LDL.LU R23, [R1+0x2560] ;  /* 0x0025600001177983 */ /* 0x002f240000300800 */
[----:B--2---:R-:W2:Y:S02]  /*1e3c0*/  LDL.LU R24, [R1+0x255c] ;  /* 0x00255c0001187983 */ /* 0x004ea40000300800 */
[----:B---3--:R-:W3:Y:S01]  /*1e3d0*/  LDL.LU R25, [R1+0x2558] ;  /* 0x0025580001197983 */ /* 0x008ee20000300800 */
[----:B------:R-:W2:Y:S04]  /*1e3e0*/  LDL.LU R26, [R1+0x818] ;  /* 0x00081800011a7983 */ /* 0x000ea80000300800 */
[----:B------:R-:W0:Y:S04]  /*1e3f0*/  S2R R2, SR_TID.X ;  /* 0x0000000000027919 */ /* 0x000e280000002100 */
        /* <DEDUP_REMOVED lines=14> */
[----:B------:R1:W-:Y:S02]  /*1e4e0*/  STS.U16 [R0+0xd200], R16 ;  /* 0x00d2001000007388 */ /* 0x0003e40000000400 */
[----:B------:R1:W-:Y:S01]  /*1e4f0*/  STS.U16 [R0+0xd280], R17 ;  /* 0x00d2801100007388 */ /* 0x0003e20000000400 */
[----:B------:R1:W-:Y:S01]  /*1e500*/  STS.U16 [R0+0xd300], R18 ;  /* 0x00d3001200007388 */ /* 0x0003e20000000400 */
[----:B0-----:R-:W-:-:S03]  /*1e510*/  LOP3.LUT R2, R2, 0x3f, RZ, 0xc0, !PT ;  /* 0x0000003f02027812 */ /* 0x001fc600078ec0ff */
[----:B------:R0:W-:Y:S01]  /*1e520*/  STS.U16 [R0+0xd380], R19 ;  /* 0x00d3801300007388 */ /* 0x0001e20000000400 */
[----:B------:R0:W-:Y:S02]  /*1e530*/  STS.U16 [R0+0xe200], R20 ;  /* 0x00e2001400007388 */ /* 0x0001e40000000400 */
[----:B------:R-:W-:Y:S01]  /*1e540*/  IMAD.SHL.U32 R2, R2, 0x2, RZ ;  /* 0x0000000202027824 */ /* 0x000fe200078e00ff */
[----:B------:R-:W-:Y:S01]  /*1e550*/  STS.U16 [R0+0xe280], R21 ;  /* 0x00e2801500007388 */ /* 0x000fe20000000400 */
[----:B------:R-:W-:Y:S02]  /*1e560*/  STS.U16 [R0+0xe300], R28 ;  /* 0x00e3001c00007388 */ /* 0x000fe40000000400 */
[----:B------:R-:W-:Y:S01]  /*1e570*/  STS.U16 [R0+0xe380], R29 ;  /* 0x00e3801d00007388 */ /* 0x000fe20000000400 */
[C---:B-1----:R-:W-:Y:S01]  /*1e580*/  LOP3.LUT R16, R2.reuse, 0x20, RZ, 0x3c, !PT ;  /* 0x0000002002107812 */ /* 0x042fe200078e3cff */
[----:B--2---:R1:W-:Y:S01]  /*1e590*/  STL [R1+0x2554], R26 ;  /* 0x0025541a01007387 */ /* 0x0043e20000100800 */
        /* <DEDUP_REMOVED lines=16> */
[----:B0-----:R-:W2:Y:S02]  /*1e6a0*/  LDL.LU R19, [R1+0x5fc] ;  /* 0x0005fc0001137983 */ /* 0x001ea40000300800 */
[----:B------:R-:W2:Y:S01]  /*1e6b0*/  LDL.LU R20, [R1+0x5f4] ;  /* 0x0005f40001147983 */ /* 0x000ea20000300800 */
[----:B-1----:R-:W-:Y:S01]  /*1e6c0*/  LOP3.LUT R26, R2, 0x10, RZ, 0x3c, !PT ;  /* 0x00000010021a7812 */ /* 0x002fe200078e3cff */
[----:B------:R-:W2:Y:S01]  /*1e6d0*/  LDL.LU R21, [R1+0x5ec] ;  /* 0x0005ec0001157983 */ /* 0x000ea20000300800 */
[----:B------:R-:W2:Y:S02]  /*1e6e0*/  LDL.LU R0, [R1+0x584] ;  /* 0x0005840001007983 */ /* 0x000ea40000300800 */
[----:B------:R-:W2:Y:S02]  /*1e6f0*/  LDL.LU R28, [R1+0x57c] ;  /* 0x00057c00011c7983 */ /* 0x000ea40000300800 */
[----:B------:R-:W2:Y:S01]  /*1e700*/  LDL.LU R29, [R1+0x574] ;  /* 0x00057400011d7983 */ /* 0x000ea20000300800 */
[----:B---3--:R-:W-:Y:S04]  /*1e710*/  STS.U16 [R26+0xf200], R25 ;  /* 0x00f200191a007388 */ /* 0x008fe80000000400 */
[----:B------:R0:W-:Y:S01]  /*1e720*/  STL [R1+0x24d0], R25 ;  /* 0x0024d01901007387 */ /* 0x0001e20000100800 */
[----:B------:R-:W-:Y:S02]  /*1e730*/  STS.U16 [R26+0xf280], R24 ;  /* 0x00f280181a007388 */ /* 0x000fe40000000400 */
[----:B----4-:R-:W-:Y:S01]  /*1e740*/  STS.U16 [R26+0xf300], R23 ;  /* 0x00f300171a007388 */ /* 0x010fe20000000400 */
[----:B0-----:R-:W3:Y:S01]  /*1e750*/  LDL.LU R25, [R1+0x88c] ;  /* 0x00088c0001197983 */ /* 0x001ee20000300800 */
[----:B------:R0:W-:Y:S02]  /*1e760*/  STL [R1+0x24d4], R24 ;  /* 0x0024d41801007387 */ /* 0x0001e40000100800 */
[----:B------:R-:W-:Y:S01]  /*1e770*/  STS.U16 [R26+0xf380], R22 ;  /* 0x00f380161a007388 */ /* 0x000fe20000000400 */
[----:B0-----:R-:W4:Y:S01]  /*1e780*/  LDL.LU R24, [R1+0x890] ;  /* 0x0008900001187983 */ /* 0x001f220000300800 */
[----:B------:R-:W2:Y:S02]  /*1e790*/  LDL.LU R2, [R1+0x894] ;  /* 0x0008940001027983 */ /* 0x000ea40000300800 */
[----:B------:R0:W-:Y:S02]  /*1e7a0*/  STL [R1+0x24f4], R23 ;  /* 0x0024f41701007387 */ /* 0x0001e40000100800 */
[----:B0-----:R-:W2:Y:S01]  /*1e7b0*/  LDL.LU R23, [R1+0x898] ;  /* 0x0008980001177983 */ /* 0x001ea20000300800 */
[----:B------:R-:W3:Y:S02]  /*1e7c0*/  LDL.LU R26, [R1+0x2554] ;  /* 0x00255400011a7983 */ /* 0x000ee40000300800 */
[----:B------:R-:W-:Y:S01]  /*1e7d0*/  STL [R1+0x24f8], R22 ;  /* 0x0024f81601007387 */ /* 0x000fe20000100800 */
[----:B--2---:R-:W-:Y:S01]  /*1e7e0*/  STS.U16 [R16+0x400], R23 ;  /* 0x0004001710007388 */ /* 0x004fe20000000400 */
[----:B------:R-:W-:Y:S02]  /*1e7f0*/  STS.U16 [R16+0x480], R2 ;  /* 0x0004800210007388 */ /* 0x000fe40000000400 */
[----:B----4-:R-:W-:Y:S02]  /*1e800*/  STS.U16 [R16+0x500], R24 ;  /* 0x0005001810007388 */ /* 0x010fe40000000400 */
[----:B---3--:R-:W-:Y:S01]  /*1e810*/  STS.U16 [R16+0x580], R25 ;  /* 0x0005801910007388 */ /* 0x008fe20000000400 */
        /* <DEDUP_REMOVED lines=16> */
[----:B------:R0:W-:Y:S04]  /*1e920*/  STS.U16 [R16+0x5400], R18 ;  /* 0x0054001210007388 */ /* 0x0001e80000000400 */
[----:B0-----:R-:W2:Y:S04]  /*1e930*/  LDL.LU R18, [R1+0x4f4] ;  /* 0x0004f40001127983 */ /* 0x001ea80000300800 */
[----:B--2---:R0:W-:Y:S04]  /*1e940*/  STL [R1+0x2548], R18 ;  /* 0x0025481201007387 */ /* 0x0041e80000100800 */
[----:B0-----:R-:W2:Y:S04]  /*1e950*/  LDL.LU R18, [R1+0x4fc] ;  /* 0x0004fc0001127983 */ /* 0x001ea80000300800 */
[----:B--2---:R0:W-:Y:S04]  /*1e960*/  STL [R1+0x254c], R18 ;  /* 0x00254c1201007387 */ /* 0x0041e80000100800 */
[----:B0-----:R-:W2:Y:S01]  /*1e970*/  LDL.LU R18, [R1+0x504] ;  /* 0x0005040001127983 */ /* 0x001ea20000300800 */
[----:B------:R-:W-:Y:S02]  /*1e980*/  STS.U16 [R16+0x5480], R19 ;  /* 0x0054801310007388 */ /* 0x000fe40000000400 */
[----:B------:R-:W-:Y:S02]  /*1e990*/  STS.U16 [R16+0x5500], R20 ;  /* 0x0055001410007388 */ /* 0x000fe40000000400 */
[----:B------:R-:W-:Y:S01]  /*1e9a0*/  STS.U16 [R16+0x5580], R21 ;  /* 0x0055801510007388 */ /* 0x000fe20000000400 */
[----:B------:R-:W-:Y:S01]  /*1e9b0*/  STS.U16 [R16+0x6400], R0 ;  /* 0x0064000010007388 */ /* 0x000fe20000000400 */
        /* <DEDUP_REMOVED lines=41> */
[----:B------:R3:W-:Y:S01]  /*1ec50*/  STS.U16 [R16+0x8500], R28 ;  /* 0x0085001c10007388 */ /* 0x0007e20000000400 */
[----:B------:R3:W-:Y:S03]  /*1ec60*/  STS.U16 [R16+0x8580], R29 ;  /* 0x0085801d10007388 */ /* 0x0007e60000000400 */
[----:B0-----:R-:W4:Y:S01]  /*1ec70*/  LDL.LU R18, [R1+0x2544] ;  /* 0x0025440001127983 */ /* 0x001f220000300800 */
[----:B-1----:R-:W4:Y:S02]  /*1ec80*/  LDL.LU R19, [R1+0x2540] ;  /* 0x0025400001137983 */ /* 0x002f240000300800 */
[----:B--2---:R-:W2:Y:S02]  /*1ec90*/  LDL.LU R20, [R1+0x253c] ;  /* 0x00253c0001147983 */ /* 0x004ea40000300800 */
[----:B---3--:R-:W3:Y:S01]  /*1eca0*/  LDL.LU R21, [R1+0x2538] ;  /* 0x0025380001157983 */ /* 0x008ee20000300800 */
[----:B------:R-:W2:Y:S01]  /*1ecb0*/  LDL.LU R28, [R1+0x2534] ;  /* 0x00253400011c7983 */ /* 0x000ea20000300800 */
[----:B------:R-:W2:Y:S03]  /*1ecc0*/  LDL.LU R29, [R1+0x2530] ;  /* 0x00253000011d7983 */ /* 0x000ea60000300800 */
[----:B------:R0:W-:Y:S01]  /*1ecd0*/  STS.U16 [R16+0x9400], R2 ;  /* 0x0094000210007388 */ /* 0x0001e20000000400 */
        /* <DEDUP_REMOVED lines=11> */
[----:B0-----:R-:W0:Y:S04]  /*1ed90*/  S2R R2, SR_TID.X ;  /* 0x0000000000027919 */ /* 0x001e280000002100 */
        /* <DEDUP_REMOVED lines=8> */
[----:B------:R1:W-:Y:S01]  /*1ee20*/  STS.U16 [R16+0xe400], R17 ;  /* 0x00e4001110007388 */ /* 0x0003e20000000400 */
[----:B------:R-:W-:Y:S03]  /*1ee30*/  STS.U16 [R16+0xe480], R0 ;  /* 0x00e4800010007388 */ /* 0x000fe60000000400 */
[----:B-1----:R-:W3:Y:S01]  /*1ee40*/  LDL.LU R17, [R1+0x888] ;  /* 0x0008880001117983 */ /* 0x002ee20000300800 */
[----:B0-----:R-:W-:-:S05]  /*1ee50*/  LOP3.LUT R2, R2, 0x3f, RZ, 0xc0, !PT ;  /* 0x0000003f02027812 */ /* 0x001fca00078ec0ff */
[----:B------:R-:W-:-:S05]  /*1ee60*/  IMAD.SHL.U32 R2, R2, 0x2, RZ ;  /* 0x0000000202027824 */ /* 0x000fca00078e00ff */
[----:B------:R-:W-:Y:S01]  /*1ee70*/  LOP3.LUT R5, R2, 0x30, RZ, 0x3c, !PT ;  /* 0x0000003002057812 */ /* 0x000fe200078e3cff */
[----:B--2---:R-:W-:Y:S01]  /*1ee80*/  STS.U16 [R16+0xe500], R29 ;  /* 0x00e5001d10007388 */ /* 0x004fe20000000400 */
[----:B------:R0:W-:Y:S03]  /*1ee90*/  STS.U16 [R16+0xe580], R28 ;  /* 0x00e5801c10007388 */ /* 0x0001e60000000400 */
        /* <DEDUP_REMOVED lines=20> */
[----:B------:R-:W2:Y:S04]  /*1efe0*/  LDL.LU R0, [R1+0x564] ;  /* 0x0005640001007983 */ /* 0x000ea80000300800 */
[----:B---3--:R-:W-:Y:S01]  /*1eff0*/  STS.U16 [R16+0xf400], R21 ;  /* 0x00f4001510007388 */ /* 0x008fe20000000400 */
[----:B------:R0:W-:Y:S02]  /*1f000*/  STL [R1+0x24fc], R21 ;  /* 0x0024fc1501007387 */ /* 0x0001e40000100800 */
[----:B------:R-:W-:Y:S01]  /*1f010*/  STS.U16 [R16+0xf480], R20 ;  /* 0x00f4801410007388 */ /* 0x000fe20000000400 */
[----:B0-----:R-:W3:Y:S01]  /*1f020*/  LDL.LU R21, [R1+0x800] ;  /* 0x0008000001157983 */ /* 0x001ee20000300800 */
[----:B------:R-:W3:Y:S02]  /*1f030*/  LDL.LU R2, [R1+0x808] ;  /* 0x0008080001027983 */ /* 0x000ee40000300800 */
[----:B------:R0:W-:Y:S02]  /*1f040*/  STL [R1+0x2518], R20 ;  /* 0x0025181401007387 */ /* 0x0001e40000100800 */
[----:B0-----:R-:W3:Y:S01]  /*1f050*/  LDL.LU R20, [R1+0x870] ;  /* 0x0008700001147983 */ /* 0x001ee20000300800 */
[----:B----4-:R-:W-:Y:S02]  /*1f060*/  STS.U16 [R16+0xf500], R19 ;  /* 0x00f5001310007388 */ /* 0x010fe40000000400 */
[----:B------:R-:W-:Y:S02]  /*1f070*/  STL [R1+0x252c], R19 ;  /* 0x00252c1301007387 */ /* 0x000fe40000100800 */
[----:B------:R0:W-:Y:S01]  /*1f080*/  STS.U16 [R16+0xf580], R18 ;  /* 0x00f5801210007388 */ /* 0x0001e20000000400 */
[----:B------:R1:W-:Y:S04]  /*1f090*/  STS.U16 [R5+0x600], R17 ;  /* 0x0006001105007388 */ /* 0x0003e80000000400 */
[----:B0-----:R-:W4:Y:S01]  /*1f0a0*/  LDL.LU R16, [R1+0x55c] ;  /* 0x00055c0001107983 */ /* 0x001f220000300800 */
[----:B-1----:R-:W4:Y:S03]  /*1f0b0*/  LDL.LU R17, [R1+0x554] ;  /* 0x0005540001117983 */ /* 0x002f260000300800 */
[----:B--2---:R0:W-:Y:S01]  /*1f0c0*/  STS.U16 [R5+0x680], R28 ;  /* 0x0006801c05007388 */ /* 0x0041e20000000400 */
[----:B------:R1:W-:Y:S03]  /*1f0d0*/  STS.U16 [R5+0x700], R29 ;  /* 0x0007001d05007388 */ /* 0x0003e60000000400 */
[----:B0-----:R-:W2:Y:S01]  /*1f0e0*/  LDL.LU R28, [R1+0x54c] ;  /* 0x00054c00011c7983 */ /* 0x001ea20000300800 */
[----:B-1----:R-:W2:Y:S02]  /*1f0f0*/  LDL.LU R29, [R1+0x4e4] ;  /* 0x0004e400011d7983 */ /* 0x002ea40000300800 */
[----:B------:R-:W2:Y:S01]  /*1f100*/  LDL.LU R19, [R1+0x4dc] ;  /* 0x0004dc0001137983 */ /* 0x000ea20000300800 */
[----:B---3--:R-:W-:Y:S01]  /*1f110*/  STS.U16 [R5+0x780], R20 ;  /* 0x0007801405007388 */ /* 0x008fe20000000400 */
        /* <DEDUP_REMOVED lines=12> */
[----:B------:R0:W-:Y:S02]  /*1f1e0*/  STS.U16 [R5+0x4600], R4 ;  /* 0x0046000405007388 */ /* 0x0001e40000000400 */
[----:B------:R1:W-:Y:S02]  /*1f1f0*/  STS.U16 [R5+0x4680], R6 ;  /* 0x0046800605007388 */ /* 0x0003e40000000400 */
[----:B------:R3:W-:Y:S01]  /*1f200*/  STS.U16 [R5+0x4700], R7 ;  /* 0x0047000705007388 */ /* 0x0007e20000000400 */
[----:B------:R-:W-:Y:S01]  /*1f210*/  STS.U16 [R5+0x4780], R8 ;  /* 0x0047800805007388 */ /* 0x000fe20000000400 */
[----:B------:R-:W-:Y:S02]  /*1f220*/  STS.U16 [R5+0x5600], R9 ;  /* 0x0056000905007388 */ /* 0x000fe40000000400 */
[----:B------:R-:W-:Y:S02]  /*1f230*/  STS.U16 [R5+0x5680], R10 ;  /* 0x0056800a05007388 */ /* 0x000fe40000000400 */
[----:B------:R-:W-:Y:S01]  /*1f240*/  STS.U16 [R5+0x5700], R11 ;  /* 0x0057000b05007388 */ /* 0x000fe20000000400 */
[----:B------:R-:W-:Y:S04]  /*1f250*/  STS.U16 [R5+0x5780], R12 ;  /* 0x0057800c05007388 */ /* 0x000fe80000000400 */
[----:B0-----:R-:W2:Y:S01]  /*1f260*/  LDL.LU R4, [R1+0x4d4] ;  /* 0x0004d40001047983 */ /* 0x001ea20000300800 */
[----:B-1----:R-:W2:Y:S02]  /*1f270*/  LDL.LU R6, [R1+0x4cc] ;  /* 0x0004cc0001067983 */ /* 0x002ea40000300800 */
[----:B------:R0:W-:Y:S01]  /*1f280*/  STS.U16 [R5+0x6600], R0 ;  /* 0x0066000005007388 */ /* 0x0001e20000000400 */
[----:B---3--:R-:W3:Y:S04]  /*1f290*/  LDL.LU R7, [R1+0x464] ;  /* 0x0004640001077983 */ /* 0x008ee80000300800 */
[----:B0-----:R-:W3:Y:S01]  /*1f2a0*/  LDL.LU R0, [R1+0x45c] ;  /* 0x00045c0001007983 */ /* 0x001ee20000300800 */
[----:B------:R-:W3:Y:S02]  /*1f2b0*/  LDL.LU R11, [R1+0x454] ;  /* 0x00045400010b7983 */ /* 0x000ee40000300800 */
[----:B----4-:R0:W-:Y:S02]  /*1f2c0*/  STS.U16 [R5+0x6680], R16 ;  /* 0x0066801005007388 */ /* 0x0101e40000000400 */
[----:B------:R-:W4:Y:S01]  /*1f2d0*/  LDL.LU R12, [R1+0x44c] ;  /* 0x00044c00010c7983 */ /* 0x000f220000300800 */
[----:B------:R1:W-:Y:S04]  /*1f2e0*/  STS.U16 [R5+0x6700], R17 ;  /* 0x0067001105007388 */ /* 0x0003e80000000400 */
[----:B0-----:R-:W4:Y:S01]  /*1f2f0*/  LDL.LU R16, [R1+0x3e4] ;  /* 0x0003e40001107983 */ /* 0x001f220000300800 */
[----:B-1----:R-:W4:Y:S02]  /*1f300*/  LDL.LU R17, [R1+0x3dc] ;  /* 0x0003dc0001117983 */ /* 0x002f240000300800 */
[----:B------:R-:W4:Y:S01]  /*1f310*/  LDL.LU R2, [R1+0x3d4] ;  /* 0x0003d40001027983 */ /* 0x000f220000300800 */
[----:B------:R-:W4:Y:S04]  /*1f320*/  LDL.LU R20, [R1+0x3cc] ;  /* 0x0003cc0001147983 */ /* 0x000f280000300800 */
[----:B------:R-:W4:Y:S01]  /*1f330*/  LDL.LU R21, [R1+0x364] ;  /* 0x0003640001157983 */ /* 0x000f220000300800 */
        /* <DEDUP_REMOVED lines=12> */
[----:B------:R-:W4:Y:S03]  /*1f400*/  LDL.LU R10, [R1+0xcc] ;  /* 0x0000cc00010a7983 */ /* 0x000f260000300800 */
[----:B--2---:R0:W-:Y:S01]  /*1f410*/  STS.U16 [R5+0x6780], R28 ;  /* 0x0067801c05007388 */ /* 0x0041e20000000400 */
[----:B------:R1:W-:Y:S03]  /*1f420*/  STS.U16 [R5+0x7600], R29 ;  /* 0x0076001d05007388 */ /* 0x0003e60000000400 */
[----:B0-----:R-:W2:Y:S01]  /*1f430*/  LDL.LU R28, [R1+0xc4] ;  /* 0x0000c400011c7983 */ /* 0x001ea20000300800 */
[----:B-1----:R-:W2:Y:S02]  /*1f440*/  LDL.LU R29, [R1+0xbc] ;  /* 0x0000bc00011d7983 */ /* 0x002ea40000300800 */
[----:B------:R0:W-:Y:S02]  /*1f450*/  STS.U16 [R5+0x7680], R19 ;  /* 0x0076801305007388 */ /* 0x0001e40000000400 */
[----:B0-----:R-:W2:Y:S04]  /*1f460*/  LDL.LU R19, [R1+0x252c] ;  /* 0x00252c0001137983 */ /* 0x001ea80000300800 */
[----:B------:R0:W-:Y:S01]  /*1f470*/  STS.U16 [R5+0x7700], R4 ;  /* 0x0077000405007388 */ /* 0x0001e20000000400 */
[----:B------:R1:W-:Y:S03]  /*1f480*/  STS.U16 [R5+0x7780], R6 ;  /* 0x0077800605007388 */ /* 0x0003e60000000400 */
[----:B---3--:R3:W-:Y:S04]  /*1f490*/  STS.U16 [R5+0x8600], R7 ;  /* 0x0086000705007388 */ /* 0x0087e80000000400 */
[----:B0-----:R-:W2:Y:S01]  /*1f4a0*/  LDL.LU R4, [R1+0x44] ;  /* 0x0000440001047983 */ /* 0x001ea20000300800 */
[----:B-1----:R-:W2:Y:S03]  /*1f4b0*/  LDL.LU R6, [R1+0x3c] ;  /* 0x00003c0001067983 */ /* 0x002ea60000300800 */
[----:B------:R0:W-:Y:S04]  /*1f4c0*/  STS.U16 [R5+0x8680], R0 ;  /* 0x0086800005007388 */ /* 0x0001e80000000400 */
[----:B---3--:R-:W3:Y:S04]  /*1f4d0*/  LDL.LU R7, [R1+0x34] ;  /* 0x0000340001077983 */ /* 0x008ee80000300800 */
[----:B0-----:R-:W3:Y:S01]  /*1f4e0*/  LDL.LU R0, [R1+0x2c] ;  /* 0x00002c0001007983 */ /* 0x001ee20000300800 */
[----:B------:R0:W-:Y:S02]  /*1f4f0*/  STS.U16 [R5+0x8700], R11 ;  /* 0x0087000b05007388 */ /* 0x0001e40000000400 */
[----:B----4-:R-:W-:Y:S01]  /*1f500*/  STS.U16 [R5+0x8780], R12 ;  /* 0x0087800c05007388 */ /* 0x010fe20000000400 */
[----:B------:R-:W-:Y:S04]  /*1f510*/  STS.U16 [R5+0x9600], R16 ;  /* 0x0096001005007388 */ /* 0x000fe80000000400 */
[----:B------:R-:W-:Y:S01]  /*1f520*/  STS.U16 [R5+0x9680], R17 ;  /* 0x0096801105007388 */ /* 0x000fe20000000400 */
[----:B------:R1:W-:Y:S02]  /*1f530*/  STS.U16 [R5+0x9700], R2 ;  /* 0x0097000205007388 */ /* 0x0003e40000000400 */
[----:B------:R-:W-:Y:S02]  /*1f540*/  STS.U16 [R5+0x9780], R20 ;  /* 0x0097801405007388 */ /* 0x000fe40000000400 */
[----:B------:R-:W-:Y:S01]  /*1f550*/  STS.U16 [R5+0xa600], R21 ;  /* 0x00a6001505007388 */ /* 0x000fe20000000400 */
[----:B------:R-:W-:Y:S04]  /*1f560*/  STS.U16 [R5+0xa680], R22 ;  /* 0x00a6801605007388 */ /* 0x000fe80000000400 */
[----:B0-----:R-:W4:Y:S04]  /*1f570*/  LDL.LU R11, [R1+0x2528] ;  /* 0x00252800010b7983 */ /* 0x001f280000300800 */
[----:B-1----:R-:W0:Y:S01]  /*1f580*/  S2R R2, SR_TID.X ;  /* 0x0000000000027919 */ /* 0x002e220000002100 */
[----:B------:R-:W-:Y:S02]  /*1f590*/  STS.U16 [R5+0xa700], R23 ;  /* 0x00a7001705007388 */ /* 0x000fe40000000400 */
[----:B------:R-:W-:Y:S02]  /*1f5a0*/  STS.U16 [R5+0xa780], R24 ;  /* 0x00a7801805007388 */ /* 0x000fe40000000400 */
[----:B------:R-:W-:Y:S01]  /*1f5b0*/  STS.U16 [R5+0xb600], R25 ;  /* 0x00b6001905007388 */ /* 0x000fe20000000400 */
[----:B------:R-:W-:Y:S01]  /*1f5c0*/  STS.U16 [R5+0xb680], R26 ;  /* 0x00b6801a05007388 */ /* 0x000fe20000000400 */
[----:B------:R-:W-:Y:S02]  /*1f5d0*/  STS.U16 [R5+0xb700], R27 ;  /* 0x00b7001b05007388 */ /* 0x000fe40000000400 */
[----:B------:R-:W-:Y:S02]  /*1f5e0*/  STS.U16 [R5+0xb780], R13 ;  /* 0x00b7800d05007388 */ /* 0x000fe40000000400 */
[----:B------:R-:W-:Y:S01]  /*1f5f0*/  STS.U16 [R5+0xc600], R14 ;  /* 0x00c6000e05007388 */ /* 0x000fe20000000400 */
[----:B------:R-:W4:Y:S04]  /*1f600*/  LDL.LU R12, [R1+0x2524] ;  /* 0x00252400010c7983 */ /* 0x000f280000300800 */
[----:B------:R-:W-:Y:S01]  /*1f610*/  STS.U16 [R5+0xc680], R15 ;  /* 0x00c6800f05007388 */ /* 0x000fe20000000400 */
[----:B------:R-:W4:Y:S02]  /*1f620*/  LDL.LU R16, [R1+0x2520] ;  /* 0x0025200001107983 */ /* 0x000f240000300800 */
[----:B------:R-:W-:Y:S02]  /*1f630*/  STS.U16 [R5+0xc700], R3 ;  /* 0x00c7000305007388 */ /* 0x000fe40000000400 */
[----:B------:R-:W4:Y:S01]  /*1f640*/  LDL.LU R17, [R1+0x251c] ;  /* 0x00251c0001117983 */ /* 0x000f220000300800 */
[----:B------:R1:W-:Y:S01]  /*1f650*/  STS.U16 [R5+0xc780], R8 ;  /* 0x00c7800805007388 */ /* 0x0003e20000000400 */
[----:B------:R0:W-:Y:S02]  /*1f660*/  STS.U16 [R5+0xd600], R9 ;  /* 0x00d6000905007388 */ /* 0x0001e40000000400 */
[----:B------:R0:W-:Y:S01]  /*1f670*/  STS.U16 [R5+0xd680], R10 ;  /* 0x00d6800a05007388 */ /* 0x0001e20000000400 */
[----:B-1----:R-:W4:Y:S01]  /*1f680*/  LDL.LU R8, [R1+0x864] ;  /* 0x0008640001087983 */ /* 0x002f220000300800 */
[----:B0-----:R-:W4:Y:S02]  /*1f690*/  LDL.LU R9, [R1+0x860] ;  /* 0x0008600001097983 */ /* 0x001f240000300800 */
[----:B------:R-:W4:Y:S01]  /*1f6a0*/  LDL.LU R10, [R1+0x85c] ;  /* 0x00085c00010a7983 */ /* 0x000f220000300800 */
[----:B------:R-:W-:-:S05]  /*1f6b0*/  LOP3.LUT R2, R2, 0x3f, RZ, 0xc0, !PT ;  /* 0x0000003f02027812 */ /* 0x000fca00078ec0ff */
[----:B------:R-:W-:-:S05]  /*1f6c0*/  IMAD.SHL.U32 R2, R2, 0x2, RZ ;  /* 0x0000000202027824 */ /* 0x000fca00078e00ff */
[----:B------:R-:W-:Y:S01]  /*1f6d0*/  LOP3.LUT R25, R2, 0x40, RZ, 0x3c, !PT ;  /* 0x0000004002197812 */ /* 0x000fe200078e3cff */
[----:B--2---:R0:W-:Y:S01]  /*1f6e0*/  STS.U16 [R5+0xd700], R28 ;  /* 0x00d7001c05007388 */ /* 0x0041e20000000400 */
[----:B------:R1:W-:Y:S03]  /*1f6f0*/  STS.U16 [R5+0xd780], R29 ;  /* 0x00d7801d05007388 */ /* 0x0003e60000000400 */
[----:B0-----:R-:W2:Y:S01]  /*1f700*/  LDL.LU R28, [R1+0x7e4] ;  /* 0x0007e400011c7983 */ /* 0x001ea20000300800 */
[----:B-1----:R-:W2:Y:S02]  /*1f710*/  LDL.LU R29, [R1+0x7e0] ;  /* 0x0007e000011d7983 */ /* 0x002ea40000300800 */
        /* <DEDUP_REMOVED lines=11> */
[----:B------:R0:W-:Y:S01]  /*1f7d0*/  STS.U16 [R5+0xe600], R4 ;  /* 0x00e6000405007388 */ /* 0x0001e20000000400 */
[----:B------:R-:W-:Y:S02]  /*1f7e0*/  STS.U16 [R5+0xe680], R6 ;  /* 0x00e6800605007388 */ /* 0x000fe40000000400 */
[----:B---3--:R-:W-:Y:S01]  /*1f7f0*/  STS.U16 [R5+0xe700], R7 ;  /* 0x00e7000705007388 */ /* 0x008fe20000000400 */
[----:B0-----:R-:W3:Y:S04]  /*1f800*/  LDL.LU R4, [R1+0x644] ;  /* 0x0006440001047983 */ /* 0x001ee80000300800 */
[----:B------:R0:W-:Y:S04]  /*1f810*/  STS.U16 [R5+0xe780], R0 ;  /* 0x00e7800005007388 */ /* 0x0001e80000000400 */
[----:B0-----:R-:W2:Y:S01]  /*1f820*/  LDL.LU R0, [R1+0x640] ;  /* 0x0006400001007983 */ /* 0x001ea20000300800 */
[----:B------:R-:W2:Y:S03]  /*1f830*/  LDL.LU R2, [R1+0x868] ;  /* 0x0008680001027983 */ /* 0x000ea60000300800 */
[----:B----4-:R-:W-:Y:S01]  /*1f840*/  STS.U16 [R5+0xf600], R17 ;  /* 0x00f6001105007388 */ /* 0x010fe20000000400 */
[----:B------:R-:W-:Y:S02]  /*1f850*/  STS.U16 [R5+0xf680], R16 ;  /* 0x00f6801005007388 */ /* 0x000fe40000000400 */
[----:B------:R-:W-:Y:S02]  /*1f860*/  STS.U16 [R5+0xf700], R12 ;  /* 0x00f7000c05007388 */ /* 0x000fe40000000400 */
[----:B------:R0:W-:Y:S02]  /*1f870*/  STS.U16 [R5+0xf780], R11 ;  /* 0x00f7800b05007388 */ /* 0x0001e40000000400 */
[----:B0-----:R-:W3:Y:S01]  /*1f880*/  LDL.LU R5, [R1+0x63c] ;  /* 0x00063c0001057983 */ /* 0x001ee20000300800 */
[----:B------:R-:W3:Y:S02]  /*1f890*/  LDL.LU R6, [R1+0x5c4] ;  /* 0x0005c40001067983 */ /* 0x000ee40000300800 */
[----:B------:R-:W3:Y:S01]  /*1f8a0*/  LDL.LU R7, [R1+0x5c0] ;  /* 0x0005c00001077983 */ /* 0x000ee20000300800 */
[----:B--2---:R-:W-:Y:S01]  /*1f8b0*/  STS.U16 [R25+0x800], R2 ;  /* 0x0008000219007388 */ /* 0x004fe20000000400 */
[----:B------:R0:W-:Y:S02]  /*1f8c0*/  STS.U16 [R25+0x880], R8 ;  /* 0x0008800819007388 */ /* 0x0001e40000000400 */
[----:B------:R1:W-:Y:S02]  /*1f8d0*/  STS.U16 [R25+0x900], R9 ;  /* 0x0009000919007388 */ /* 0x0003e40000000400 */
[----:B------:R2:W-:Y:S01]  /*1f8e0*/  STS.U16 [R25+0x980], R10 ;  /* 0x0009800a19007388 */ /* 0x0005e20000000400 */
[----:B------:R3:W-:Y:S01]  /*1f8f0*/  STS.U16 [R25+0x1800], R28 ;  /* 0x0018001c19007388 */ /* 0x0007e20000000400 */
[----:B------:R3:W-:Y:S03]  /*1f900*/  STS.U16 [R25+0x1880], R29 ;  /* 0x0018801d19007388 */ /* 0x0007e60000000400 */
[----:B0-----:R-:W4:Y:S01]  /*1f910*/  LDL.LU R8, [R1+0x5bc] ;  /* 0x0005bc0001087983 */ /* 0x001f220000300800 */
[----:B-1----:R-:W4:Y:S02]  /*1f920*/  LDL.LU R9, [R1+0x5b8] ;  /* 0x0005b80001097983 */ /* 0x002f240000300800 */
[----:B--2---:R-:W2:Y:S02]  /*1f930*/  LDL.LU R10, [R1+0x544] ;  /* 0x00054400010a7983 */ /* 0x004ea40000300800 */
[----:B---3--:R-:W3:Y:S01]  /*1f940*/  LDL.LU R28, [R1+0x540] ;  /* 0x00054000011c7983 */ /* 0x008ee20000300800 */
[----:B------:R-:W3:Y:S04]  /*1f950*/  LDL.LU R29, [R1+0x53c] ;  /* 0x00053c00011d7983 */ /* 0x000ee80000300800 */
[----:B------:R0:W-:Y:S01]  /*1f960*/  STS.U16 [R25+0x1900], R20 ;  /* 0x0019001419007388 */ /* 0x0001e20000000400 */
[----:B------:R-:W-:Y:S02]  /*1f970*/  STS.U16 [R25+0x1980], R21 ;  /* 0x0019801519007388 */ /* 0x000fe40000000400 */
[----:B------:R-:W-:Y:S02]  /*1f980*/  STS.U16 [R25+0x2800], R22 ;  /* 0x0028001619007388 */ /* 0x000fe40000000400 */
[----:B------:R1:W-:Y:S01]  /*1f990*/  STS.U16 [R25+0x2880], R23 ;  /* 0x0028801719007388 */ /* 0x0003e20000000400 */
[----:B------:R-:W-:Y:S01]  /*1f9a0*/  STS.U16 [R25+0x2900], R24 ;  /* 0x0029001819007388 */ /* 0x000fe20000000400 */
[----:B------:R-:W-:Y:S02]  /*1f9b0*/  STS.U16 [R25+0x2980], R26 ;  /* 0x0029801a19007388 */ /* 0x000fe40000000400 */
[----:B------:R-:W-:Y:S02]  /*1f9c0*/  STS.U16 [R25+0x3800], R27 ;  /* 0x0038001b19007388 */ /* 0x000fe40000000400 */
[----:B------:R-:W-:Y:S01]  /*1f9d0*/  STS.U16 [R25+0x3880], R13 ;  /* 0x0038800d19007388 */ /* 0x000fe20000000400 */
[----:B------:R-:W-:Y:S01]  /*1f9e0*/  STS.U16 [R25+0x3900], R14 ;  /* 0x0039000e19007388 */ /* 0x000fe20000000400 */
[----:B------:R-:W-:Y:S02]  /*1f9f0*/  STS.U16 [R25+0x3980], R15 ;  /* 0x0039800f19007388 */ /* 0x000fe40000000400 */
[----:B------:R1:W-:Y:S02]  /*1fa00*/  STS.U16 [R25+0x4800], R3 ;  /* 0x0048000319007388 */ /* 0x0003e40000000400 */
[----:B------:R-:W-:Y:S01]  /*1fa10*/  STS.U16 [R25+0x4880], R4 ;  /* 0x0048800419007388 */ /* 0x000fe20000000400 */
[----:B------:R1:W-:Y:S04]  /*1fa20*/  STS.U16 [R25+0x4900], R0 ;  /* 0x0049000019007388 */ /* 0x0003e80000000400 */
[----:B0-----:R-:W3:Y:S01]  /*1fa30*/  LDL.LU R20, [R1+0x538] ;  /* 0x0005380001147983 */ /* 0x001ee20000300800 */
[----:B-1----:R-:W3:Y:S03]  /*1fa40*/  LDL.LU R23, [R1+0x4c4] ;  /* 0x0004c40001177983 */ /* 0x002ee60000300800 */
[----:B------:R-:W-:Y:S01]  /*1fa50*/  STS.U16 [R25+0x4980], R5 ;  /* 0x0049800519007388 */ /* 0x000fe20000000400 */
[----:B------:R-:W-:Y:S03]  /*1fa60*/  STS.U16 [R25+0x5800], R6 ;  /* 0x0058000619007388 */ /* 0x000fe60000000400 */
[----:B------:R0:W-:Y:S04]  /*1fa70*/  STS.U16 [R25+0x5880], R7 ;  /* 0x0058800719007388 */ /* 0x0001e80000000400 */
[----:B------:R-:W3:Y:S04]  /*1fa80*/  LDL.LU R3, [R1+0x4c0] ;  /* 0x0004c00001037983 */ /* 0x000ee80000300800 */
[----:B------:R-:W3:Y:S04]  /*1fa90*/  LDL.LU R0, [R1+0x4bc] ;  /* 0x0004bc0001007983 */ /* 0x000ee80000300800 */
[----:B0-----:R-:W3:Y:S01]  /*1faa0*/  LDL.LU R7, [R1+0x4b8] ;  /* 0x0004b80001077983 */ /* 0x001ee20000300800 */
[----:B------:R-:W3:Y:S02]  /*1fab0*/  LDL.LU R24, [R1+0x444] ;  /* 0x0004440001187983 */ /* 0x000ee40000300800 */
[----:B------:R-:W3:Y:S02]  /*1fac0*/  LDL.LU R26, [R1+0x440] ;  /* 0x00044000011a7983 */ /* 0x000ee40000300800 */
[----:B------:R-:W3:Y:S01]  /*1fad0*/  LDL.LU R13, [R1+0x43c] ;  /* 0x00043c00010d7983 */ /* 0x000ee20000300800 */
[----:B------:R-:W3:Y:S01]  /*1fae0*/  LDL.LU R15, [R1+0x438] ;  /* 0x00043800010f7983 */ /* 0x000ee20000300800 */
[----:B------:R-:W3:Y:S03]  /*1faf0*/  LDL.LU R4, [R1+0x3c4] ;  /* 0x0003c40001047983 */ /* 0x000ee60000300800 */
[----:B----4-:R0:W-:Y:S01]  /*1fb00*/  STS.U16 [R25+0x5900], R8 ;  /* 0x0059000819007388 */ /* 0x0101e20000000400 */
[----:B------:R1:W-:Y:S02]  /*1fb10*/  STS.U16 [R25+0x5980], R9 ;  /* 0x0059800919007388 */ /* 0x0003e40000000400 */
[----:B--2---:R2:W-:Y:S01]  /*1fb20*/  STS.U16 [R25+0x6800], R10 ;  /* 0x0068000a19007388 */ /* 0x0045e20000000400 */
[----:B---3--:R2:W-:Y:S04]  /*1fb30*/  STS.U16 [R25+0x6880], R28 ;  /* 0x0068801c19007388 */ /* 0x0085e80000000400 */
[----:B------:R4:W-:Y:S04]  /*1fb40*/  STS.U16 [R25+0x6900], R29 ;  /* 0x0069001d19007388 */ /* 0x0009e80000000400 */
[----:B0-----:R-:W3:Y:S01]  /*1fb50*/  LDL.LU R8, [R1+0x3c0] ;  /* 0x0003c00001087983 */ /* 0x001ee20000300800 */
[----:B-1----:R-:W3:Y:S02]  /*1fb60*/  LDL.LU R9, [R1+0x3bc] ;  /* 0x0003bc0001097983 */ /* 0x002ee40000300800 */
[----:B--2---:R-:W2:Y:S01]  /*1fb70*/  LDL.LU R10, [R1+0x3b8] ;  /* 0x0003b800010a7983 */ /* 0x004ea20000300800 */
[----:B------:R-:W2:Y:S04]  /*1fb80*/  LDL.LU R28, [R1+0x344] ;  /* 0x00034400011c7983 */ /* 0x000ea80000300800 */
[----:B----4-:R-:W4:Y:S01]  /*1fb90*/  LDL.LU R29, [R1+0x340] ;  /* 0x00034000011d7983 */ /* 0x010f220000300800 */
[----:B------:R-:W4:Y:S02]  /*1fba0*/  LDL.LU R2, [R1+0x33c] ;  /* 0x00033c0001027983 */ /* 0x000f240000300800 */
[----:B------:R-:W4:Y:S02]  /*1fbb0*/  LDL.LU R12, [R1+0x338] ;  /* 0x00033800010c7983 */ /* 0x000f240000300800 */
[----:B------:R-:W4:Y:S01]  /*1fbc0*/  LDL.LU R21, [R1+0x1c8] ;  /* 0x0001c80001157983 */ /* 0x000f220000300800 */
[----:B------:R-:W4:Y:S01]  /*1fbd0*/  LDL.LU R22, [R1+0x1c0] ;  /* 0x0001c00001167983 */ /* 0x000f220000300800 */
[----:B------:R-:W4:Y:S02]  /*1fbe0*/  LDL.LU R27, [R1+0x1bc] ;  /* 0x0001bc00011b7983 */ /* 0x000f240000300800 */
[----:B------:R-:W4:Y:S02]  /*1fbf0*/  LDL.LU R14, [R1+0x1b8] ;  /* 0x0001b800010e7983 */ /* 0x000f240000300800 */
[----:B------:R-:W4:Y:S01]  /*1fc00*/  LDL.LU R5, [R1+0x128] ;  /* 0x0001280001057983 */ /* 0x000f220000300800 */
[----:B------:R-:W4:Y:S04]  /*1fc10*/  LDL.LU R6, [R1+0x120] ;  /* 0x0001200001067983 */ /* 0x000f280000300800 */
[----:B------:R0:W-:Y:S01]  /*1fc20*/  STS.U16 [R25+0x6980], R20 ;  /* 0x0069801419007388 */ /* 0x0001e20000000400 */
[----:B------:R1:W-:Y:S02]  /*1fc30*/  STS.U16 [R25+0x7800], R23 ;  /* 0x0078001719007388 */ /* 0x0003e40000000400 */
[----:B------:R1:W-:Y:S01]  /*1fc40*/  STS.U16 [R25+0x7880], R3 ;  /* 0x0078800319007388 */ /* 0x0003e20000000400 */
[----:B------:R1:W-:Y:S04]  /*1fc50*/  STS.U16 [R25+0x7900], R0 ;  /* 0x0079000019007388 */ /* 0x0003e80000000400 */
[----:B0-----:R-:W4:Y:S01]  /*1fc60*/  LDL.LU R20, [R1+0x2518] ;  /* 0x0025180001147983 */ /* 0x001f220000300800 */
[----:B-1----:R-:W4:Y:S02]  /*1fc70*/  LDL.LU R23, [R1+0x11c] ;  /* 0x00011c0001177983 */ /* 0x002f240000300800 */
[----:B------:R-:W4:Y:S01]  /*1fc80*/  LDL.LU R3, [R1+0x118] ;  /* 0x0001180001037983 */ /* 0x000f220000300800 */
[----:B------:R0:W-:Y:S04]  /*1fc90*/  STS.U16 [R25+0x7980], R7 ;  /* 0x0079800719007388 */ /* 0x0001e80000000400 */
[----:B------:R-:W4:Y:S01]  /*1fca0*/  LDL.LU R0, [R1+0xb4] ;  /* 0x0000b40001007983 */ /* 0x000f220000300800 */
[----:B------:R1:W-:Y:S02]  /*1fcb0*/  STS.U16 [R25+0x8800], R24 ;  /* 0x0088001819007388 */ /* 0x0003e40000000400 */
[----:B------:R1:W-:Y:S02]  /*1fcc0*/  STS.U16 [R25+0x8880], R26 ;  /* 0x0088801a19007388 */ /* 0x0003e40000000400 */
[----:B------:R1:W-:Y:S01]  /*1fcd0*/  STS.U16 [R25+0x8900], R13 ;  /* 0x0089000d19007388 */ /* 0x0003e20000000400 */
[----:B------:R1:W-:Y:S01]  /*1fce0*/  STS.U16 [R25+0x8980], R15 ;  /* 0x0089800f19007388 */ /* 0x0003e20000000400 */
[----:B------:R1:W-:Y:S03]  /*1fcf0*/  STS.U16 [R25+0x9800], R4 ;  /* 0x0098000419007388 */ /* 0x0003e60000000400 */
[----:B0-----:R-:W4:Y:S01]  /*1fd00*/  LDL.LU R7, [R1+0x2514] ;  /* 0x0025140001077983 */ /* 0x001f220000300800 */
[----:B-1----:R-:W4:Y:S03]  /*1fd10*/  LDL.LU R24, [R1+0xa0] ;  /* 0x0000a00001187983 */ /* 0x002f260000300800 */
[----:B------:R-:W4:Y:S04]  /*1fd20*/  LDL.LU R26, [R1+0x24] ;  /* 0x00002400011a7983 */ /* 0x000f280000300800 */
[----:B------:R-:W4:Y:S01]  /*1fd30*/  LDL.LU R13, [R1+0x20] ;  /* 0x00002000010d7983 */ /* 0x000f220000300800 */
[----:B------:R-:W4:Y:S02]  /*1fd40*/  LDL.LU R15, [R1+0x1c] ;  /* 0x00001c00010f7983 */ /* 0x000f240000300800 */
[----:B------:R-:W4:Y:S01]  /*1fd50*/  LDL.LU R4, [R1+0x18] ;  /* 0x0000180001047983 */ /* 0x000f220000300800 */
[----:B---3--:R0:W-:Y:S01]  /*1fd60*/  STS.U16 [R25+0x9880], R8 ;  /* 0x0098800819007388 */ /* 0x0081e20000000400 */
[----:B------:R1:W-:Y:S03]  /*1fd70*/  STS.U16 [R25+0x9900], R9 ;  /* 0x0099000919007388 */ /* 0x0003e60000000400 */
[----:B--2---:R2:W-:Y:S01]  /*1fd80*/  STS.U16 [R25+0x9980], R10 ;  /* 0x0099800a19007388 */ /* 0x0045e20000000400 */
[----:B------:R3:W-:Y:S03]  /*1fd90*/  STS.U16 [R25+0xa800], R28 ;  /* 0x00a8001c19007388 */ /* 0x0007e60000000400 */
[----:B----4-:R3:W-:Y:S04]  /*1fda0*/  STS.U16 [R25+0xa880], R29 ;  /* 0x00a8801d19007388 */ /* 0x0107e80000000400 */
[----:B0-----:R-:W4:Y:S01]  /*1fdb0*/  LDL.LU R8, [R1+0x2510] ;  /* 0x0025100001087983 */ /* 0x001f220000300800 */
[----:B-1----:R-:W4:Y:S02]  /*1fdc0*/  LDL.LU R9, [R1+0x250c] ;  /* 0x00250c0001097983 */ /* 0x002f240000300800 */
[----:B--2---:R-:W2:Y:S02]  /*1fdd0*/  LDL.LU R10, [R1+0x2508] ;  /* 0x00250800010a7983 */ /* 0x004ea40000300800 */
[----:B---3--:R-:W3:Y:S01]  /*1fde0*/  LDL.LU R28, [R1+0x2504] ;  /* 0x00250400011c7983 */ /* 0x008ee20000300800 */
[----:B------:R-:W2:Y:S04]  /*1fdf0*/  LDL.LU R29, [R1+0x2500] ;  /* 0x00250000011d7983 */ /* 0x000ea80000300800 */
[----:B------:R-:W-:Y:S01]  /*1fe00*/  STS.U16 [R25+0xa900], R2 ;  /* 0x00a9000219007388 */ /* 0x000fe20000000400 */
[----:B------:R-:W-:Y:S02]  /*1fe10*/  STS.U16 [R25+0xa980], R12 ;  /* 0x00a9800c19007388 */ /* 0x000fe40000000400 */
[----:B------:R-:W-:Y:S02]  /*1fe20*/  STS.U16 [R25+0xb800], R21 ;  /* 0x00b8001519007388 */ /* 0x000fe40000000400 */
[----:B------:R-:W-:Y:S01]  /*1fe30*/  STS.U16 [R25+0xb880], R22 ;  /* 0x00b8801619007388 */ /* 0x000fe20000000400 */
[----:B------:R0:W-:Y:S01]  /*1fe40*/  STS.U16 [R25+0xb900], R27 ;  /* 0x00b9001b19007388 */ /* 0x0001e20000000400 */
[----:B------:R1:W-:Y:S02]  /*1fe50*/  STS.U16 [R25+0xb980], R14 ;  /* 0x00b9800e19007388 */ /* 0x0003e40000000400 */
[----:B------:R1:W-:Y:S02]  /*1fe60*/  STS.U16 [R25+0xc800], R5 ;  /* 0x00c8000519007388 */ /* 0x0003e40000000400 */
[----:B------:R1:W-:Y:S01]  /*1fe70*/  STS.U16 [R25+0xc880], R6 ;  /* 0x00c8800619007388 */ /* 0x0003e20000000400 */
[----:B------:R-:W-:Y:S01]  /*1fe80*/  STS.U16 [R25+0xc900], R23 ;  /* 0x00c9001719007388 */ /* 0x000fe20000000400 */
[----:B------:R-:W-:Y:S02]  /*1fe90*/  STS.U16 [R25+0xc980], R3 ;  /* 0x00c9800319007388 */ /* 0x000fe40000000400 */
[----:B------:R1:W-:Y:S01]  /*1fea0*/  STS.U16 [R25+0xd800], R0 ;  /* 0x00d8000019007388 */ /* 0x0003e20000000400 */
[----:B0-----:R-:W4:Y:S01]  /*1feb0*/  LDL.LU R27, [R1+0x858] ;  /* 0x00085800011b7983 */ /* 0x001f220000300800 */
[----:B-1----:R-:W4:Y:S02]  /*1fec0*/  LDL.LU R14, [R1+0x854] ;  /* 0x00085400010e7983 */ /* 0x002f240000300800 */
[----:B------:R-:W4:Y:S02]  /*1fed0*/  LDL.LU R5, [R1+0x850] ;  /* 0x0008500001057983 */ /* 0x000f240000300800 */
[----:B------:R-:W4:Y:S01]  /*1fee0*/  LDL.LU R6, [R1+0x84c] ;  /* 0x00084c0001067983 */ /* 0x000f220000300800 */
[----:B------:R-:W4:Y:S01]  /*1fef0*/  LDL.LU R0, [R1+0x7d4] ;  /* 0x0007d40001007983 */ /* 0x000f220000300800 */
[----:B------:R-:W4:Y:S03]  /*1ff00*/  LDL.LU R3, [R1+0x7d0] ;  /* 0x0007d00001037983 */ /* 0x000f260000300800 */
[----:B------:R-:W0:Y:S04]  /*1ff10*/  S2R R2, SR_TID.X ;  /* 0x0000000000027919 */ /* 0x000e280000002100 */
[----:B--2---:R-:W-:Y:S01]  /*1ff20*/  STS.U16 [R25+0xd880], R29 ;  /* 0x00d8801d19007388 */ /* 0x004fe20000000400 */
[----:B---3--:R1:W-:Y:S03]  /*1ff30*/  STS.U16 [R25+0xd900], R28 ;  /* 0x00d9001c19007388 */ /* 0x0083e60000000400 */
[----:B-1----:R-:W2:Y:S01]  /*1ff40*/  LDL.LU R28, [R1+0x7cc] ;  /* 0x0007cc00011c7983 */ /* 0x002ea20000300800 */
[----:B------:R-:W3:Y:S01]  /*1ff50*/  LDL.LU R29, [R1+0x7c8] ;  /* 0x0007c800011d7983 */ /* 0x000ee20000300800 */
[----:B0-----:R-:W-:Y:S01]  /*1ff60*/  LOP3.LUT R2, R2, 0x3f, RZ, 0xc0, !PT ;  /* 0x0000003f02027812 */ /* 0x001fe200078ec0ff */
[----:B------:R-:W3:Y:S01]  /*1ff70*/  LDL.LU R12, [R1+0x750] ;  /* 0x00075000010c7983 */ /* 0x000ee20000300800 */
[----:B------:R0:W-:Y:S04]  /*1ff80*/  STS.U16 [R25+0xd980], R24 ;  /* 0x00d9801819007388 */ /* 0x0001e80000000400 */
[----:B------:R-:W3:Y:S01]  /*1ff90*/  LDL.LU R21, [R1+0x74c] ;  /* 0x00074c0001157983 */ /* 0x000ee20000300800 */
[----:B------:R-:W-:Y:S02]  /*1ffa0*/  STS.U16 [R25+0xe800], R26 ;  /* 0x00e8001a19007388 */ /* 0x000fe40000000400 */
[----:B------:R-:W-:-:S02]  /*1ffb0*/  IMAD.SHL.U32 R2, R2, 0x2, RZ ;  /* 0x0000000202027824 */ /* 0x000fc400078e00ff */
[----:B------:R-:W3:Y:S01]  /*1ffc0*/  LDL.LU R22, [R1+0x748] ;  /* 0x0007480001167983 */ /* 0x000ee20000300800 */
[----:B------:R1:W-:Y:S04]  /*1ffd0*/  STS.U16 [R25+0xe880], R13 ;  /* 0x00e8800d19007388 */ /* 0x0003e80000000400 */
[----:B------:R-:W3:Y:S01]  /*1ffe0*/  LDL.LU R23, [R1+0x6c8] ;  /* 0x0006c80001177983 */ /* 0x000ee20000300800 */
[----:B------:R4:W-:Y:S02]  /*1fff0*/  STS.U16 [R25+0xe900], R15 ;  /* 0x00e9000f19007388 */ /* 0x0009e40000000400 */
[----:B------:R4:W-:Y:S01]  /*20000*/  STS.U16 [R25+0xe980], R4 ;  /* 0x00e9800419007388 */ /* 0x0009e20000000400 */
[----:B0-----:R-:W-:Y:S01]  /*20010*/  LOP3.LUT R24, R2, 0x50, RZ, 0x3c, !PT ;  /* 0x0000005002187812 */ /* 0x001fe200078e3cff */
[----:B-1----:R-:W3:Y:S01]  /*20020*/  LDL.LU R13, [R1+0x6c4] ;  /* 0x0006c400010d7983 */ /* 0x002ee20000300800 */
[----:B----4-:R-:W4:Y:S02]  /*20030*/  LDL.LU R15, [R1+0x6c0] ;  /* 0x0006c000010f7983 */ /* 0x010f240000300800 */
[----:B------:R-:W4:Y:S02]  /*20040*/  LDL.LU R4, [R1+0x6bc] ;  /* 0x0006bc0001047983 */ /* 0x000f240000300800 */
[----:B------:R-:W4:Y:S01]  /*20050*/  LDL.LU R2, [R1+0x754] ;  /* 0x0007540001027983 */ /* 0x000f220000300800 */
[----:B------:R-:W-:Y:S01]  /*20060*/  STS.U16 [R25+0xf800], R10 ;  /* 0x00f8000a19007388 */ /* 0x000fe20000000400 */
[----:B------:R-:W-:Y:S02]  /*20070*/  STS.U16 [R25+0xf880], R9 ;  /* 0x00f8800919007388 */ /* 0x000fe40000000400 */
[----:B------:R-:W-:Y:S02]  /*20080*/  STS.U16 [R25+0xf900], R8 ;  /* 0x00f9000819007388 */ /* 0x000fe40000000400 */
[----:B------:R0:W-:Y:S01]  /*20090*/  STS.U16 [R25+0xf980], R7 ;  /* 0x00f9800719007388 */ /* 0x0001e20000000400 */
[----:B------:R-:W-:Y:S01]  /*200a0*/  STS.U16 [R24+0xa00], R27 ;  /* 0x000a001b18007388 */ /* 0x000fe20000000400 */
[----:B------:R1:W-:Y:S02]  /*200b0*/  STS.U16 [R24+0xa80], R14 ;  /* 0x000a800e18007388 */ /* 0x0003e40000000400 */
[----:B------:R1:W-:Y:S02]  /*200c0*/  STS.U16 [R24+0xb00], R5 ;  /* 0x000b000518007388 */ /* 0x0003e40000000400 */
[----:B------:R1:W-:Y:S01]  /*200d0*/  STS.U16 [R24+0xb80], R6 ;  /* 0x000b800618007388 */ /* 0x0003e20000000400 */
[----:B------:R1:W-:Y:S04]  /*200e0*/  STS.U16 [R24+0x1a00], R0 ;  /* 0x001a000018007388 */ /* 0x0003e80000000400 */
[----:B0-----:R-:W4:Y:S01]  /*200f0*/  LDL.LU R25, [R1+0x638] ;  /* 0x0006380001197983 */ /* 0x001f220000300800 */
[----:B-1----:R-:W4:Y:S03]  /*20100*/  LDL.LU R14, [R1+0x634] ;  /* 0x00063400010e7983 */ /* 0x002f260000300800 */
[----:B------:R-:W4:Y:S04]  /*20110*/  LDL.LU R5, [R1+0x630] ;  /* 0x0006300001057983 */ /* 0x000f280000300800 */
[----:B------:R-:W4:Y:S01]  /*20120*/  LDL.LU R6, [R1+0x62c] ;  /* 0x00062c0001067983 */ /* 0x000f220000300800 */
[----:B------:R-:W4:Y:S02]  /*20130*/  LDL.LU R0, [R1+0x5b4] ;  /* 0x0005b40001007983 */ /* 0x000f240000300800 */
[----:B------:R-:W4:Y:S02]  /*20140*/  LDL.LU R26, [R1+0x5b0] ;  /* 0x0005b000011a7983 */ /* 0x000f240000300800 */
[----:B------:R0:W-:Y:S01]  /*20150*/  STS.U16 [R24+0x1a80], R3 ;  /* 0x001a800318007388 */ /* 0x0001e20000000400 */
[----:B------:R-:W4:Y:S04]  /*20160*/  LDL.LU R27, [R1+0x5ac] ;  /* 0x0005ac00011b7983 */ /* 0x000f280000300800 */
[----:B0-----:R-:W4:Y:S04]  /*20170*/  LDL.LU R3, [R1+0x5a8] ;  /* 0x0005a80001037983 */ /* 0x001f280000300800 */
[----:B--2---:R0:W-:Y:S01]  /*20180*/  STS.U16 [R24+0x1b00], R28 ;  /* 0x001b001c18007388 */ /* 0x0041e20000000400 */
[----:B---3--:R1:W-:Y:S03]  /*20190*/  STS.U16 [R24+0x1b80], R29 ;  /* 0x001b801d18007388 */ /* 0x0083e60000000400 */
[----:B0-----:R-:W2:Y:S04]  /*201a0*/  LDL.LU R28, [R1+0x534] ;  /* 0x00053400011c7983 */ /* 0x001ea80000300800 */
[----:B-1----:R-:W3:Y:S04]  /*201b0*/  LDL.LU R29, [R1+0x530] ;  /* 0x00053000011d7983 */ /* 0x002ee80000300800 */
[----:B----4-:R-:W-:Y:S01]  /*201c0*/  STS.U16 [R24+0x2a00], R2 ;  /* 0x002a000218007388 */ /* 0x010fe20000000400 */
[----:B------:R-:W-:Y:S02]  /*201d0*/  STS.U16 [R24+0x2a80], R12 ;  /* 0x002a800c18007388 */ /* 0x000fe40000000400 */
[----:B------:R0:W-:Y:S02]  /*201e0*/  STS.U16 [R24+0x2b00], R21 ;  /* 0x002b001518007388 */ /* 0x0001e40000000400 */
[----:B------:R1:W-:Y:S01]  /*201f0*/  STS.U16 [R24+0x2b80], R22 ;  /* 0x002b801618007388 */ /* 0x0003e20000000400 */
[----:B------:R4:W-:Y:S01]  /*20200*/  STS.U16 [R24+0x3a00], R23 ;  /* 0x003a001718007388 */ /* 0x0009e20000000400 */
[----:B------:R4:W-:Y:S02]  /*20210*/  STS.U16 [R24+0x3a80], R13 ;  /* 0x003a800d18007388 */ /* 0x0009e40000000400 */
[----:B------:R4:W-:Y:S01]  /*20220*/  STS.U16 [R24+0x3b00], R15 ;  /* 0x003b000f18007388 */ /* 0x0009e20000000400 */
[----:B0-----:R-:W3:Y:S01]  /*20230*/  LDL.LU R21, [R1+0x52c] ;  /* 0x00052c0001157983 */ /* 0x001ee20000300800 */
[----:B-1----:R-:W3:Y:S02]  /*20240*/  LDL.LU R22, [R1+0x528] ;  /* 0x0005280001167983 */ /* 0x002ee40000300800 */
[----:B----4-:R-:W4:Y:S02]  /*20250*/  LDL.LU R23, [R1+0x4b4] ;  /* 0x0004b40001177983 */ /* 0x010f240000300800 */
[----:B------:R-:W4:Y:S01]  /*20260*/  LDL.LU R7, [R1+0x4b0] ;  /* 0x0004b00001077983 */ /* 0x000f220000300800 */
[----:B------:R-:W4:Y:S01]  /*20270*/  LDL.LU R9, [R1+0x4ac] ;  /* 0x0004ac0001097983 */ /* 0x000f220000300800 */
[----:B------:R-:W4:Y:S02]  /*20280*/  LDL.LU R2, [R1+0x4a8] ;  /* 0x0004a80001027983 */ /* 0x000f240000300800 */
[----:B------:R-:W4:Y:S01]  /*20290*/  LDL.LU R13, [R1+0x434] ;  /* 0x00043400010d7983 */ /* 0x000f220000300800 */
[----:B------:R0:W-:Y:S01]  /*202a0*/  STS.U16 [R24+0x3b80], R4 ;  /* 0x003b800418007388 */ /* 0x0001e20000000400 */
[----:B------:R-:W4:Y:S02]  /*202b0*/  LDL.LU R15, [R1+0x430] ;  /* 0x00043000010f7983 */ /* 0x000f240000300800 */
[----:B------:R-:W-:Y:S02]  /*202c0*/  STS.U16 [R24+0x4a00], R25 ;  /* 0x004a001918007388 */ /* 0x000fe40000000400 */
[----:B------:R1:W-:Y:S01]  /*202d0*/  STS.U16 [R24+0x4a80], R14 ;  /* 0x004a800e18007388 */ /* 0x0003e20000000400 */
[----:B------:R1:W-:Y:S01]  /*202e0*/  STS.U16 [R24+0x4b00], R5 ;  /* 0x004b000518007388 */ /* 0x0003e20000000400 */
[----:B------:R1:W-:Y:S03]  /*202f0*/  STS.U16 [R24+0x4b80], R6 ;  /* 0x004b800618007388 */ /* 0x0003e60000000400 */
[----:B0-----:R-:W4:Y:S01]  /*20300*/  LDL.LU R4, [R1+0x42c] ;  /* 0x00042c0001047983 */ /* 0x001f220000300800 */
[----:B-1----:R-:W4:Y:S03]  /*20310*/  LDL.LU R14, [R1+0x428] ;  /* 0x00042800010e7983 */ /* 0x002f260000300800 */
[----:B------:R0:W-:Y:S04]  /*20320*/  STS.U16 [R24+0x5a00], R0 ;  /* 0x005a000018007388 */ /* 0x0001e80000000400 */
[----:B------:R-:W4:Y:S01]  /*20330*/  LDL.LU R5, [R1+0x3b4] ;  /* 0x0003b40001057983 */ /* 0x000f220000300800 */
[----:B------:R-:W4:Y:S02]  /*20340*/  LDL.LU R6, [R1+0x3b0] ;  /* 0x0003b00001067983 */ /* 0x000f240000300800 */
[----:B------:R-:W-:Y:S02]  /*20350*/  STS.U16 [R24+0x5a80], R26 ;  /* 0x005a801a18007388 */ /* 0x000fe40000000400 */
[----:B------:R-:W-:Y:S01]  /*20360*/  STS.U16 [R24+0x5b00], R27 ;  /* 0x005b001b18007388 */ /* 0x000fe20000000400 */
[----:B------:R1:W-:Y:S04]  /*20370*/  STS.U16 [R24+0x5b80], R3 ;  /* 0x005b800318007388 */ /* 0x0003e80000000400 */
[----:B0-----:R-:W4:Y:S04]  /*20380*/  LDL.LU R0, [R1+0x3ac] ;  /* 0x0003ac0001007983 */ /* 0x001f280000300800 */
[----:B-1----:R-:W4:Y:S04]  /*20390*/  LDL.LU R3, [R1+0x3a8] ;  /* 0x0003a80001037983 */ /* 0x002f280000300800 */
[----:B--2---:R0:W-:Y:S04]  /*203a0*/  STS.U16 [R24+0x6a00], R28 ;  /* 0x006a001c18007388 */ /* 0x0041e80000000400 */
[----:B---3--:R1:W-:Y:S04]  /*203b0*/  STS.U16 [R24+0x6a80], R29 ;  /* 0x006a801d18007388 */ /* 0x0083e80000000400 */
[----:B0-----:R-:W2:Y:S04]  /*203c0*/  LDL.LU R28, [R1+0x334] ;  /* 0x00033400011c7983 */ /* 0x001ea80000300800 */
[----:B-1----:R-:W3:Y:S01]  /*203d0*/  LDL.LU R29, [R1+0x330] ;  /* 0x00033000011d7983 */ /* 0x002ee20000300800 */
[----:B------:R-:W3:Y:S02]  /*203e0*/  LDL.LU R8, [R1+0x24c] ;  /* 0x00024c0001087983 */ /* 0x000ee40000300800 */
[----:B------:R-:W3:Y:S01]  /*203f0*/  LDL.LU R12, [R1+0x248] ;  /* 0x00024800010c7983 */ /* 0x000ee20000300800 */
[----:B------:R-:W3:Y:S01]  /*20400*/  LDL.LU R25, [R1+0x1b4] ;  /* 0x0001b40001197983 */ /* 0x000ee20000300800 */
[----:B------:R-:W3:Y:S02]  /*20410*/  LDL.LU R26, [R1+0x1b0] ;  /* 0x0001b000011a7983 */ /* 0x000ee40000300800 */
[----:B------:R-:W3:Y:S01]  /*20420*/  LDL.LU R27, [R1+0x1ac] ;  /* 0x0001ac00011b7983 */ /* 0x000ee20000300800 */
[----:B------:R0:W-:Y:S01]  /*20430*/  STS.U16 [R24+0x6b00], R21 ;  /* 0x006b001518007388 */ /* 0x0001e20000000400 */
[----:B------:R1:W-:Y:S02]  /*20440*/  STS.U16 [R24+0x6b80], R22 ;  /* 0x006b801618007388 */ /* 0x0003e40000000400 */
[----:B----4-:R4:W-:Y:S01]  /*20450*/  STS.U16 [R24+0x7a00], R23 ;  /* 0x007a001718007388 */ /* 0x0109e20000000400 */
[----:B------:R-:W-:Y:S04]  /*20460*/  STS.U16 [R24+0x7a80], R7 ;  /* 0x007a800718007388 */ /* 0x000fe80000000400 */
[----:B------:R-:W-:Y:S01]  /*20470*/  STS.U16 [R24+0x7b00], R9 ;  /* 0x007b000918007388 */ /* 0x000fe20000000400 */
[----:B------:R-:W-:Y:S02]  /*20480*/  STS.U16 [R24+0x7b80], R2 ;  /* 0x007b800218007388 */ /* 0x000fe40000000400 */
[----:B------:R-:W-:Y:S01]  /*20490*/  STS.U16 [R24+0x8a00], R13 ;  /* 0x008a000d18007388 */ /* 0x000fe20000000400 */
[----:B------:R-:W-:Y:S04]  /*204a0*/  STS.U16 [R24+0x8a80], R15 ;  /* 0x008a800f18007388 */ /* 0x000fe80000000400 */
[----:B0-----:R-:W3:Y:S01]  /*204b0*/  LDL.LU R21, [R1+0x24fc] ;  /* 0x0024fc0001157983 */ /* 0x001ee20000300800 */
[----:B-1----:R-:W3:Y:S03]  /*204c0*/  LDL.LU R22, [R1+0x24f8] ;  /* 0x0024f80001167983 */ /* 0x002ee60000300800 */
[----:B----4-:R-:W4:Y:S04]  /*204d0*/  LDL.LU R23, [R1+0x24f4] ;  /* 0x0024f40001177983 */ /* 0x010f280000300800 */
[----:B------:R0:W-:Y:S01]  /*204e0*/  STS.U16 [R24+0x8b00], R4 ;  /* 0x008b000418007388 */ /* 0x0001e20000000400 */
[----:B------:R1:W-:Y:S03]  /*204f0*/  STS.U16 [R24+0x8b80], R14 ;  /* 0x008b800e18007388 */ /* 0x0003e60000000400 */
[----:B------:R1:W-:Y:S01]  /*20500*/  STS.U16 [R24+0x9a00], R5 ;  /* 0x009a000518007388 */ /* 0x0003e20000000400 */
[----:B------:R1:W-:Y:S03]  /*20510*/  STS.U16 [R24+0x9a80], R6 ;  /* 0x009a800618007388 */ /* 0x0003e60000000400 */
[----:B0-----:R-:W4:Y:S01]  /*20520*/  LDL.LU R4, [R1+0x110] ;  /* 0x0001100001047983 */ /* 0x001f220000300800 */
[----:B------:R-:W4:Y:S02]  /*20530*/  LDL.LU R9, [R1+0x10c] ;  /* 0x00010c0001097983 */ /* 0x000f240000300800 */
[----:B------:R-:W4:Y:S02]  /*20540*/  LDL.LU R15, [R1+0x108] ;  /* 0x00010800010f7983 */ /* 0x000f240000300800 */
[----:B------:R-:W4:Y:S01]  /*20550*/  LDL.LU R13, [R1+0x9c] ;  /* 0x00009c00010d7983 */ /* 0x000f220000300800 */
[----:B-1----:R-:W4:Y:S01]  /*20560*/  LDL.LU R14, [R1+0x98] ;  /* 0x00009800010e7983 */ /* 0x002f220000300800 */
[----:B------:R-:W4:Y:S03]  /*20570*/  LDL.LU R5, [R1+0x94] ;  /* 0x0000940001057983 */ /* 0x000f260000300800 */
[----:B------:R0:W-:Y:S01]  /*20580*/  STS.U16 [R24+0x9b00], R0 ;  /* 0x009b000018007388 */ /* 0x0001e20000000400 */
[----:B------:R-:W4:Y:S02]  /*20590*/  LDL.LU R6, [R1+0x8c] ;  /* 0x00008c0001067983 */ /* 0x000f240000300800 */
[----:B------:R1:W-:Y:S01]  /*205a0*/  STS.U16 [R24+0x9b80], R3 ;  /* 0x009b800318007388 */ /* 0x0003e20000000400 */
[----:B0-----:R-:W4:Y:S01]  /*205b0*/  LDL.LU R0, [R1+0x14] ;  /* 0x0000140001007983 */ /* 0x001f220000300800 */
[----:B------:R-:W4:Y:S02]  /*205c0*/  LDL.LU R2, [R1+0x10] ;  /* 0x0000100001027983 */ /* 0x000f240000300800 */
[----:B------:R-:W4:Y:S02]  /*205d0*/  LDL.LU R7, [R1+0xc] ;  /* 0x00000c0001077983 */ /* 0x000f240000300800 */
[----:B-1----:R-:W4:Y:S01]  /*205e0*/  LDL.LU R3, [R1+0x24f0] ;  /* 0x0024f00001037983 */ /* 0x002f220000300800 */
[----:B--2---:R0:W-:Y:S04]  /*205f0*/  STS.U16 [R24+0xaa00], R28 ;  /* 0x00aa001c18007388 */ /* 0x0041e80000000400 */
[----:B---3--:R1:W-:Y:S04]  /*20600*/  STS.U16 [R24+0xaa80], R29 ;  /* 0x00aa801d18007388 */ /* 0x0083e80000000400 */
[----:B0-----:R-:W2:Y:S04]  /*20610*/  LDL.LU R28, [R1+0x24ec] ;  /* 0x0024ec00011c7983 */ /* 0x001ea80000300800 */
[----:B-1----:R-:W3:Y:S01]  /*20620*/  LDL.LU R29, [R1+0x24e8] ;  /* 0x0024e800011d7983 */ /* 0x002ee20000300800 */
[----:B------:R-:W-:Y:S02]  /*20630*/  STS.U16 [R24+0xab00], R8 ;  /* 0x00ab000818007388 */ /* 0x000fe40000000400 */
[----:B------:R-:W-:Y:S01]  /*20640*/  STS.U16 [R24+0xab80], R12 ;  /* 0x00ab800c18007388 */ /* 0x000fe20000000400 */
[----:B------:R0:W-:Y:S01]  /*20650*/  STS.U16 [R24+0xba00], R25 ;  /* 0x00ba001918007388 */ /* 0x0001e20000000400 */
[----:B------:R1:W-:Y:S02]  /*20660*/  STS.U16 [R24+0xba80], R26 ;  /* 0x00ba801a18007388 */ /* 0x0003e40000000400 */
[----:B------:R1:W-:Y:S01]  /*20670*/  STS.U16 [R24+0xbb00], R27 ;  /* 0x00bb001b18007388 */ /* 0x0003e20000000400 */
[----:B0-----:R-:W4:Y:S01]  /*20680*/  LDL.LU R25, [R1+0x848] ;  /* 0x0008480001197983 */ /* 0x001f220000300800 */
[----:B-1----:R-:W4:Y:S02]  /*20690*/  LDL.LU R26, [R1+0x844] ;  /* 0x00084400011a7983 */ /* 0x002f240000300800 */
[----:B------:R-:W4:Y:S01]  /*206a0*/  LDL.LU R27, [R1+0x840] ;  /* 0x00084000011b7983 */ /* 0x000f220000300800 */
[----:B---3--:R-:W-:Y:S01]  /*206b0*/  STS.U16 [R24+0xbb80], R29 ;  /* 0x00bb801d18007388 */ /* 0x008fe20000000400 */
[----:B--2---:R0:W-:Y:S02]  /*206c0*/  STS.U16 [R24+0xca00], R28 ;  /* 0x00ca001c18007388 */ /* 0x0041e40000000400 */
[----:B----4-:R1:W-:Y:S01]  /*206d0*/  STS.U16 [R24+0xca80], R4 ;  /* 0x00ca800418007388 */ /* 0x0103e20000000400 */
[----:B------:R-:W-:Y:S04]  /*206e0*/  STS.U16 [R24+0xcb00], R9 ;  /* 0x00cb000918007388 */ /* 0x000fe80000000400 */
[----:B------:R2:W-:Y:S01]  /*206f0*/  STS.U16 [R24+0xcb80], R15 ;  /* 0x00cb800f18007388 */ /* 0x0005e20000000400 */
[----:B------:R3:W-:Y:S03]  /*20700*/  STS.U16 [R24+0xda00], R13 ;  /* 0x00da000d18007388 */ /* 0x0007e60000000400 */
[----:B0-----:R-:W4:Y:S01]  /*20710*/  LDL.LU R28, [R1+0x83c] ;  /* 0x00083c00011c7983 */ /* 0x001f220000300800 */
[----:B------:R-:W4:Y:S02]  /*20720*/  LDL.LU R29, [R1+0x7c4] ;  /* 0x0007c400011d7983 */ /* 0x000f240000300800 */
[----:B------:R-:W4:Y:S02]  /*20730*/  LDL.LU R8, [R1+0x744] ;  /* 0x0007440001087983 */ /* 0x000f240000300800 */
[----:B------:R-:W4:Y:S01]  /*20740*/  LDL.LU R12, [R1+0x740] ;  /* 0x00074000010c7983 */ /* 0x000f220000300800 */
[----:B-1----:R-:W4:Y:S01]  /*20750*/  LDL.LU R4, [R1+0x24e4] ;  /* 0x0024e40001047983 */ /* 0x002f220000300800 */
[----:B--2---:R-:W2:Y:S02]  /*20760*/  LDL.LU R15, [R1+0x738] ;  /* 0x00073800010f7983 */ /* 0x004ea40000300800 */
[----:B------:R-:W2:Y:S01]  /*20770*/  LDL.LU R9, [R1+0x6b8] ;  /* 0x0006b80001097983 */ /* 0x000ea20000300800 */
[----:B------:R0:W-:Y:S01]  /*20780*/  STS.U16 [R24+0xda80], R14 ;  /* 0x00da800e18007388 */ /* 0x0001e20000000400 */
[----:B---3--:R-:W3:Y:S02]  /*20790*/  LDL.LU R13, [R1+0x6b4] ;  /* 0x0006b400010d7983 */ /* 0x008ee40000300800 */
[----:B------:R1:W-:Y:S02]  /*207a0*/  STS.U16 [R24+0xdb00], R5 ;  /* 0x00db000518007388 */ /* 0x0003e40000000400 */
[----:B------:R1:W-:Y:S01]  /*207b0*/  STS.U16 [R24+0xdb80], R6 ;  /* 0x00db800618007388 */ /* 0x0003e20000000400 */
[----:B------:R1:W-:Y:S04]  /*207c0*/  STS.U16 [R24+0xea00], R0 ;  /* 0x00ea000018007388 */ /* 0x0003e80000000400 */
[----:B0-----:R-:W2:Y:S01]  /*207d0*/  LDL.LU R14, [R1+0x6b0] ;  /* 0x0006b000010e7983 */ /* 0x001ea20000300800 */
[----:B-1----:R-:W2:Y:S03]  /*207e0*/  LDL.LU R5, [R1+0x24e0] ;  /* 0x0024e00001057983 */ /* 0x002ea60000300800 */
[----:B------:R-:W2:Y:S04]  /*207f0*/  LDL.LU R6, [R1+0x24dc] ;  /* 0x0024dc0001067983 */ /* 0x000ea80000300800 */
[----:B------:R-:W2:Y:S01]  /*20800*/  LDL.LU R0, [R1+0x24d8] ;  /* 0x0024d80001007983 */ /* 0x000ea20000300800 */
[----:B------:R0:W-:Y:S03]  /*20810*/  STS.U16 [R24+0xea80], R2 ;  /* 0x00ea800218007388 */ /* 0x0001e60000000400 */
[----:B0-----:R-:W0:Y:S01]  /*20820*/  S2R R2, SR_TID.X ;  /* 0x0000000000027919 */ /* 0x001e220000002100 */
[----:B------:R1:W-:Y:S03]  /*20830*/  STS.U16 [R24+0xeb00], R7 ;  /* 0x00eb000718007388 */ /* 0x0003e60000000400 */
[----:B-1----:R-:W3:Y:S01]  /*20840*/  LDL.LU R7, [R1+0x6ac] ;  /* 0x0006ac0001077983 */ /* 0x002ee20000300800 */
[----:B0-----:R-:W-:-:S05]  /*20850*/  LOP3.LUT R2, R2, 0x3f, RZ, 0xc0, !PT ;  /* 0x0000003f02027812 */ /* 0x001fca00078ec0ff */
[----:B------:R-:W-:Y:S01]  /*20860*/  IMAD.SHL.U32 R2, R2, 0x2, RZ ;  /* 0x0000000202027824 */ /* 0x000fe200078e00ff */
[----:B--2---:R0:W-:Y:S01]  /*20870*/  STS.U16 [R24+0xeb80], R0 ;  /* 0x00eb800018007388 */ /* 0x0041e20000000400 */
[----:B------:R1:W-:Y:S02]  /*20880*/  STS.U16 [R24+0xfa00], R6 ;  /* 0x00fa000618007388 */ /* 0x0003e40000000400 */
[----:B------:R2:W-:Y:S02]  /*20890*/  STS.U16 [R24+0xfa80], R5 ;  /* 0x00fa800518007388 */ /* 0x0005e40000000400 */
[----:B----4-:R4:W-:Y:S01]  /*208a0*/  STS.U16 [R24+0xfb00], R4 ;  /* 0x00fb000418007388 */ /* 0x0109e20000000400 */
[----:B------:R4:W-:Y:S01]  /*208b0*/  STS.U16 [R24+0xfb80], R3 ;  /* 0x00fb800318007388 */ /* 0x0009e20000000400 */
[----:B0-----:R-:W-:-:S03]  /*208c0*/  LOP3.LUT R0, R2, 0x60, RZ, 0x3c, !PT ;  /* 0x0000006002007812 */ /* 0x001fc600078e3cff */
[----:B-1----:R-:W3:Y:S01]  /*208d0*/  LDL.LU R6, [R1+0x7b8] ;  /* 0x0007b80001067983 */ /* 0x002ee20000300800 */
[----:B--2---:R-:W2:Y:S02]  /*208e0*/  LDL.LU R5, [R1+0x7bc] ;  /* 0x0007bc0001057983 */ /* 0x004ea40000300800 */
[----:B----4-:R-:W4:Y:S01]  /*208f0*/  LDL.LU R4, [R1+0x7c0] ;  /* 0x0007c00001047983 */ /* 0x010f220000300800 */
[----:B------:R-:W2:Y:S04]  /*20900*/  LDL.LU R24, [R1+0x24d4] ;  /* 0x0024d40001187983 */ /* 0x000ea80000300800 */
[----:B------:R0:W-:Y:S01]  /*20910*/  STS.U16 [R0+0xc00], R25 ;  /* 0x000c001900007388 */ /* 0x0001e20000000400 */
[----:B------:R1:W-:Y:S02]  /*20920*/  STS.U16 [R0+0xc80], R26 ;  /* 0x000c801a00007388 */ /* 0x0003e40000000400 */
[----:B------:R1:W-:Y:S02]  /*20930*/  STS.U16 [R0+0xd00], R27 ;  /* 0x000d001b00007388 */ /* 0x0003e40000000400 */
[----:B------:R1:W-:Y:S01]  /*20940*/  STS.U16 [R0+0xd80], R28 ;  /* 0x000d801c00007388 */ /* 0x0003e20000000400 */
[----:B------:R1:W-:Y:S04]  /*20950*/  STS.U16 [R0+0x1c00], R29 ;  /* 0x001c001d00007388 */ /* 0x0003e80000000400 */
[----:B0-----:R-:W3:Y:S01]  /*20960*/  LDL.LU R25, [R1+0x24d0] ;  /* 0x0024d00001197983 */ /* 0x001ee20000300800 */
[----:B-1----:R-:W3:Y:S03]  /*20970*/  LDL.LU R26, [R1+0x24cc] ;  /* 0x0024cc00011a7983 */ /* 0x002ee60000300800 */
[----:B------:R-:W3:Y:S01]  /*20980*/  LDL.LU R27, [R1+0x24c8] ;  /* 0x0024c800011b7983 */ /* 0x000ee20000300800 */
[----:B------:R-:W3:Y:S03]  /*20990*/  LDL.LU R28, [R1+0x24c4] ;  /* 0x0024c400011c7983 */ /* 0x000ee60000300800 */
[----:B------:R-:W3:Y:S04]  /*209a0*/  LDL.LU R29, [R1+0x24c0] ;  /* 0x0024c000011d7983 */ /* 0x000ee80000300800 */
[----:B----4-:R-:W-:Y:S01]  /*209b0*/  STS.U16 [R0+0x1c80], R4 ;  /* 0x001c800400007388 */ /* 0x010fe20000000400 */
[----:B--2---:R-:W-:Y:S02]  /*209c0*/  STS.U16 [R0+0x1d00], R5 ;  /* 0x001d000500007388 */ /* 0x004fe40000000400 */
[----:B---3--:R-:W-:Y:S01]  /*209d0*/  STS.U16 [R0+0x1d80], R6 ;  /* 0x001d800600007388 */ /* 0x008fe20000000400 */
[----:B------:R-:W-:Y:S04]  /*209e0*/  STS.U16 [R0+0x2c00], R8 ;  /* 0x002c000800007388 */ /* 0x000fe80000000400 */
[----:B------:R-:W-:Y:S04]  /*209f0*/  STS.U16 [R0+0x2c80], R12 ;  /* 0x002c800c00007388 */ /* 0x000fe80000000400 */
[----:B------:R0:W-:Y:S01]  /*20a00*/  STS.U16 [R0+0x2d00], R29 ;  /* 0x002d001d00007388 */ /* 0x0001e20000000400 */
[----:B------:R1:W-:Y:S03]  /*20a10*/  STS.U16 [R0+0x2d80], R15 ;  /* 0x002d800f00007388 */ /* 0x0003e60000000400 */
[----:B0-----:R-:W2:Y:S01]  /*20a20*/  LDL.LU R29, [R1+0x24bc] ;  /* 0x0024bc00011d7983 */ /* 0x001ea20000300800 */
[----:B------:R-:W3:Y:S02]  /*20a30*/  LDL R5, [R1+0x18b8] ;  /* 0x0018b80001057983 */ /* 0x000ee40000100800 */
[----:B------:R-:W3:Y:S02]  /*20a40*/  LDL R4, [R1+0x18c0] ;  /* 0x0018c00001047983 */ /* 0x000ee40000100800 */
[----:B-1----:R-:W4:Y:S01]  /*20a50*/  LDL R15, [R1+0x18c4] ;  /* 0x0018c400010f7983 */ /* 0x002f220000100800 */
[----:B------:R-:W3:Y:S04]  /*20a60*/  LDL R12, [R1+0x18cc] ;  /* 0x0018cc00010c7983 */ /* 0x000ee80000100800 */
[----:B------:R0:W-:Y:S01]  /*20a70*/  STS.U16 [R0+0x3c00], R9 ;  /* 0x003c000900007388 */ /* 0x0001e20000000400 */
[----:B------:R-:W-:Y:S02]  /*20a80*/  STS.U16 [R0+0x3c80], R13 ;  /* 0x003c800d00007388 */ /* 0x000fe40000000400 */
[----:B------:R1:W-:Y:S01]  /*20a90*/  STS.U16 [R0+0x3d00], R14 ;  /* 0x003d000e00007388 */ /* 0x0003e20000000400 */
[----:B------:R-:W4:Y:S04]  /*20aa0*/  LDL R8, [R1+0x18f0] ;  /* 0x0018f00001087983 */ /* 0x000f280000100800 */
[----:B0-----:R-:W4:Y:S04]  /*20ab0*/  LDL R9, [R1+0x18e4] ;  /* 0x0018e40001097983 */ /* 0x001f280000100800 */
[----:B-1----:R-:W4:Y:S04]  /*20ac0*/  LDL R14, [R1+0x18d4] ;  /* 0x0018d400010e7983 */ /* 0x002f280000100800 */
[----:B------:R-:W4:Y:S01]  /*20ad0*/  LDL R13, [R1+0x18e0] ;  /* 0x0018e000010d7983 */ /* 0x000f220000100800 */
[----:B------:R-:W-:Y:S02]  /*20ae0*/  STS.U16 [R0+0x3d80], R7 ;  /* 0x003d800700007388 */ /* 0x000fe40000000400 */
[----:B------:R0:W-:Y:S01]  /*20af0*/  STS.U16 [R0+0x4c00], R28 ;  /* 0x004c001c00007388 */ /* 0x0001e20000000400 */
[----:B------:R-:W-:Y:S01]  /*20b00*/  PRMT R2, RZ, 0x7610, R2 ;  /* 0x00007610ff027816 */ /* 0x000fe20000000002 */
[----:B0-----:R-:W4:Y:S01]  /*20b10*/  LDL.LU R28, [R1+0x24b8] ;  /* 0x0024b800011c7983 */ /* 0x001f220000300800 */
[----:B------:R-:W4:Y:S02]  /*20b20*/  LDL R7, [R1+0x18f4] ;  /* 0x0018f40001077983 */ /* 0x000f240000100800 */
[----:B------:R-:W4:Y:S01]  /*20b30*/  LDL R6, [R1+0x1900] ;  /* 0x0019000001067983 */ /* 0x000f220000100800 */
[----:B--2---:R-:W-:-:S06]  /*20b40*/  PRMT R29, RZ, 0x7610, R29 ;  /* 0x00007610ff1d7816 */ /* 0x004fcc000000001d */
[----:B---3--:R0:W2:Y:S02]  /*20b50*/  @!P1 LDG.E.U16 R29, [R4.64] ;  /* 0x00000008041d9981 */ /* 0x0080a4000c1e1500 */
[----:B0-----:R-:W-:Y:S02]  /*20b60*/  @!P1 IMAD.MOV.U32 R4, RZ, RZ, R12 ;  /* 0x000000ffff049224 */ /* 0x001fe400078e000c */
[----:B----4-:R-:W-:-:S05]  /*20b70*/  @!P1 IMAD.MOV.U32 R5, RZ, RZ, R15 ;  /* 0x000000ffff059224 */ /* 0x010fca00078e000f */
[----:B------:R0:W3:Y:S01]  /*20b80*/  @!P1 LDG.E.U16 R2, [R4.64] ;  /* 0x0000000804029981 */ /* 0x0000e2000c1e1500 */
[----:B------:R-:W-:Y:S02]  /*20b90*/  PRMT R11, RZ, 0x7610, R11 ;  /* 0x00007610ff0b7816 */ /* 0x000fe4000000000b */
[----:B------:R-:W-:Y:S01]  /*20ba0*/  PRMT R10, RZ, 0x7610, R10 ;  /* 0x00007610ff0a7816 */ /* 0x000fe2000000000a */
[----:B0-----:R-:W-:Y:S02]  /*20bb0*/  @!P1 IMAD.MOV.U32 R4, RZ, RZ, R13 ;  /* 0x000000ffff049224 */ /* 0x001fe400078e000d */
[----:B------:R-:W-:-:S05]  /*20bc0*/  @!P1 IMAD.MOV.U32 R5, RZ, RZ, R14 ;  /* 0x000000ffff059224 */ /* 0x000fca00078e000e */
[----:B------:R0:W4:Y:S02]  /*20bd0*/  @!P1 LDG.E.U16 R11, [R4.64] ;  /* 0x00000008040b9981 */ /* 0x000124000c1e1500 */
[----:B0-----:R-:W-:Y:S02]  /*20be0*/  @!P1 IMAD.MOV.U32 R4, RZ, RZ, R8 ;  /* 0x000000ffff049224 */ /* 0x001fe400078e0008 */
[----:B------:R-:W-:-:S05]  /*20bf0*/  @!P1 IMAD.MOV.U32 R5, RZ, RZ, R9 ;  /* 0x000000ffff059224 */ /* 0x000fca00078e0009 */
[----:B------:R0:W4:Y:S01]  /*20c00*/  @!P1 LDG.E.U16 R10, [R4.64] ;  /* 0x00000008040a9981 */ /* 0x000122000c1e1500 */
[----:B------:R-:W-:Y:S01]  /*20c10*/  PRMT R28, RZ, 0x7610, R28 ;  /* 0x00007610ff1c7816 */ /* 0x000fe2000000001c */
[----:B0-----:R-:W-:Y:S02]  /*20c20*/  @!P1 IMAD.MOV.U32 R4, RZ, RZ, R6 ;  /* 0x000000ffff049224 */ /* 0x001fe400078e0006 */
[----:B------:R-:W-:-:S05]  /*20c30*/  @!P1 IMAD.MOV.U32 R5, RZ, RZ, R7 ;  /* 0x000000ffff059224 */ /* 0x000fca00078e0007 */
[----:B------:R-:W4:Y:S04]  /*20c40*/  @!P1 LDG.E.U16 R28, [R4.64] ;  /* 0x00000008041c9981 */ /* 0x000f28000c1e1500 */
[----:B--2---:R0:W-:Y:S04]  /*20c50*/  STL [R1+0x20], R29 ;  /* 0x0000201d01007387 */ /* 0x0041e80000100800 */
[----:B0-----:R-:W2:Y:S01]  /*20c60*/  LDL.LU R29, [R1+0x24b4] ;  /* 0x0024b400011d7983 */ /* 0x001ea20000300800 */
[----:B------:R-:W2:Y:S03]  /*20c70*/  LDL R12, [R1+0x1904] ;  /* 0x00190400010c7983 */ /* 0x000ea60000100800 */
[----:B---3--:R0:W-:Y:S01]  /*20c80*/  STL [R1+0x1c], R2 ;  /* 0x00001c0201007387 */ /* 0x0081e20000100800 */
[----:B------:R-:W3:Y:S02]  /*20c90*/  LDL R9, [R1+0x1914] ;  /* 0x0019140001097983 */ /* 0x000ee40000100800 */
[----:B------:R-:W3:Y:S01]  /*20ca0*/  LDL R8, [R1+0x1920] ;  /* 0x0019200001087983 */ /* 0x000ee20000100800 */
[----:B0-----:R-:W3:Y:S04]  /*20cb0*/  LDL R2, [R1+0x1910] ;  /* 0x0019100001027983 */ /* 0x001ee80000100800 */
[----:B----4-:R0:W-:Y:S04]  /*20cc0*/  STL [R1+0x18], R11 ;  /* 0x0000180b01007387 */ /* 0x0101e80000100800 */
[----:B0-----:R-:W4:Y:S04]  /*20cd0*/  LDL R11, [R1+0x1924] ;  /* 0x00192400010b7983 */ /* 0x001f280000100800 */
[----:B------:R0:W-:Y:S01]  /*20ce0*/  STL [R1+0x14], R10 ;  /* 0x0000140a01007387 */ /* 0x0001e20000100800 */
[----:B------:R-:W4:Y:S02]  /*20cf0*/  LDL R7, [R1+0x1934] ;  /* 0x0019340001077983 */ /* 0x000f240000100800 */
[----:B------:R-:W4:Y:S01]  /*20d00*/  LDL R6, [R1+0x1940] ;  /* 0x0019400001067983 */ /* 0x000f220000100800 */
[----:B0-----:R-:W4:Y:S04]  /*20d10*/  LDL R10, [R1+0x1930] ;  /* 0x00193000010a7983 */ /* 0x001f280000100800 */
[----:B------:R-:W-:Y:S01]  /*20d20*/  STL [R1+0x2430], R28 ;  /* 0x0024301c01007387 */ /* 0x000fe20000100800 */
[----:B--2---:R-:W-:-:S03]  /*20d30*/  @!P1 IMAD.MOV.U32 R5, RZ, RZ, R12 ;  /* 0x000000ffff059224 */ /* 0x004fc600078e000c */
[----:B------:R-:W2:Y:S01]  /*20d40*/  LDL R12, [R1+0x1944] ;  /* 0x00194400010c7983 */ /* 0x000ea20000100800 */
[----:B---3--:R-:W-:-:S03]  /*20d50*/  @!P1 IMAD.MOV.U32 R4, RZ, RZ, R2 ;  /* 0x000000ffff049224 */ /* 0x008fc600078e0002 */
[----:B------:R-:W3:Y:S01]  /*20d60*/  LDL R2, [R1+0x1950] ;  /* 0x0019500001027983 */ /* 0x000ee20000100800 */
[----:B------:R-:W-:-:S06]  /*20d70*/  PRMT R29, RZ, 0x7610, R29 ;  /* 0x00007610ff1d7816 */ /* 0x000fcc000000001d */
[----:B------:R0:W3:Y:S01]  /*20d80*/  @!P1 LDG.E.U16 R29, [R4.64] ;  /* 0x00000008041d9981 */ /* 0x0000e2000c1e1500 */
[----:B------:R-:W-:Y:S02]  /*20d90*/  PRMT R18, RZ, 0x7610, R18 ;  /* 0x00007610ff127816 */ /* 0x000fe40000000012 */
[----:B------:R-:W-:Y:S01]  /*20da0*/  PRMT R16, RZ, 0x7610, R16 ;  /* 0x00007610ff107816 */ /* 0x000fe20000000010 */
[----:B0-----:R-:W-:Y:S02]  /*20db0*/  @!P1 IMAD.MOV.U32 R4, RZ, RZ, R8 ;  /* 0x000000ffff049224 */ /* 0x001fe400078e0008 */
[----:B------:R-:W-:-:S05]  /*20dc0*/  @!P1 IMAD.MOV.U32 R5, RZ, RZ, R9 ;  /* 0x000000ffff059224 */ /* 0x000fca00078e0009 */
[----:B------:R0:W3:Y:S01]  /*20dd0*/  @!P1 LDG.E.U16 R18, [R4.64] ;  /* 0x0000000804129981 */ /* 0x0000e2000c1e1500 */
[----:B------:R-:W-:-:S06]  /*20de0*/  PRMT R3, RZ, 0x7610, R3 ;  /* 0x00007610ff037816 */ /* 0x000fcc0000000003 */
[----:B----4-:R2:W4:Y:S01]  /*20df0*/  @!P1 LDG.E.U16 R3, [R6.64] ;  /* 0x0000000806039981 */ /* 0x010522000c1e1500 */
[----:B0-----:R-:W-:Y:S02]  /*20e00*/  @!P1 IMAD.MOV.U32 R4, RZ, RZ, R10 ;  /* 0x000000ffff049224 */ /* 0x001fe400078e000a */
[----:B------:R-:W-:-:S05]  /*20e10*/  @!P1 IMAD.MOV.U32 R5, RZ, RZ, R11 ;  /* 0x000000ffff059224 */ /* 0x000fca00078e000b */
[----:B------:R0:W4:Y:S02]  /*20e20*/  @!P1 LDG.E.U16 R16, [R4.64] ;  /* 0x0000000804109981 */ /* 0x000124000c1e1500 */
[----:B0-----:R-:W-:Y:S01]  /*20e30*/  PRMT R4, RZ, 0x7610, R4 ;  /* 0x00007610ff047816 */ /* 0x001fe20000000004 */
[----:B--2---:R-:W-:Y:S02]  /*20e40*/  @!P1 IMAD.MOV.U32 R7, RZ, RZ, R12 ;  /* 0x000000ffff079224 */ /* 0x004fe400078e000c */
[----:B---3--:R-:W-:-:S05]  /*20e50*/  @!P1 IMAD.MOV.U32 R6, RZ, RZ, R2 ;  /* 0x000000ffff069224 */ /* 0x008fca00078e0002 */
[----:B------:R-:W2:Y:S04]  /*20e60*/  @!P1 LDG.E.U16 R4, [R6.64] ;  /* 0x0000000806049981 */ /* 0x000ea8000c1e1500 */
[----:B------:R-:W-:Y:S01]  /*20e70*/  STL [R1+0x2434], R29 ;  /* 0x0024341d01007387 */ /* 0x000fe20000100800 */
[----:B------:R-:W3:Y:S02]  /*20e80*/  LDL R9, [R1+0x1954] ;  /* 0x0019540001097983 */ /* 0x000ee40000100800 */
[----:B------:R-:W3:Y:S01]  /*20e90*/  LDL R8, [R1+0x1960] ;  /* 0x0019600001087983 */ /* 0x000ee20000100800 */
[----:B------:R-:W-:Y:S04]  /*20ea0*/  STL [R1+0x2438], R18 ;  /* 0x0024381201007387 */ /* 0x000fe80000100800 */
[----:B----4-:R-:W-:Y:S01]  /*20eb0*/  STL [R1+0x243c], R16 ;  /* 0x00243c1001007387 */ /* 0x010fe20000100800 */
[----:B------:R-:W4:Y:S02]  /*20ec0*/  LDL R11, [R1+0x1964] ;  /* 0x00196400010b7983 */ /* 0x000f240000100800 */
[----:B------:R-:W4:Y:S02]  /*20ed0*/  LDL R10, [R1+0x1970] ;  /* 0x00197000010a7983 */ /* 0x000f240000100800 */
[----:B------:R0:W-:Y:S01]  /*20ee0*/  STL [R1+0x2440], R3 ;  /* 0x0024400301007387 */ /* 0x0001e20000100800 */
[----:B------:R-:W4:Y:S04]  /*20ef0*/  LDL R2, [R1+0x1980] ;  /* 0x0019800001027983 */ /* 0x000f280000100800 */
[----:B0-----:R-:W4:Y:S01]  /*20f00*/  LDL R3, [R1+0x1974] ;  /* 0x0019740001037983 */ /* 0x001f220000100800 */
[----:B------:R-:W-:-:S03]  /*20f10*/  PRMT R5, RZ, 0x7610, R5 ;  /* 0x00007610ff057816 */ /* 0x000fc60000000005 */
[----:B--2---:R0:W-:Y:S01]  /*20f20*/  STL [R1+0x2444], R4 ;  /* 0x0024440401007387 */ /* 0x0041e20000100800 */
[----:B------:R-:W2:Y:S02]  /*20f30*/  LDL R15, [R1+0x1984] ;  /* 0x00198400010f7983 */ /* 0x000ea40000100800 */
[----:B------:R-:W2:Y:S01]  /*20f40*/  LDL R14, [R1+0x1990] ;  /* 0x00199000010e7983 */ /* 0x000ea20000100800 */
[----:B---3--:R4:W3:Y:S01]  /*20f50*/  @!P1 LDG.E.U16 R5, [R8.64] ;  /* 0x0000000808059981 */ /* 0x0088e2000c1e1500 */
[----:B------:R-:W-:Y:S02]  /*20f60*/  PRMT R6, RZ, 0x7610, R6 ;  /* 0x00007610ff067816 */ /* 0x000fe40000000006 */
[----:B------:R-:W-:Y:S01]  /*20f70*/  PRMT R7, RZ, 0x7610, R7 ;  /* 0x00007610ff077816 */ /* 0x000fe20000000007 */
[----:B------:R-:W3:Y:S01]  /*20f80*/  LDL R13, [R1+0x1994] ;  /* 0x00199400010d7983 */ /* 0x000ee20000100800 */
[----:B------:R-:W3:Y:S01]  /*20f90*/  LDL R12, [R1+0x19a0] ;  /* 0x0019a000010c7983 */ /* 0x000ee20000100800 */
[----:B----4-:R-:W-:-:S02]  /*20fa0*/  @!P1 IMAD.MOV.U32 R9, RZ, RZ, R11 ;  /* 0x000000ffff099224 */ /* 0x010fc400078e000b */
[----:B------:R-:W-:Y:S02]  /*20fb0*/  @!P1 IMAD.MOV.U32 R8, RZ, RZ, R10 ;  /* 0x000000ffff089224 */ /* 0x000fe400078e000a */
[----:B------:R-:W-:-:S03]  /*20fc0*/  @!P1 IMAD.MOV.U32 R10, RZ, RZ, R2 ;  /* 0x000000ffff0a9224 */ /* 0x000fc600078e0002 */
[----:B------:R1:W4:Y:S01]  /*20fd0*/  @!P1 LDG.E.U16 R6, [R8.64] ;  /* 0x0000000808069981 */ /* 0x000322000c1e1500 */
[----:B------:R-:W-:Y:S01]  /*20fe0*/  @!P1 IMAD.MOV.U32 R11, RZ, RZ, R3 ;  /* 0x000000ffff0b9224 */ /* 0x000fe200078e0003 */
[----:B-1----:R-:W-:-:S04]  /*20ff0*/  PRMT R8, RZ, 0x7610, R8 ;  /* 0x00007610ff087816 */ /* 0x002fc80000000008 */
[----:B------:R2:W4:Y:S02]  /*21000*/  @!P1 LDG.E.U16 R7, [R10.64] ;  /* 0x000000080a079981 */ /* 0x000524000c1e1500 */
[----:B--2---:R-:W-:Y:S02]  /*21010*/  @!P1 IMAD.MOV.U32 R11, RZ, RZ, R15 ;  /* 0x000000ffff0b9224 */ /* 0x004fe400078e000f */
[----:B------:R-:W-:-:S05]  /*21020*/  @!P1 IMAD.MOV.U32 R10, RZ, RZ, R14 ;  /* 0x000000ffff0a9224 */ /* 0x000fca00078e000e */
[----:B------:R1:W2:Y:S04]  /*21030*/  @!P1 LDG.E.U16 R8, [R10.64] ;  /* 0x000000080a089981 */ /* 0x0002a8000c1e1500 */
[----:B---3--:R3:W-:Y:S01]  /*21040*/  STL [R1+0x2448], R5 ;  /* 0x0024480501007387 */ /* 0x0087e20000100800 */
[----:B0-----:R-:W2:Y:S03]  /*21050*/  LDL R4, [R1+0x18b4] ;  /* 0x0018b40001047983 */ /* 0x001ea60000100800 */
[----:B---3--:R-:W3:Y:S01]  /*21060*/  LDL R5, [R1+0x8d0] ;  /* 0x0008d00001057983 */ /* 0x008ee20000100800 */
[----:B------:R-:W-:Y:S01]  /*21070*/  PRMT R9, RZ, 0x7610, R9 ;  /* 0x00007610ff097816 */ /* 0x000fe20000000009 */
[----:B-1----:R-:W-:-:S02]  /*21080*/  @!P1 IMAD.MOV.U32 R10, RZ, RZ, R12 ;  /* 0x000000ffff0a9224 */ /* 0x002fc400078e000c */
[----:B------:R-:W-:-:S05]  /*21090*/  @!P1 IMAD.MOV.U32 R11, RZ, RZ, R13 ;  /* 0x000000ffff0b9224 */ /* 0x000fca00078e000d */
[----:B------:R0:W3:Y:S04]  /*210a0*/  @!P1 LDG.E.U16 R9, [R10.64] ;  /* 0x000000080a099981 */ /* 0x0000e8000c1e1500 */
[----:B----4-:R-:W-:Y:S01]  /*210b0*/  STL [R1+0x244c], R6 ;  /* 0x00244c0601007387 */ /* 0x010fe20000100800 */
[----:B------:R-:W4:Y:S02]  /*210c0*/  LDL R3, [R1+0x18bc] ;  /* 0x0018bc0001037983 */ /* 0x000f240000100800 */
[----:B------:R-:W4:Y:S01]  /*210d0*/  LDL R2, [R1+0x18c8] ;  /* 0x0018c80001027983 */ /* 0x000f220000100800 */
[----:B------:R1:W-:Y:S01]  /*210e0*/  STL [R1+0x2450], R7 ;  /* 0x0024500701007387 */ /* 0x0003e20000100800 */
[----:B------:R-:W-:-:S03]  /*210f0*/  PRMT R16, RZ, 0x7610, R16 ;  /* 0x00007610ff107816 */ /* 0x000fc60000000010 */
[----:B--2---:R-:W-:Y:S01]  /*21100*/  STL [R1+0x2454], R8 ;  /* 0x0024540801007387 */ /* 0x004fe20000100800 */
[----:B-1----:R-:W2:Y:S02]  /*21110*/  LDL R7, [R1+0x18d0] ;  /* 0x0018d00001077983 */ /* 0x002ea40000100800 */
[----:B------:R-:W2:Y:S02]  /*21120*/  LDL R6, [R1+0x18d8] ;  /* 0x0018d80001067983 */ /* 0x000ea40000100800 */
[----:B0-----:R-:W-:Y:S02]  /*21130*/  @!P0 IMAD.MOV.U32 R10, RZ, RZ, R4 ;  /* 0x000000ffff0a8224 */ /* 0x001fe400078e0004 */
[----:B---3--:R-:W-:-:S05]  /*21140*/  @!P0 IMAD.MOV.U32 R11, RZ, RZ, R5 ;  /* 0x000000ffff0b8224 */ /* 0x008fca00078e0005 */
[----:B------:R4:W3:Y:S01]  /*21150*/  @!P0 LDG.E.U16 R16, [R10.64] ;  /* 0x000000080a108981 */ /* 0x0008e2000c1e1500 */
[----:B------:R-:W-:Y:S02]  /*21160*/  PRMT R18, RZ, 0x7610, R18 ;  /* 0x00007610ff127816 */ /* 0x000fe40000000012 */
[----:B------:R-:W-:Y:S01]  /*21170*/  PRMT R28, RZ, 0x7610, R28 ;  /* 0x00007610ff1c7816 */ /* 0x000fe2000000001c */
[----:B------:R0:W-:Y:S01]  /*21180*/  STL [R1+0x2458], R9 ;  /* 0x0024580901007387 */ /* 0x0001e20000100800 */
[----:B------:R-:W3:Y:S02]  /*21190*/  LDL R5, [R1+0x18dc] ;  /* 0x0018dc0001057983 */ /* 0x000ee40000100800 */
[----:B------:R-:W3:Y:S02]  /*211a0*/  LDL R4, [R1+0x18e8] ;  /* 0x0018e80001047983 */ /* 0x000ee40000100800 */
[----:B----4-:R-:W-:Y:S02]  /*211b0*/  @!P0 IMAD.MOV.U32 R11, RZ, RZ, R3 ;  /* 0x000000ffff0b8224 */ /* 0x010fe400078e0003 */
[----:B------:R-:W-:-:S05]  /*211c0*/  @!P0 IMAD.MOV.U32 R10, RZ, RZ, R2 ;  /* 0x000000ffff0a8224 */ /* 0x000fca00078e0002 */
[----:B------:R2:W4:Y:S02]  /*211d0*/  @!P0 LDG.E.U16 R18, [R10.64] ;  /* 0x000000080a128981 */ /* 0x000524000c1e1500 */
[----:B--2---:R-:W-:Y:S02]  /*211e0*/  @!P0 IMAD.MOV.U32 R11, RZ, RZ, R7 ;  /* 0x000000ffff0b8224 */ /* 0x004fe400078e0007 */
[----:B------:R-:W-:-:S05]  /*211f0*/  @!P0 IMAD.MOV.U32 R10, RZ, RZ, R6 ;  /* 0x000000ffff0a8224 */ /* 0x000fca00078e0006 */
[----:B------:R1:W2:Y:S04]  /*21200*/  @!P0 LDG.E.U16 R28, [R10.64] ;  /* 0x000000080a1c8981 */ /* 0x0002a8000c1e1500 */
[----:B---3--:R-:W-:Y:S01]  /*21210*/  STL [R1+0x245c], R16 ;  /* 0x00245c1001007387 */ /* 0x008fe20000100800 */
[----:B0-----:R-:W3:Y:S02]  /*21220*/  LDL R9, [R1+0x18ec] ;  /* 0x0018ec0001097983 */ /* 0x001ee40000100800 */
[----:B------:R-:W3:Y:S02]  /*21230*/  LDL R8, [R1+0x18f8] ;  /* 0x0018f80001087983 */ /* 0x000ee40000100800 */
[----:B------:R-:W3:Y:S01]  /*21240*/  LDL R3, [R1+0x18fc] ;  /* 0x0018fc0001037983 */ /* 0x000ee20000100800 */
[----:B------:R-:W3:Y:S01]  /*21250*/  LDL R2, [R1+0x1908] ;  /* 0x0019080001027983 */ /* 0x000ee20000100800 */
[----:B-1----:R-:W-:-:S02]  /*21260*/  @!P0 IMAD.MOV.U32 R10, RZ, RZ, R4 ;  /* 0x000000ffff0a8224 */ /* 0x002fc400078e0004 */
[----:B------:R-:W-:Y:S01]  /*21270*/  @!P0 IMAD.MOV.U32 R11, RZ, RZ, R5 ;  /* 0x000000ffff0b8224 */ /* 0x000fe200078e0005 */
[----:B----4-:R0:W-:Y:S01]  /*21280*/  STL [R1+0x2460], R18 ;  /* 0x0024601201007387 */ /* 0x0101e20000100800 */
[----:B------:R-:W4:Y:S02]  /*21290*/  LDL R7, [R1+0x192c] ;  /* 0x00192c0001077983 */ /* 0x000f240000100800 */
[----:B------:R-:W4:Y:S01]  /*212a0*/  LDL R6, [R1+0x1938] ;  /* 0x0019380001067983 */ /* 0x000f220000100800 */
[----:B------:R-:W-:Y:S02]  /*212b0*/  PRMT R27, RZ, 0x7610, R27 ;  /* 0x00007610ff1b7816 */ /* 0x000fe4000000001b */
[----:B------:R-:W-:-:S04]  /*212c0*/  PRMT R26, RZ, 0x7610, R26 ;  /* 0x00007610ff1a7816 */ /* 0x000fc8000000001a */
[----:B------:R3:W4:Y:S04]  /*212d0*/  @!P0 LDG.E.U16 R27, [R10.64] ;  /* 0x000000080a1b8981 */ /* 0x000728000c1e1500 */
[----:B--2---:R-:W-:Y:S01]  /*212e0*/  STL [R1+0x2464], R28 ;  /* 0x0024641c01007387 */ /* 0x004fe20000100800 */
[----:B------:R-:W2:Y:S02]  /*212f0*/  LDL R5, [R1+0x193c] ;  /* 0x00193c0001057983 */ /* 0x000ea40000100800 */
[----:B------:R-:W2:Y:S02]  /*21300*/  LDL R4, [R1+0x1948] ;  /* 0x0019480001047983 */ /* 0x000ea40000100800 */
[----:B---3--:R-:W-:Y:S02]  /*21310*/  @!P0 IMAD.MOV.U32 R11, RZ, RZ, R9 ;  /* 0x000000ffff0b8224 */ /* 0x008fe400078e0009 */
[----:B------:R-:W-:-:S05]  /*21320*/  @!P0 IMAD.MOV.U32 R10, RZ, RZ, R8 ;  /* 0x000000ffff0a8224 */ /* 0x000fca00078e0008 */
[----:B------:R1:W3:Y:S01]  /*21330*/  @!P0 LDG.E.U16 R26, [R10.64] ;  /* 0x000000080a1a8981 */ /* 0x0002e2000c1e1500 */
[----:B------:R-:W-:Y:S01]  /*21340*/  PRMT R22, RZ, 0x7610, R22 ;  /* 0x00007610ff167816 */ /* 0x000fe20000000016 */
[----:B------:R-:W-:Y:S02]  /*21350*/  @!P0 IMAD.MOV.U32 R12, RZ, RZ, R2 ;  /* 0x000000ffff0c8224 */ /* 0x000fe400078e0002 */
[----:B------:R-:W-:-:S05]  /*21360*/  @!P0 IMAD.MOV.U32 R13, RZ, RZ, R3 ;  /* 0x000000ffff0d8224 */ /* 0x000fca00078e0003 */
[----:B------:R4:W3:Y:S01]  /*21370*/  @!P0 LDG.E.U16 R22, [R12.64] ;  /* 0x000000080c168981 */ /* 0x0008e2000c1e1500 */
[----:B-1----:R-:W-:Y:S01]  /*21380*/  PRMT R10, RZ, 0x7610, R10 ;  /* 0x00007610ff0a7816 */ /* 0x002fe2000000000a */
[----:B----4-:R-:W-:Y:S02]  /*21390*/  @!P0 IMAD.MOV.U32 R13, RZ, RZ, R7 ;  /* 0x000000ffff0d8224 */ /* 0x010fe400078e0007 */
[----:B------:R-:W-:-:S05]  /*213a0*/  @!P0 IMAD.MOV.U32 R12, RZ, RZ, R6 ;  /* 0x000000ffff0c8224 */ /* 0x000fca00078e0006 */
[----:B------:R2:W4:Y:S01]  /*213b0*/  @!P0 LDG.E.U16 R10, [R12.64] ;  /* 0x000000080c0a8981 */ /* 0x000522000c1e1500 */
[----:B------:R-:W-:-:S03]  /*213c0*/  PRMT R11, RZ, 0x7610, R11 ;  /* 0x00007610ff0b7816 */ /* 0x000fc6000000000b */
[----:B------:R-:W-:Y:S01]  /*213d0*/  STL [R1+0x2468], R27 ;  /* 0x0024681b01007387 */ /* 0x000fe20000100800 */
[----:B--2---:R-:W-:Y:S02]  /*213e0*/  @!P0 IMAD.MOV.U32 R13, RZ, RZ, R5 ;  /* 0x000000ffff0d8224 */ /* 0x004fe400078e0005 */
[----:B------:R-:W-:-:S05]  /*213f0*/  @!P0 IMAD.MOV.U32 R12, RZ, RZ, R4 ;  /* 0x000000ffff0c8224 */ /* 0x000fca00078e0004 */
[----:B------:R-:W2:Y:S04]  /*21400*/  @!P0 LDG.E.U16 R11, [R12.64] ;  /* 0x000000080c0b8981 */ /* 0x000ea8000c1e1500 */
[----:B---3--:R-:W-:Y:S01]  /*21410*/  STL [R1+0x246c], R26 ;  /* 0x00246c1a01007387 */ /* 0x008fe20000100800 */
[----:B------:R-:W3:Y:S02]  /*21420*/  LDL R3, [R1+0x190c] ;  /* 0x00190c0001037983 */ /* 0x000ee40000100800 */
[----:B------:R-:W3:Y:S01]  /*21430*/  LDL R2, [R1+0x1918] ;  /* 0x0019180001027983 */ /* 0x000ee20000100800 */
[----:B------:R-:W-:Y:S01]  /*21440*/  STL [R1+0x2470], R22 ;  /* 0x0024701601007387 */ /* 0x000fe20000100800 */
[----:B0-----:R-:W3:Y:S02]  /*21450*/  LDL R18, [R1+0x194c] ;  /* 0x00194c0001127983 */ /* 0x001ee40000100800 */
[----:B------:R-:W3:Y:S01]  /*21460*/  LDL R16, [R1+0x1958] ;  /* 0x0019580001107983 */ /* 0x000ee20000100800 */
[----:B----4-:R-:W-:Y:S01]  /*21470*/  STL [R1+0x2474], R10 ;  /* 0x0024740a01007387 */ /* 0x010fe20000100800 */
[----:B------:R-:W4:Y:S02]  /*21480*/  LDL R9, [R1+0x195c] ;  /* 0x00195c0001097983 */ /* 0x000f240000100800 */
[----:B------:R-:W4:Y:S02]  /*21490*/  LDL R8, [R1+0x1968] ;  /* 0x0019680001087983 */ /* 0x000f240000100800 */
[----:B------:R-:W4:Y:S01]  /*214a0*/  LDL R7, [R1+0x196c] ;  /* 0x00196c0001077983 */ /* 0x000f220000100800 */
[----:B------:R-:W4:Y:S04]  /*214b0*/  LDL R6, [R1+0x1978] ;  /* 0x0019780001067983 */ /* 0x000f280000100800 */
[----:B--2---:R-:W-:Y:S01]  /*214c0*/  STL [R1+0x2478], R11 ;  /* 0x0024780b01007387 */ /* 0x004fe20000100800 */
[----:B------:R-:W2:Y:S02]  /*214d0*/  LDL R5, [R1+0x191c] ;  /* 0x00191c0001057983 */ /* 0x000ea40000100800 */
[----:B------:R-:W2:Y:S02]  /*214e0*/  LDL R4, [R1+0x1928] ;  /* 0x0019280001047983 */ /* 0x000ea40000100800 */
[----:B---3--:R-:W-:-:S02]  /*214f0*/  @!P0 IMAD.MOV.U32 R15, RZ, RZ, R3 ;  /* 0x000000ffff0f8224 */ /* 0x008fc400078e0003 */
[----:B------:R-:W-:Y:S01]  /*21500*/  @!P0 IMAD.MOV.U32 R14, RZ, RZ, R2 ;  /* 0x000000ffff0e8224 */ /* 0x000fe200078e0002 */
[----:B------:R-:W3:Y:S04]  /*21510*/  LDL R3, [R1+0x197c] ;  /* 0x00197c0001037983 */ /* 0x000ee80000100800 */
[----:B------:R-:W3:Y:S01]  /*21520*/  LDL R2, [R1+0x1988] ;  /* 0x0019880001027983 */ /* 0x000ee20000100800 */
[----:B------:R-:W-:Y:S02]  /*21530*/  PRMT R20, RZ, 0x7610, R20 ;  /* 0x00007610ff147816 */ /* 0x000fe40000000014 */
[----:B------:R-:W-:-:S04]  /*21540*/  PRMT R12, RZ, 0x7610, R12 ;  /* 0x00007610ff0c7816 */ /* 0x000fc8000000000c */
[----:B------:R0:W3:Y:S01]  /*21550*/  @!P0 LDG.E.U16 R20, [R14.64] ;  /* 0x000000080e148981 */ /* 0x0000e2000c1e1500 */
[----:B------:R-:W-:Y:S01]  /*21560*/  PRMT R13, RZ, 0x7610, R13 ;  /* 0x00007610ff0d7816 */ /* 0x000fe2000000000d */
[----:B0-----:R-:W-:Y:S02]  /*21570*/  @!P0 IMAD.MOV.U32 R14, RZ, RZ, R16 ;  /* 0x000000ffff0e8224 */ /* 0x001fe400078e0010 */
[----:B------:R-:W-:-:S05]  /*21580*/  @!P0 IMAD.MOV.U32 R15, RZ, RZ, R18 ;  /* 0x000000ffff0f8224 */ /* 0x000fca00078e0012 */
[----:B------:R4:W3:Y:S01]  /*21590*/  @!P0 LDG.E.U16 R12, [R14.64] ;  /* 0x000000080e0c8981 */ /* 0x0008e2000c1e1500 */
[----:B------:R-:W-:Y:S01]  /*215a0*/  PRMT R17, RZ, 0x7610, R17 ;  /* 0x00007610ff117816 */ /* 0x000fe20000000011 */
[----:B----4-:R-:W-:Y:S02]  /*215b0*/  @!P0 IMAD.MOV.U32 R14, RZ, RZ, R8 ;  /* 0x000000ffff0e8224 */ /* 0x010fe400078e0008 */
[----:B------:R-:W-:-:S05]  /*215c0*/  @!P0 IMAD.MOV.U32 R15, RZ, RZ, R9 ;  /* 0x000000ffff0f8224 */ /* 0x000fca00078e0009 */
[----:B------:R0:W4:Y:S01]  /*215d0*/  @!P0 LDG.E.U16 R13, [R14.64] ;  /* 0x000000080e0d8981 */ /* 0x000122000c1e1500 */
[----:B------:R-:W-:Y:S01]  /*215e0*/  PRMT R19, RZ, 0x7610, R19 ;  /* 0x00007610ff137816 */ /* 0x000fe20000000013 */
[----:B0-----:R-:W-:Y:S02]  /*215f0*/  @!P0 IMAD.MOV.U32 R14, RZ, RZ, R6 ;  /* 0x000000ffff0e8224 */ /* 0x001fe400078e0006 */
[----:B------:R-:W-:-:S05]  /*21600*/  @!P0 IMAD.MOV.U32 R15, RZ, RZ, R7 ;  /* 0x000000ffff0f8224 */ /* 0x000fca00078e0007 */
[----:B------:R2:W4:Y:S01]  /*21610*/  @!P0 LDG.E.U16 R17, [R14.64] ;  /* 0x000000080e118981 */ /* 0x000522000c1e1500 */
[----:B------:R-:W-:Y:S01]  /*21620*/  PRMT R21, RZ, 0x7610, R21 ;  /* 0x00007610ff157816 */ /* 0x000fe20000000015 */
[----:B--2---:R-:W-:Y:S02]  /*21630*/  @!P0 IMAD.MOV.U32 R15, RZ, RZ, R5 ;  /* 0x000000ffff0f8224 */ /* 0x004fe400078e0005 */
[----:B------:R-:W-:-:S05]  /*21640*/  @!P0 IMAD.MOV.U32 R14, RZ, RZ, R4 ;  /* 0x000000ffff0e8224 */ /* 0x000fca00078e0004 */
[----:B------:R3:W2:Y:S02]  /*21650*/  @!P0 LDG.E.U16 R19, [R14.64] ;  /* 0x000000080e138981 */ /* 0x0006a4000c1e1500 */
[----:B---3--:R-:W-:Y:S02]  /*21660*/  @!P0 IMAD.MOV.U32 R14, RZ, RZ, R2 ;  /* 0x000000ffff0e8224 */ /* 0x008fe400078e0002 */
[----:B------:R-:W-:-:S05]  /*21670*/  @!P0 IMAD.MOV.U32 R15, RZ, RZ, R3 ;  /* 0x000000ffff0f8224 */ /* 0x000fca00078e0003 */
[----:B------:R0:W3:Y:S04]  /*21680*/  @!P0 LDG.E.U16 R21, [R14.64] ;  /* 0x000000080e158981 */ /* 0x0000e8000c1e1500 */
[----:B------:R-:W-:Y:S04]  /*21690*/  STL [R1+0x247c], R20 ;  /* 0x00247c1401007387 */ /* 0x000fe80000100800 */
[----:B------:R-:W-:Y:S04]  /*216a0*/  STL [R1+0x2480], R12 ;  /* 0x0024800c01007387 */ /* 0x000fe80000100800 */
[----:B----4-:R-:W-:Y:S04]  /*216b0*/  STL [R1+0x2484], R13 ;  /* 0x0024840d01007387 */ /* 0x010fe80000100800 */
[----:B------:R1:W-:Y:S04]  /*216c0*/  STL [R1+0x2488], R17 ;  /* 0x0024881101007387 */ /* 0x0003e80000100800 */
[----:B--2---:R2:W-:Y:S01]  /*216d0*/  STL [R1+0x248c], R19 ;  /* 0x00248c1301007387 */ /* 0x0045e20000100800 */
[----:B-1----:R-:W4:Y:S02]  /*216e0*/  LDL R17, [R1+0x199c] ;  /* 0x00199c0001117983 */ /* 0x002f240000100800 */
[----:B------:R-:W4:Y:S01]  /*216f0*/  LDL R13, [R1+0x19a8] ;  /* 0x0019a800010d7983 */ /* 0x000f220000100800 */
[----:B--2---:R-:W2:Y:S01]  /*21700*/  LDL R19, [R1+0x19ac] ;  /* 0x0019ac0001137983 */ /* 0x004ea20000100800 */
        /* <DEDUP_REMOVED lines=19> */
[----:B0-----:R-:W2:Y:S04]  /*21840*/  LDL R14, [R1+0x198c] ;  /* 0x00198c00010e7983 */ /* 0x001ea80000100800 */
[----:B------:R-:W2:Y:S04]  /*21850*/  LDL R15, [R1+0x1998] ;  /* 0x00199800010f7983 */ /* 0x000ea80000100800 */
[----:B---3--:R0:W-:Y:S04]  /*21860*/  STL [R1+0x2490], R21 ;  /* 0x0024901501007387 */ /* 0x0081e80000100800 */
[----:B0-----:R-:W3:Y:S01]  /*21870*/  LDL R21, [R1+0x19a4] ;  /* 0x0019a40001157983 */ /* 0x001ee20000100800 */
[----:B------:R-:W-:-:S02]  /*21880*/  PRMT R23, RZ, 0x7610, R23 ;  /* 0x00007610ff177816 */ /* 0x000fc40000000017 */
[----:B------:R-:W-:Y:S02]  /*21890*/  PRMT R24, RZ, 0x7610, R24 ;  /* 0x00007610ff187816 */ /* 0x000fe40000000018 */
[----:B------:R-:W-:Y:S02]  /*218a0*/  PRMT R25, RZ, 0x7610, R25 ;  /* 0x00007610ff197816 */ /* 0x000fe40000000019 */
[----:B--2---:R-:W-:-:S04]  /*218b0*/  @!P0 LOP3.LUT R15, R15, R14, RZ, 0x3c, !PT ;  /* 0x0000000e0f0f8212 */ /* 0x004fc800078e3cff */
[----:B------:R-:W-:-:S04]  /*218c0*/  @!P0 LOP3.LUT R14, R15, R14, RZ, 0x3c, !PT ;  /* 0x0000000e0f0e8212 */ /* 0x000fc800078e3cff */
[----:B------:R-:W-:-:S05]  /*218d0*/  @!P0 LOP3.LUT R15, R15, R14, RZ, 0x3c, !PT ;  /* 0x0000000e0f0f8212 */ /* 0x000fca00078e3cff */
[----:B------:R0:W2:Y:S02]  /*218e0*/  @!P0 LDG.E.U16 R23, [R14.64] ;  /* 0x000000080e178981 */ /* 0x0000a4000c1e1500 */
[----:B0-----:R-:W-:Y:S02]  /*218f0*/  @!P1 IMAD.MOV.U32 R14, RZ, RZ, R19 ;  /* 0x000000ffff0e9224 */ /* 0x001fe400078e0013 */
[----:B---3--:R-:W-:-:S05]  /*21900*/  @!P1 IMAD.MOV.U32 R15, RZ, RZ, R21 ;  /* 0x000000ffff0f9224 */ /* 0x008fca00078e0015 */
[----:B------:R4:W3:Y:S02]  /*21910*/  @!P1 LDG.E.U16 R24, [R14.64] ;  /* 0x000000080e189981 */ /* 0x0008e4000c1e1500 */
[----:B----4-:R-:W-:Y:S02]  /*21920*/  @!P0 IMAD.MOV.U32 R14, RZ, RZ, R13 ;  /* 0x000000ffff0e8224 */ /* 0x010fe400078e000d */
[----:B------:R-:W-:-:S05]  /*21930*/  @!P0 IMAD.MOV.U32 R15, RZ, RZ, R17 ;  /* 0x000000ffff0f8224 */ /* 0x000fca00078e0011 */
[----:B------:R-:W4:Y:S04]  /*21940*/  @!P0 LDG.E.U16 R25, [R14.64] ;  /* 0x000000080e198981 */ /* 0x000f28000c1e1500 */
[----:B------:R-:W-:Y:S01]  /*21950*/  STS.U16 [R0+0x4c80], R12 ;  /* 0x004c800c00007388 */ /* 0x000fe20000000400 */
        /* <DEDUP_REMOVED lines=12> */
[----:B------:R-:W-:Y:S02]  /*21a20*/  STS.U16 [R0+0x7d00], R8 ;  /* 0x007d000800007388 */ /* 0x000fe40000000400 */
[----:B------:R-:W-:Y:S02]  /*21a30*/  STS.U16 [R0+0x7d80], R7 ;  /* 0x007d800700007388 */ /* 0x000fe40000000400 */
[----:B------:R0:W-:Y:S01]  /*21a40*/  STS.U16 [R0+0x8c00], R3 ;  /* 0x008c000300007388 */ /* 0x0001e20000000400 */
[----:B------:R-:W-:Y:S01]  /*21a50*/  STS.U16 [R0+0x8c80], R6 ;  /* 0x008c800600007388 */ /* 0x000fe20000000400 */
[----:B------:R-:W-:Y:S02]  /*21a60*/  STS.U16 [R0+0x8d00], R29 ;  /* 0x008d001d00007388 */ /* 0x000fe40000000400 */
[----:B------:R0:W-:Y:S01]  /*21a70*/  STS.U16 [R0+0x8d80], R2 ;  /* 0x008d800200007388 */ /* 0x0001e20000000400 */
[----:B--2---:R-:W-:Y:S04]  /*21a80*/  STL [R1+0x2494], R23 ;  /* 0x0024941701007387 */ /* 0x004fe80000100800 */
[----:B---3--:R-:W-:Y:S04]  /*21a90*/  STL [R1+0x2498], R24 ;  /* 0x0024981801007387 */ /* 0x008fe80000100800 */
[----:B----4-:R2:W-:Y:S01]  /*21aa0*/  STL [R1+0x249c], R25 ;  /* 0x00249c1901007387 */ /* 0x0105e20000100800 */
[----:B0-----:R-:W3:Y:S02]  /*21ab0*/  LDL.LU R5, [R1+0x480] ;  /* 0x0004800001057983 */ /* 0x001ee40000300800 */
[----:B-1----:R-:W4:Y:S02]  /*21ac0*/  LDL.LU R4, [R1+0x478] ;  /* 0x0004780001047983 */ /* 0x002f240000300800 */
[----:B------:R-:W4:Y:S01]  /*21ad0*/  LDL.LU R3, [R1+0x470] ;  /* 0x0004700001037983 */ /* 0x000f220000300800 */
[----:B------:R-:W4:Y:S04]  /*21ae0*/  LDL.LU R2, [R1+0x468] ;  /* 0x0004680001027983 */ /* 0x000f280000300800 */
[----:B--2---:R-:W2:Y:S01]  /*21af0*/  LDL.LU R25, [R1+0x400] ;  /* 0x0004000001197983 */ /* 0x004ea20000300800 */
        /* <DEDUP_REMOVED lines=23> */
[----:B---3--:R0:W-:Y:S01]  /*21c70*/  STS.U16 [R0+0x9c00], R5 ;  /* 0x009c000500007388 */ /* 0x0081e20000000400 */
[----:B----4-:R1:W-:Y:S03]  /*21c80*/  STS.U16 [R0+0x9c80], R4 ;  /* 0x009c800400007388 */ /* 0x0103e60000000400 */
[----:B------:R3:W-:Y:S01]  /*21c90*/  STS.U16 [R0+0x9d00], R3 ;  /* 0x009d000300007388 */ /* 0x0007e20000000400 */
[----:B------:R-:W-:Y:S03]  /*21ca0*/  STS.U16 [R0+0x9d80], R2 ;  /* 0x009d800200007388 */ /* 0x000fe60000000400 */
        /* <DEDUP_REMOVED lines=18> */
[----:B------:R-:W-:Y:S01]  /*21dd0*/  STS.U16 [R0+0xed00], R18 ;  /* 0x00ed001200007388 */ /* 0x000fe20000000400 */
[----:B0-----:R-:W4:Y:S01]  /*21de0*/  LDL.LU R5, [R1+0x8c8] ;  /* 0x0008c80001057983 */ /* 0x001f220000300800 */
[----:B------:R-:W-:Y:S02]  /*21df0*/  STS.U16 [R0+0xed80], R16 ;  /* 0x00ed801000007388 */ /* 0x000fe40000000400 */
[----:B-1----:R-:W4:Y:S02]  /*21e00*/  LDL.LU R4, [R1+0x8c4] ;  /* 0x0008c40001047983 */ /* 0x002f240000300800 */
[----:B------:R-:W-:Y:S01]  /*21e10*/  STS.U16 [R0+0xfc00], R9 ;  /* 0x00fc000900007388 */ /* 0x000fe20000000400 */
[----:B---3--:R-:W3:Y:S04]  /*21e20*/  LDL.LU R3, [R1+0x8c0] ;  /* 0x0008c00001037983 */ /* 0x008ee80000300800 */
[----:B------:R-:W-:Y:S01]  /*21e30*/  STS.U16 [R0+0xfc80], R8 ;  /* 0x00fc800800007388 */ /* 0x000fe20000000400 */
[----:B--2---:R-:W2:Y:S02]  /*21e40*/  LDL.LU R29, [R1+0x8bc] ;  /* 0x0008bc00011d7983 */ /* 0x004ea40000300800 */
[----:B------:R-:W-:Y:S02]  /*21e50*/  STS.U16 [R0+0xfd00], R7 ;  /* 0x00fd000700007388 */ /* 0x000fe40000000400 */
[----:B------:R-:W-:Y:S01]  /*21e60*/  STS.U16 [R0+0xfd80], R6 ;  /* 0x00fd800600007388 */ /* 0x000fe20000000400 */
[----:B------:R0:W-:Y:S04]  /*21e70*/  STL [R1+0x24a0], R0 ;  /* 0x0024a00001007387 */ /* 0x0001e80000100800 */
[----:B0-----:R-:W2:Y:S04]  /*21e80*/  LDL.LU R0, [R1+0x874] ;  /* 0x0008740001007983 */ /* 0x001ea80000300800 */
[----:B--2---:R0:W-:Y:S04]  /*21e90*/  STL [R1+0x24ac], R0 ;  /* 0x0024ac0001007387 */ /* 0x0041e80000100800 */
[----:B0-----:R-:W2:Y:S04]  /*21ea0*/  LDL.LU R0, [R1+0x87c] ;  /* 0x00087c0001007983 */ /* 0x001ea80000300800 */
[----:B------:R-:W0:Y:S02]  /*21eb0*/  S2R R2, SR_TID.X ;  /* 0x0000000000027919 */ /* 0x000e240000002100 */
[----:B0-----:R-:W-:-:S05]  /*21ec0*/  LOP3.LUT R2, R2, 0x3f, RZ, 0xc0, !PT ;  /* 0x0000003f02027812 */ /* 0x001fca00078ec0ff */
[----:B------:R-:W-:Y:S01]  /*21ed0*/  IMAD.SHL.U32 R2, R2, 0x2, RZ ;  /* 0x0000000202027824 */ /* 0x000fe200078e00ff */
[----:B--2---:R0:W-:Y:S04]  /*21ee0*/  STL [R1+0x24b0], R0 ;  /* 0x0024b00001007387 */ /* 0x0041e80000100800 */
[----:B0-----:R-:W2:Y:S01]  /*21ef0*/  LDL.LU R0, [R1+0x884] ;  /* 0x0008840001007983 */ /* 0x001ea20000300800 */
[----:B------:R-:W-:Y:S02]  /*21f00*/  LOP3.LUT R14, R2, 0x70, RZ, 0x3c, !PT ;  /* 0x00000070020e7812 */ /* 0x000fe400078e3cff */
[----:B------:R-:W2:Y:S02]  /*21f10*/  LDL.LU R2, [R1+0x86c] ;  /* 0x00086c0001027983 */ /* 0x000ea40000300800 */
[----:B------:R-:W2:Y:S01]  /*21f20*/  LDL.LU R25, [R1+0x804] ;  /* 0x0008040001197983 */ /* 0x000ea20000300800 */
[----:B------:R-:W2:Y:S01]  /*21f30*/  LDL.LU R15, [R1+0x7fc] ;  /* 0x0007fc00010f7983 */ /* 0x000ea20000300800 */
[----:B------:R-:W2:Y:S03]  /*21f40*/  LDL.LU R24, [R1+0x7f4] ;  /* 0x0007f40001187983 */ /* 0x000ea60000300800 */
[----:B----4-:R-:W-:Y:S01]  /*21f50*/  STS.U16 [R14+0xe00], R5 ;  /* 0x000e00050e007388 */ /* 0x010fe20000000400 */
[----:B------:R-:W4:Y:S02]  /*21f60*/  LDL.LU R23, [R1+0x7ec] ;  /* 0x0007ec0001177983 */ /* 0x000f240000300800 */
[----:B------:R-:W-:Y:S02]  /*21f70*/  STS.U16 [R14+0xe80], R4 ;  /* 0x000e80040e007388 */ /* 0x000fe40000000400 */
[----:B------:R-:W4:Y:S01]  /*21f80*/  LDL.LU R21, [R1+0x780] ;  /* 0x0007800001157983 */ /* 0x000f220000300800 */
[----:B---3--:R0:W-:Y:S04]  /*21f90*/  STS.U16 [R14+0xf00], R3 ;  /* 0x000f00030e007388 */ /* 0x0081e80000000400 */
[----:B------:R-:W3:Y:S04]  /*21fa0*/  LDL.LU R19, [R1+0x778] ;  /* 0x0007780001137983 */ /* 0x000ee80000300800 */
[----:B0-----:R-:W3:Y:S01]  /*21fb0*/  LDL.LU R3, [R1+0x770] ;  /* 0x0007700001037983 */ /* 0x001ee20000300800 */
        /* <DEDUP_REMOVED lines=16> */
[----:B------:R-:W3:Y:S03]  /*220c0*/  LDL.LU R5, [R1+0x548] ;  /* 0x0005480001057983 */ /* 0x000ee60000300800 */
[----:B------:R0:W-:Y:S01]  /*220d0*/  STS.U16 [R14+0xf80], R29 ;  /* 0x000f801d0e007388 */ /* 0x0001e20000000400 */
[----:B------:R-:W3:Y:S03]  /*220e0*/  LDL.LU R4, [R1+0x4e0] ;  /* 0x0004e00001047983 */ /* 0x000ee60000300800 */
[----:B0-----:R-:W3:Y:S04]  /*220f0*/  LDL.LU R29, [R1+0x4d8] ;  /* 0x0004d800011d7983 */ /* 0x001ee80000300800 */
[----:B--2---:R0:W-:Y:S04]  /*22100*/  STS.U16 [R14+0x1e00], R0 ;  /* 0x001e00000e007388 */ /* 0x0041e80000000400 */
[----:B0-----:R-:W2:Y:S04]  /*22110*/  LDL.LU R0, [R1+0x24b0] ;  /* 0x0024b00001007983 */ /* 0x001ea80000300800 */
[----:B--2---:R0:W-:Y:S04]  /*22120*/  STS.U16 [R14+0x1e80], R0 ;  /* 0x001e80000e007388 */ /* 0x0041e80000000400 */
[----:B0-----:R-:W2:Y:S04]  /*22130*/  LDL.LU R0, [R1+0x24ac] ;  /* 0x0024ac0001007983 */ /* 0x001ea80000300800 */
[----:B--2---:R-:W-:Y:S01]  /*22140*/  STS.U16 [R14+0x1f00], R0 ;  /* 0x001f00000e007388 */ /* 0x004fe20000000400 */
[----:B------:R-:W-:Y:S02]  /*22150*/  STS.U16 [R14+0x1f80], R2 ;  /* 0x001f80020e007388 */ /* 0x000fe40000000400 */
[----:B------:R-:W-:Y:S02]  /*22160*/  STS.U16 [R14+0x2e00], R25 ;  /* 0x002e00190e007388 */ /* 0x000fe40000000400 */
[----:B------:R-:W-:Y:S01]  /*22170*/  STS.U16 [R14+0x2e80], R15 ;  /* 0x002e800f0e007388 */ /* 0x000fe20000000400 */
[----:B------:R-:W-:Y:S01]  /*22180*/  STS.U16 [R14+0x2f00], R24 ;  /* 0x002f00180e007388 */ /* 0x000fe20000000400 */
[----:B----4-:R-:W-:Y:S02]  /*22190*/  STS.U16 [R14+0x2f80], R23 ;  /* 0x002f80170e007388 */ /* 0x010fe40000000400 */
[----:B------:R-:W-:Y:S02]  /*221a0*/  STS.U16 [R14+0x3e00], R21 ;  /* 0x003e00150e007388 */ /* 0x000fe40000000400 */
[----:B---3--:R-:W-:Y:S01]  /*221b0*/  STS.U16 [R14+0x3e80], R19 ;  /* 0x003e80130e007388 */ /* 0x008fe20000000400 */
[----:B------:R0:W-:Y:S04]  /*221c0*/  STS.U16 [R14+0x3f00], R3 ;  /* 0x003f00030e007388 */ /* 0x0001e80000000400 */
[----:B0-----:R-:W2:Y:S01]  /*221d0*/  LDL.LU R3, [R1+0x4d0] ;  /* 0x0004d00001037983 */ /* 0x001ea20000300800 */
[----:B------:R-:W3:Y:S03]  /*221e0*/  LDL.LU R0, [R1+0x458] ;  /* 0x0004580001007983 */ /* 0x000ee60000300800 */
[----:B---3--:R0:W-:Y:S04]  /*221f0*/  STL [R1+0x24a4], R0 ;  /* 0x0024a40001007387 */ /* 0x0081e80000100800 */
[----:B0-----:R-:W3:Y:S01]  /*22200*/  LDL.LU R0, [R1+0x460] ;  /* 0x0004600001007983 */ /* 0x001ee20000300800 */
        /* <DEDUP_REMOVED lines=19> */
[----:B---3--:R0:W-:Y:S04]  /*22340*/  STL [R1+0x24a8], R0 ;  /* 0x0024a80001007387 */ /* 0x0081e80000100800 */
[----:B0-----:R-:W3:Y:S01]  /*22350*/  LDL.LU R0, [R1+0x4c8] ;  /* 0x0004c80001007983 */ /* 0x001ee20000300800 */
        /* <DEDUP_REMOVED lines=23> */
[----:B--2---:R0:W-:Y:S04]  /*224d0*/  STS.U16 [R14+0x8f00], R3 ;  /* 0x008f00030e007388 */ /* 0x0041e80000000400 */
[----:B------:R-:W4:Y:S04]  /*224e0*/  LDL.LU R4, [R1+0x38] ;  /* 0x0000380001047983 */ /* 0x000f280000300800 */
[----:B0-----:R-:W4:Y:S01]  /*224f0*/  LDL.LU R3, [R1+0x30] ;  /* 0x0000300001037983 */ /* 0x001f220000300800 */
[----:B------:R-:W4:Y:S02]  /*22500*/  LDL.LU R2, [R1+0x28] ;  /* 0x0000280001027983 */ /* 0x000f240000300800 */
[----:B------:R-:W4:Y:S01]  /*22510*/  LDL.LU R15, [R1+0x20] ;  /* 0x00002000010f7983 */ /* 0x000f220000300800 */
[----:B---3--:R0:W-:Y:S04]  /*22520*/  STS.U16 [R14+0x8f80], R0 ;  /* 0x008f80000e007388 */ /* 0x0081e80000000400 */
[----:B0-----:R-:W3:Y:S04]  /*22530*/  LDL.LU R0, [R1+0x24a8] ;  /* 0x0024a80001007983 */ /* 0x001ee80000300800 */
[----:B---3--:R0:W-:Y:S04]  /*22540*/  STS.U16 [R14+0x9e00], R0 ;  /* 0x009e00000e007388 */ /* 0x0081e80000000400 */
[----:B0-----:R-:W3:Y:S04]  /*22550*/  LDL.LU R0, [R1+0x24a4] ;  /* 0x0024a40001007983 */ /* 0x001ee80000300800 */
[----:B---3--:R0:W-:Y:S01]  /*22560*/  STS.U16 [R14+0x9e80], R0 ;  /* 0x009e80000e007388 */ /* 0x0081e20000000400 */
[----:B----4-:R1:W-:Y:S02]  /*22570*/  STS.U16 [R14+0x9f00], R25 ;  /* 0x009f00190e007388 */ /* 0x0103e40000000400 */
[----:B------:R3:W-:Y:S02]  /*22580*/  STS.U16 [R14+0x9f80], R24 ;  /* 0x009f80180e007388 */ /* 0x0007e40000000400 */
[----:B------:R4:W-:Y:S01]  /*22590*/  STS.U16 [R14+0xae00], R23 ;  /* 0x00ae00170e007388 */ /* 0x0009e20000000400 */
[----:B------:R4:W-:Y:S01]  /*225a0*/  STS.U16 [R14+0xae80], R21 ;  /* 0x00ae80150e007388 */ /* 0x0009e20000000400 */
[----:B------:R4:W-:Y:S03]  /*225b0*/  STS.U16 [R14+0xaf00], R19 ;  /* 0x00af00130e007388 */ /* 0x0009e60000000400 */
[----:B0-----:R-:W2:Y:S01]  /*225c0*/  LDL.LU R0, [R1+0x24a0] ;  /* 0x0024a00001007983 */ /* 0x001ea20000300800 */
[----:B-1----:R-:W2:Y:S02]  /*225d0*/  LDL.LU R25, [R1+0x249c] ;  /* 0x00249c0001197983 */ /* 0x002ea40000300800 */
[----:B---3--:R-:W3:Y:S02]  /*225e0*/  LDL.LU R24, [R1+0x2498] ;  /* 0x0024980001187983 */ /* 0x008ee40000300800 */
[----:B----4-:R-:W4:Y:S01]  /*225f0*/  LDL.LU R23, [R1+0x2494] ;  /* 0x0024940001177983 */ /* 0x010f220000300800 */
[----:B------:R-:W2:Y:S01]  /*22600*/  LDL.LU R21, [R1+0x2490] ;  /* 0x0024900001157983 */ /* 0x000ea20000300800 */
[----:B------:R-:W2:Y:S03]  /*22610*/  LDL.LU R19, [R1+0x248c] ;  /* 0x00248c0001137983 */ /* 0x000ea60000300800 */
[----:B------:R0:W-:Y:S01]  /*22620*/  STS.U16 [R14+0xaf80], R29 ;  /* 0x00af801d0e007388 */ /* 0x0001e20000000400 */
[----:B------:R1:W-:Y:S02]  /*22630*/  STS.U16 [R14+0xbe00], R17 ;  /* 0x00be00110e007388 */ /* 0x0003e40000000400 */
[----:B------:R1:W-:Y:S02]  /*22640*/  STS.U16 [R14+0xbe80], R13 ;  /* 0x00be800d0e007388 */ /* 0x0003e40000000400 */
[----:B------:R1:W-:Y:S01]  /*22650*/  STS.U16 [R14+0xbf00], R12 ;  /* 0x00bf000c0e007388 */ /* 0x0003e20000000400 */
[----:B------:R1:W-:Y:S01]  /*22660*/  STS.U16 [R14+0xbf80], R20 ;  /* 0x00bf80140e007388 */ /* 0x0003e20000000400 */
[----:B------:R1:W-:Y:S03]  /*22670*/  STS.U16 [R14+0xce00], R11 ;  /* 0x00ce000b0e007388 */ /* 0x0003e60000000400 */
[----:B0-----:R-:W2:Y:S01]  /*22680*/  LDL.LU R29, [R1+0x1c] ;  /* 0x00001c00011d7983 */ /* 0x001ea20000300800 */
[----:B-1----:R-:W2:Y:S03]  /*22690*/  LDL.LU R17, [R1+0x2488] ;  /* 0x0024880001117983 */ /* 0x002ea60000300800 */
[----:B------:R-:W2:Y:S01]  /*226a0*/  LDL.LU R13, [R1+0x2484] ;  /* 0x00248400010d7983 */ /* 0x000ea20000300800 */
[----:B------:R-:W2:Y:S03]  /*226b0*/  LDL.LU R12, [R1+0x2480] ;  /* 0x00248000010c7983 */ /* 0x000ea60000300800 */
        /* <DEDUP_REMOVED lines=9> */
[----:B-1----:R-:W3:Y:S03]  /*22750*/  LDL.LU R22, [R1+0x2470] ;  /* 0x0024700001167983 */ /* 0x002ee60000300800 */
[----:B------:R-:W3:Y:S01]  /*22760*/  LDL.LU R26, [R1+0x246c] ;  /* 0x00246c00011a7983 */ /* 0x000ee20000300800 */
[----:B------:R-:W3:Y:S03]  /*22770*/  LDL.LU R27, [R1+0x2468] ;  /* 0x00246800011b7983 */ /* 0x000ee60000300800 */
[----:B------:R-:W3:Y:S01]  /*22780*/  LDL.LU R28, [R1+0x2464] ;  /* 0x00246400011c7983 */ /* 0x000ee20000300800 */
[----:B------:R-:W3:Y:S03]  /*22790*/  LDL.LU R18, [R1+0x2460] ;  /* 0x0024600001127983 */ /* 0x000ee60000300800 */
[----:B------:R0:W-:Y:S01]  /*227a0*/  STS.U16 [R14+0xdf80], R16 ;  /* 0x00df80100e007388 */ /* 0x0001e20000000400 */
[----:B------:R1:W-:Y:S02]  /*227b0*/  STS.U16 [R14+0xee00], R9 ;  /* 0x00ee00090e007388 */ /* 0x0003e40000000400 */
[----:B------:R1:W-:Y:S02]  /*227c0*/  STS.U16 [R14+0xee80], R8 ;  /* 0x00ee80080e007388 */ /* 0x0003e40000000400 */
[----:B------:R1:W-:Y:S01]  /*227d0*/  STS.U16 [R14+0xef00], R7 ;  /* 0x00ef00070e007388 */ /* 0x0003e20000000400 */
[----:B------:R1:W-:Y:S01]  /*227e0*/  STS.U16 [R14+0xef80], R6 ;  /* 0x00ef80060e007388 */ /* 0x0003e20000000400 */
[----:B------:R1:W-:Y:S03]  /*227f0*/  STS.U16 [R14+0xfe00], R5 ;  /* 0x00fe00050e007388 */ /* 0x0003e60000000400 */
[----:B0-----:R-:W3:Y:S01]  /*22800*/  LDL.LU R16, [R1+0x245c] ;  /* 0x00245c0001107983 */ /* 0x001ee20000300800 */
[----:B-1----:R-:W3:Y:S03]  /*22810*/  LDL.LU R9, [R1+0x2458] ;  /* 0x0024580001097983 */ /* 0x002ee60000300800 */
[----:B------:R-:W3:Y:S01]  /*22820*/  LDL.LU R8, [R1+0x2454] ;  /* 0x0024540001087983 */ /* 0x000ee20000300800 */
[----:B------:R-:W3:Y:S03]  /*22830*/  LDL.LU R7, [R1+0x2450] ;  /* 0x0024500001077983 */ /* 0x000ee60000300800 */
[----:B------:R-:W3:Y:S01]  /*22840*/  LDL.LU R6, [R1+0x244c] ;  /* 0x00244c0001067983 */ /* 0x000ee20000300800 */
[----:B------:R-:W3:Y:S03]  /*22850*/  LDL.LU R5, [R1+0x2448] ;  /* 0x0024480001057983 */ /* 0x000ee60000300800 */
[----:B------:R0:W-:Y:S01]  /*22860*/  STS.U16 [R14+0xfe80], R4 ;  /* 0x00fe80040e007388 */ /* 0x0001e20000000400 */
[----:B------:R1:W-:Y:S03]  /*22870*/  STS.U16 [R14+0xff00], R3 ;  /* 0x00ff00030e007388 */ /* 0x0003e60000000400 */
[----:B0-----:R-:W3:Y:S01]  /*22880*/  LDL.LU R4, [R1+0x2444] ;  /* 0x0024440001047983 */ /* 0x001ee20000300800 */
[----:B-1----:R-:W3:Y:S02]  /*22890*/  LDL.LU R3, [R1+0x2440] ;  /* 0x0024400001037983 */ /* 0x002ee40000300800 */
[----:B------:R0:W-:Y:S02]  /*228a0*/  STS.U16 [R14+0xff80], R2 ;  /* 0x00ff80020e007388 */ /* 0x0001e40000000400 */
[----:B0-----:R-:W0:Y:S02]  /*228b0*/  S2R R2, SR_TID.X ;  /* 0x0000000000027919 */ /* 0x001e240000002100 */
[----:B0-----:R-:W-:-:S05]  /*228c0*/  LOP3.LUT R2, R2, 0x3f, RZ, 0xc0, !PT ;  /* 0x0000003f02027812 */ /* 0x001fca00078ec0ff */
[----:B------:R-:W-:-:S05]  /*228d0*/  IMAD.SHL.U32 R2, R2, 0x2, RZ ;  /* 0x0000000202027824 */ /* 0x000fca00078e00ff */
[----:B------:R0:W-:Y:S02]  /*228e0*/  STS.U16 [R2+0x10080], R15 ;  /* 0x0100800f02007388 */ /* 0x0001e40000000400 */
[----:B0-----:R-:W-:Y:S02]  /*228f0*/  LOP3.LUT R15, R2, 0x10, RZ, 0x3c, !PT ;  /* 0x00000010020f7812 */ /* 0x001fe400078e3cff */
[----:B--2---:R-:W-:Y:S04]  /*22900*/  STS.U16 [R2+0x10800], R10 ;  /* 0x0108000a02007388 */ /* 0x004fe80000000400 */
[----:B---3--:R0:W-:Y:S04]  /*22910*/  STS.U16 [R2+0x10880], R3 ;  /* 0x0108800302007388 */ /* 0x0081e80000000400 */
[----:B0-----:R-:W0:Y:S04]  /*22920*/  S2R R3, SR_TID.X ;  /* 0x0000000000037919 */ /* 0x001e280000002100 */
[----:B------:R1:W-:Y:S01]  /*22930*/  STS.U16 [R2+0x10000], R16 ;  /* 0x0100001002007388 */ /* 0x0003e20000000400 */
[----:B------:R2:W-:Y:S02]  /*22940*/  STS.U16 [R15+0x10100], R18 ;  /* 0x010100120f007388 */ /* 0x0005e40000000400 */
[----:B------:R3:W-:Y:S02]  /*22950*/  STS.U16 [R15+0x10180], R29 ;  /* 0x0101801d0f007388 */ /* 0x0007e40000000400 */
[----:B------:R3:W-:Y:S01]  /*22960*/  STS.U16 [R15+0x10980], R4 ;  /* 0x010980040f007388 */ /* 0x0007e20000000400 */
[----:B-1----:R-:W4:Y:S01]  /*22970*/  LDL.LU R16, [R1+0x243c] ;  /* 0x00243c0001107983 */ /* 0x002f220000300800 */
[----:B------:R-:W4:Y:S02]  /*22980*/  LDL.LU R10, [R1+0x14] ;  /* 0x00001400010a7983 */ /* 0x000f240000300800 */
[----:B--2---:R-:W2:Y:S02]  /*22990*/  LDL.LU R18, [R1+0x2438] ;  /* 0x0024380001127983 */ /* 0x004ea40000300800 */
[----:B---3--:R-:W3:Y:S01]  /*229a0*/  LDL.LU R29, [R1+0x2434] ;  /* 0x00243400011d7983 */ /* 0x008ee20000300800 */
[----:B------:R-:W2:Y:S01]  /*229b0*/  LDL.LU R4, [R1+0x18] ;  /* 0x0000180001047983 */ /* 0x000ea20000300800 */
[----:B0-----:R-:W-:-:S05]  /*229c0*/  LOP3.LUT R2, R3, 0x3f, RZ, 0xc0, !PT ;  /* 0x0000003f03027812 */ /* 0x001fca00078ec0ff */
[----:B------:R-:W-:Y:S01]  /*229d0*/  IMAD.SHL.U32 R3, R2, 0x2, RZ ;  /* 0x0000000202037824 */ /* 0x000fe200078e00ff */
[----:B------:R-:W-:Y:S04]  /*229e0*/  STS.U16 [R15+0x10900], R11 ;  /* 0x0109000b0f007388 */ /* 0x000fe80000000400 */
[----:B------:R-:W-:-:S05]  /*229f0*/  LOP3.LUT R3, R3, 0x20, RZ, 0x3c, !PT ;  /* 0x0000002003037812 */ /* 0x000fca00078e3cff */
[----:B------:R0:W-:Y:S04]  /*22a00*/  STS.U16 [R3+0x10200], R28 ;  /* 0x0102001c03007388 */ /* 0x0001e80000000400 */
[----:B0-----:R-:W3:Y:S04]  /*22a10*/  LDL.LU R28, [R1+0x2430] ;  /* 0x00243000011c7983 */ /* 0x001ee80000300800 */
[----:B------:R-:W0:Y:S01]  /*22a20*/  S2R R15, SR_TID.X ;  /* 0x00000000000f7919 */ /* 0x000e220000002100 */
[----:B------:R-:W-:-:S05]  /*22a30*/  IMAD.SHL.U32 R2, R2, 0x2, RZ ;  /* 0x0000000202027824 */ /* 0x000fca00078e00ff */
[----:B------:R-:W-:Y:S02]  /*22a40*/  LOP3.LUT R2, R2, 0x30, RZ, 0x3c, !PT ;  /* 0x0000003002027812 */ /* 0x000fe400078e3cff */
[----:B0-----:R-:W-:Y:S01]  /*22a50*/  LOP3.LUT R15, R15, 0x3f, RZ, 0xc0, !PT ;  /* 0x0000003f0f0f7812 */ /* 0x001fe200078ec0ff */
[----:B--2---:R-:W-:Y:S01]  /*22a60*/  STS.U16 [R3+0x10280], R4 ;  /* 0x0102800403007388 */ /* 0x004fe20000000400 */
[----:B------:R-:W-:Y:S02]  /*22a70*/  STS.U16 [R3+0x10a80], R5 ;  /* 0x010a800503007388 */ /* 0x000fe40000000400 */
[----:B------:R0:W-:Y:S02]  /*22a80*/  STS.U16 [R3+0x10a00], R12 ;  /* 0x010a000c03007388 */ /* 0x0001e40000000400 */
[----:B------:R-:W-:Y:S01]  /*22a90*/  STS.U16 [R2+0x10300], R27 ;  /* 0x0103001b02007388 */ /* 0x000fe20000000400 */
[----:B----4-:R-:W-:Y:S01]  /*22aa0*/  STS.U16 [R2+0x10380], R10 ;  /* 0x0103800a02007388 */ /* 0x010fe20000000400 */
[----:B0-----:R-:W-:-:S02]  /*22ab0*/  IMAD.SHL.U32 R3, R15, 0x2, RZ ;  /* 0x000000020f037824 */ /* 0x001fc400078e00ff */
[----:B------:R-:W-:Y:S01]  /*22ac0*/  IMAD.SHL.U32 R15, R15, 0x2, RZ ;  /* 0x000000020f0f7824 */ /* 0x000fe200078e00ff */
[----:B------:R-:W-:Y:S02]  /*22ad0*/  STS.U16 [R2+0x10b80], R6 ;  /* 0x010b800602007388 */ /* 0x000fe40000000400 */
[----:B------:R-:W-:Y:S02]  /*22ae0*/  LOP3.LUT R3, R3, 0x40, RZ, 0x3c, !PT ;  /* 0x0000004003037812 */ /* 0x000fe400078e3cff */
[----:B------:R-:W-:Y:S01]  /*22af0*/  STS.U16 [R2+0x10b00], R13 ;  /* 0x010b000d02007388 */ /* 0x000fe20000000400 */
[----:B------:R-:W-:-:S03]  /*22b00*/  LOP3.LUT R15, R15, 0x50, RZ, 0x3c, !PT ;  /* 0x000000500f0f7812 */ /* 0x000fc600078e3cff */
[----:B------:R-:W-:Y:S04]  /*22b10*/  STS.U16 [R3+0x10400], R26 ;  /* 0x0104001a03007388 */ /* 0x000fe80000000400 */
[----:B---3--:R0:W-:Y:S01]  /*22b20*/  STS.U16 [R3+0x10480], R28 ;  /* 0x0104801c03007388 */ /* 0x0081e20000000400 */
[----:B------:R-:W-:Y:S02]  /*22b30*/  STS.U16 [R3+0x10c80], R7 ;  /* 0x010c800703007388 */ /* 0x000fe40000000400 */
[----:B------:R-:W-:Y:S02]  /*22b40*/  STS.U16 [R3+0x10c00], R17 ;  /* 0x010c001103007388 */ /* 0x000fe40000000400 */
[----:B------:R-:W-:Y:S01]  /*22b50*/  STS.U16 [R15+0x10500], R22 ;  /* 0x010500160f007388 */ /* 0x000fe20000000400 */
[----:B------:R1:W-:Y:S04]  /*22b60*/  STS.U16 [R15+0x10580], R29 ;  /* 0x0105801d0f007388 */ /* 0x0003e80000000400 */
[----:B0-----:R-:W2:Y:S04]  /*22b70*/  LDL.LU R28, [R1+0x242c] ;  /* 0x00242c00011c7983 */ /* 0x001ea80000300800 */
[----:B-1----:R-:W3:Y:S01]  /*22b80*/  LDL.LU R29, [R1+0x2428] ;  /* 0x00242800011d7983 */ /* 0x002ee20000300800 */
[----:B------:R-:W-:Y:S02]  /*22b90*/  STS.U16 [R15+0x10d80], R8 ;  /* 0x010d80080f007388 */ /* 0x000fe40000000400 */
[----:B------:R-:W-:Y:S02]  /*22ba0*/  STS.U16 [R15+0x10d00], R21 ;  /* 0x010d00150f007388 */ /* 0x000fe40000000400 */
[----:B------:R-:W-:Y:S01]  /*22bb0*/  STS.U16 [R0+0x10600], R20 ;  /* 0x0106001400007388 */ /* 0x000fe20000000400 */
[----:B------:R-:W-:Y:S01]  /*22bc0*/  STS.U16 [R0+0x10680], R18 ;  /* 0x0106801200007388 */ /* 0x000fe20000000400 */
[----:B------:R-:W-:Y:S02]  /*22bd0*/  STS.U16 [R0+0x10e80], R9 ;  /* 0x010e800900007388 */ /* 0x000fe40000000400 */
[----:B------:R0:W-:Y:S02]  /*22be0*/  STS.U16 [R0+0x10e00], R23 ;  /* 0x010e001700007388 */ /* 0x0001e40000000400 */
[----:B0-----:R-:W0:Y:S01]  /*22bf0*/  S2R R0, SR_TID.X ;  /* 0x0000000000007919 */ /* 0x001e220000002100 */
[----:B------:R-:W-:Y:S02]  /*22c00*/  STS.U16 [R14+0x10700], R19 ;  /* 0x010700130e007388 */ /* 0x000fe40000000400 */
[----:B------:R-:W-:Y:S02]  /*22c10*/  STS.U16 [R14+0x10780], R16 ;  /* 0x010780100e007388 */ /* 0x000fe40000000400 */
[----:B------:R-:W-:Y:S01]  /*22c20*/  STS.U16 [R14+0x10f80], R24 ;  /* 0x010f80180e007388 */ /* 0x000fe20000000400 */
[----:B------:R-:W-:Y:S01]  /*22c30*/  STS.U16 [R14+0x10f00], R25 ;  /* 0x010f00190e007388 */ /* 0x000fe20000000400 */
[----:B------:R-:W-:Y:S02]  /*22c40*/  BAR.SYNC.DEFER_BLOCKING 0x0 ;  /* 0x0000000000007b1d */ /* 0x000fe40000010000 */
[C---:B0-----:R-:W-:Y:S01]  /*22c50*/  IMAD.SHL.U32 R2, R0.reuse, 0x2, RZ ;  /* 0x0000000200027824 */ /* 0x041fe200078e00ff */
[----:B------:R-:W-:-:S05]  /*22c60*/  LOP3.LUT R0, R0, 0x7, RZ, 0xc0, !PT ;  /* 0x0000000700007812 */ /* 0x000fca00078ec0ff */
[----:B------:R-:W-:-:S05]  /*22c70*/  IMAD R0, R0, 0x110, RZ ;  /* 0x0000011000007824 */ /* 0x000fca00078e02ff */
[----:B------:R-:W-:-:S05]  /*22c80*/  LOP3.LUT R0, R0, 0x30, R2, 0x78, !PT ;  /* 0x0000003000007812 */ /* 0x000fca00078e7802 */
[----:B------:R-:W0:Y:S04]  /*22c90*/  LDSM.16.M88.4 R12, [R0+0x10000] ;  /* 0x01000000000c783b */ /* 0x000e280000000200 */
[----:B------:R-:W1:Y:S04]  /*22ca0*/  LDSM.16.M88.4 R20, [R0+0x10800] ;  /* 0x010800000014783b */ /* 0x000e680000000200 */
[----:B0-----:R-:W-:Y:S01]  /*22cb0*/  STL [R1+0x23a8], R14 ;  /* 0x0023a80e01007387 */ /* 0x001fe20000100800 */
[----:B------:R-:W-:Y:S02]  /*22cc0*/  STL [R1+0x23a4], R15 ;  /* 0x0023a40f01007387 */ /* 0x000fe40000100800 */
[----:B------:R-:W4:Y:S02]  /*22cd0*/  LDL.LU.64 R24, [R1+0x2d0] ;  /* 0x0002d00001187983 */ /* 0x000f240000300a00 */
[----:B------:R-:W4:Y:S01]  /*22ce0*/  LDL.LU.64 R26, [R1+0x2d8] ;  /* 0x0002d800011a7983 */ /* 0x000f220000300a00 */
[----:B-1----:R-:W-:Y:S01]  /*22cf0*/  STL [R1+0x23ac], R22 ;  /* 0x0023ac1601007387 */ /* 0x002fe20000100800 */
[----:B------:R-:W-:Y:S02]  /*22d00*/  STL [R1+0x23a0], R23 ;  /* 0x0023a01701007387 */ /* 0x000fe40000100800 */
[----:B------:R-:W-:Y:S01]  /*22d10*/  STL.64 [R1+0x2420], R20 ;  /* 0x0024201401007387 */ /* 0x000fe20000100a00 */
[----:B---3--:R-:W0:Y:S04]  /*22d20*/  LDSM.16.MT88.4 R4, [R29+0x80] ;  /* 0x000080001d04783b */ /* 0x008e280000004200 */
[----:B------:R-:W1:Y:S04]  /*22d30*/  LDSM.16.MT88.4 R8, [R29+0x100] ;  /* 0x000100001d08783b */ /* 0x000e680000004200 */
[----:B------:R-:W3:Y:S01]  /*22d40*/  LDSM.16.MT88.4 R20, [R29+0x180] ;  /* 0x000180001d14783b */ /* 0x000ee20000004200 */
[----:B------:R-:W-:-:S03]  /*22d50*/  LOP3.LUT R0, R29, 0x40, RZ, 0x3c, !PT ;  /* 0x000000401d007812 */ /* 0x000fc600078e3cff */
[----:B------:R-:W-:Y:S04]  /*22d60*/  LDSM.16.MT88.4 R16, [R29] ;  /* 0x000000001d10783b */ /* 0x000fe80000004200 */
[----:B0-----:R-:W-:Y:S01]  /*22d70*/  STL.64 [R1+0x2418], R6 ;  /* 0x0024180601007387 */ /* 0x001fe20000100a00 */
[----:B------:R0:W-:Y:S03]  /*22d80*/  STL.64 [R1+0x2410], R4 ;  /* 0x0024100401007387 */ /* 0x0001e60000100a00 */
[----:B0-----:R-:W2:Y:S01]  /*22d90*/  LDL.LU.64 R4, [R1+0x300] ;  /* 0x0003000001047983 */ /* 0x001ea20000300a00 */
[----:B------:R-:W2:Y:S02]  /*22da0*/  LDL.LU.64 R6, [R1+0x308] ;  /* 0x0003080001067983 */ /* 0x000ea40000300a00 */
[----:B-1----:R-:W-:Y:S02]  /*22db0*/  STL.64 [R1+0x2408], R10 ;  /* 0x0024080a01007387 */ /* 0x002fe40000100a00 */
[----:B------:R0:W-:Y:S02]  /*22dc0*/  STL.64 [R1+0x2400], R8 ;  /* 0x0024000801007387 */ /* 0x0001e40000100a00 */
[----:B0-----:R-:W2:Y:S01]  /*22dd0*/  LDL.LU.64 R8, [R1+0x310] ;  /* 0x0003100001087983 */ /* 0x001ea20000300a00 */
[----:B------:R-:W2:Y:S02]  /*22de0*/  LDL.LU.64 R10, [R1+0x318] ;  /* 0x00031800010a7983 */ /* 0x000ea40000300a00 */
[----:B---3--:R-:W-:Y:S02]  /*22df0*/  STL.64 [R1+0x40], R20 ;  /* 0x0000401401007387 */ /* 0x008fe40000100a00 */
[----:B------:R-:W-:Y:S02]  /*22e00*/  STL.64 [R1+0x48], R22 ;  /* 0x0000481601007387 */ /* 0x000fe40000100a00 */
[----:B------:R-:W0:Y:S04]  /*22e10*/  LDSM.16.MT88.4 R20, [R0] ;  /* 0x000000000014783b */ /* 0x000e280000004200 */
[----:B0-----:R-:W-:Y:S01]  /*22e20*/  STL.64 [R1+0x30], R20 ;  /* 0x0000301401007387 */ /* 0x001fe20000100a00 */
[----:B------:R-:W-:Y:S02]  /*22e30*/  STL.64 [R1+0x38], R22 ;  /* 0x0000381601007387 */ /* 0x000fe40000100a00 */
[----:B------:R-:W0:Y:S01]  /*22e40*/  LDSM.16.MT88.4 R20, [R0+0x80] ;  /* 0x000080000014783b */ /* 0x000e220000004200 */
[C---:B----4-:R-:W-:Y:S11]  /*22e50*/  HMMA.16816.F32.BF16 R24, R16.reuse, R12, R24 ;  /* 0x0000000c1018723c */ /* 0x050ff60000041818 */
[----:B------:R-:W-:Y:S11]  /*22e60*/  @!UPT UIADD3 URZ, URZ, URZ, URZ ;  /* 0x0000003f3f3ff290 */ /* 0x000ff6000fffe03f */
[----:B------:R-:W-:Y:S01]  /*22e70*/  @!UPT UIADD3 URZ, URZ, URZ, URZ ;  /* 0x0000003f3f3ff290 */ /* 0x000fe2000fffe03f */
[----:B------:R1:W-:Y:S01]  /*22e80*/  STL.64 [R1+0xe0], R24 ;  /* 0x0000e01801007387 */ /* 0x0003e20000100a00 */
[----:B------:R3:W-:Y:S03]  /*22e90*/  STL.64 [R1+0xe8], R26 ;  /* 0x0000e81a01007387 */ /* 0x0007e60000100a00 */
[----:B-1----:R-:W4:Y:S01]  /*22ea0*/  LDL.LU.64 R24, [R1+0x270] ;  /* 0x0002700001187983 */ /* 0x002f220000300a00 */
[----:B---3--:R-:W4:Y:S03]  /*22eb0*/  LDL.LU.64 R26, [R1+0x278] ;  /* 0x00027800011a7983 */ /* 0x008f260000300a00 */
[----:B0-----:R-:W-:Y:S01]  /*22ec0*/  STL.64 [R1+0x20], R20 ;  /* 0x0000201401007387 */ /* 0x001fe20000100a00 */
[----:B------:R-:W-:Y:S02]  /*22ed0*/  STL.64 [R1+0x28], R22 ;  /* 0x0000281601007387 */ /* 0x000fe40000100a00 */
[----:B------:R-:W0:Y:S02]  /*22ee0*/  LDSM.16.MT88.4 R20, [R0+0x100] ;  /* 0x000100000014783b */ /* 0x000e240000004200 */
[----:B0-----:R-:W-:Y:S02]  /*22ef0*/  STL.64 [R1+0x10], R20 ;  /* 0x0000101401007387 */ /* 0x001fe40000100a00 */
[----:B------:R-:W-:Y:S02]  /*22f00*/  STL.64 [R1+0x18], R22 ;  /* 0x0000181601007387 */ /* 0x000fe40000100a00 */
[----:B------:R-:W0:Y:S02]  /*22f10*/  LDSM.16.MT88.4 R20, [R0+0x180] ;  /* 0x000180000014783b */ /* 0x000e240000004200 */
[----:B0-----:R0:W-:Y:S02]  /*22f20*/  STL.64 [R1], R20 ;  /* 0x0000001401007387 */ /* 0x0011e40000100a00 */
[----:B------:R-:W-:Y:S02]  /*22f30*/  STL.64 [R1+0x8], R22 ;  /* 0x0000081601007387 */ /* 0x000fe40000100a00 */
[----:B0-----:R-:W2:Y:S02]  /*22f40*/  LDL.LU.64 R20, [R1+0x2420] ;  /* 0x0024200001147983 */ /* 0x001ea40000300a00 */
[----:B--2---:R-:W-:Y:S02]  /*22f50*/  HMMA.16816.F32.BF16 R4, R16, R20, R4 ;  /* 0x000000141004723c */ /* 0x004fe40000041804 */
[----:B------:R-:W2:Y:S01]  /*22f60*/  LDL.LU.64 R16, [R1+0x2f0] ;  /* 0x0002f00001107983 */ /* 0x000ea20000300a00 */
[----:B------:R-:W2:Y:S11]  /*22f70*/  LDL.LU.64 R18, [R1+0x2f8] ;  /* 0x0002f80001127983 */ /* 0x000eb60000300a00 */
[----:B------:R-:W-:Y:S09]  /*22f80*/  @!UPT UIADD3 URZ, URZ, URZ, URZ ;  /* 0x0000003f3f3ff290 */ /* 0x000ff2000fffe03f */
[----:B------:R-:W-:Y:S01]  /*22f90*/  STL.64 [R1+0xd0], R4 ;  /* 0x0000d00401007387 */ /* 0x000fe20000100a00 */
[----:B------:R-:W-:Y:S02]  /*22fa0*/  STL.64 [R1+0xd8], R6 ;  /* 0x0000d80601007387 */ /* 0x000fe40000100a00 */
[----:B------:R-:W0:Y:S02]  /*22fb0*/  LDSM.16.MT88.4 R4, [R29+0x2000] ;  /* 0x002000001d04783b */ /* 0x000e240000004200 */
[----:B0-----:R-:W-:Y:S02]  /*22fc0*/  STL.64 [R1+0x50], R4 ;  /* 0x0000500401007387 */ /* 0x001fe40000100a00 */
[----:B------:R0:W-:Y:S02]  /*22fd0*/  STL.64 [R1+0x58], R6 ;  /* 0x0000580601007387 */ /* 0x0001e40000100a00 */
[----:B0-----:R-:W3:Y:S01]  /*22fe0*/  LDL.LU.64 R6, [R1+0x2418] ;  /* 0x0024180001067983 */ /* 0x001ee20000300a00 */
[----:B------:R-:W3:Y:S02]  /*22ff0*/  LDL.LU.64 R4, [R1+0x2410] ;  /* 0x0024100001047983 */ /* 0x000ee40000300a00 */
[----:B------:R-:W-:Y:S01]  /*23000*/  IMAD.MOV.U32 R3, RZ, RZ, R28 ;  /* 0x000000ffff037224 */ /* 0x000fe200078e001c */
[C---:B---3--:R-:W-:Y:S11]  /*23010*/  HMMA.16816.F32.BF16 R8, R4.reuse, R12, R8 ;  /* 0x0000000c0408723c */ /* 0x048ff60000041808 */
[----:B------:R-:W-:Y:S11]  /*23020*/  @!UPT UIADD3 URZ, URZ, URZ, URZ ;  /* 0x0000003f3f3ff290 */ /* 0x000ff6000fffe03f */
[----:B------:R-:W-:Y:S02]  /*23030*/  @!UPT UIADD3 URZ, URZ, URZ, URZ ;  /* 0x0000003f3f3ff290 */ /* 0x000fe4000fffe03f */
[----:B------:R-:W-:Y:S02]  /*23040*/  IMAD.MOV.U32 R28, RZ, RZ, R10 ;  /* 0x000000ffff1c7224 */ /* 0x000fe400078e000a */
[----:B------:R-:W-:Y:S02]  /*23050*/  IMAD.MOV.U32 R2, RZ, RZ, R11 ;  /* 0x000000ffff027224 */ /* 0x000fe400078e000b */
[----:B------:R-:W-:Y:S02]  /*23060*/  IMAD.MOV.U32 R15, RZ, RZ, R8 ;  /* 0x000000ffff0f7224 */ /* 0x000fe400078e0008 */
[----:B------:R-:W-:Y:S01]  /*23070*/  IMAD.MOV.U32 R23, RZ, RZ, R9 ;  /* 0x000000ffff177224 */ /* 0x000fe200078e0009 */
[----:B------:R-:W4:Y:S01]  /*23080*/  LDL.LU.64 R10, [R1+0x2408] ;  /* 0x00240800010a7983 */ /* 0x000f220000300a00 */
[----:B------:R-:W4:Y:S01]  /*23090*/  LDL.LU.64 R8, [R1+0x2400] ;  /* 0x0024000001087983 */ /* 0x000f220000300a00 */
[----:B--2---:R-:W-:Y:S01]  /*230a0*/  HMMA.16816.F32.BF16 R4, R4, R20, R16 ;  /* 0x000000140404723c */ /* 0x004fe20000041810 */
[----:B------:R-:W-:Y:S01]  /*230b0*/  STL [R1+0x23bc], R2 ;  /* 0x0023bc0201007387 */ /* 0x000fe20000100800 */
[----:B------:R-:W-:Y:S01]  /*230c0*/  STL [R1+0x23b8], R28 ;  /* 0x0023b81c01007387 */ /* 0x000fe20000100800 */
[----:B------:R-:W-:Y:S02]  /*230d0*/  STL [R1+0x23b4], R23 ;  /* 0x0023b41701007387 */ /* 0x000fe40000100800 */
[----:B------:R-:W-:Y:S01]  /*230e0*/  STL [R1+0x23b0], R15 ;  /* 0x0023b00f01007387 */ /* 0x000fe20000100800 */
[----:B------:R-:W-:Y:S11]  /*230f0*/  LDSM.16.MT88.4 R16, [R29+0x2180] ;  /* 0x002180001d10783b */ /* 0x000ff60000004200 */
[----:B------:R-:W-:Y:S06]  /*23100*/  @!UPT UIADD3 URZ, URZ, URZ, URZ ;  /* 0x0000003f3f3ff290 */ /* 0x000fec000fffe03f */
[----:B------:R4:W-:Y:S01]  /*23110*/  STL.64 [R1+0xc0], R4 ;  /* 0x0000c00401007387 */ /* 0x0009e20000100a00 */
[----:B------:R-:W-:Y:S02]  /*23120*/  IMAD.MOV.U32 R22, RZ, RZ, R6 ;  /* 0x000000ffff167224 */ /* 0x000fe400078e0006 */
[----:B------:R-:W-:Y:S02]  /*23130*/  IMAD.MOV.U32 R14, RZ, RZ, R7 ;  /* 0x000000ffff0e7224 */ /* 0x000fe400078e0007 */
[C---:B----4-:R-:W-:Y:S01]  /*23140*/  HMMA.16816.F32.BF16 R4, R8.reuse, R12, R24 ;  /* 0x0000000c0804723c */ /* 0x050fe20000041818 */
[----:B------:R-:W0:Y:S04]  /*23150*/  LDSM.16.MT88.4 R24, [R29+0x2080] ;  /* 0x002080001d18783b */ /* 0x000e280000004200 */
[----:B0-----:R-:W-:Y:S01]  /*23160*/  STL.64 [R1+0x2370], R26 ;  /* 0x0023701a01007387 */ /* 0x001fe20000100a00 */
[----:B------:R0:W-:Y:S03]  /*23170*/  STL.64 [R1+0x2368], R24 ;  /* 0x0023681801007387 */ /* 0x0001e60000100a00 */
[----:B0-----:R-:W2:Y:S01]  /*23180*/  LDL.LU.64 R24, [R1+0x290] ;  /* 0x0002900001187983 */ /* 0x001ea20000300a00 */
[----:B------:R-:W2:Y:S11]  /*23190*/  LDL.LU.64 R26, [R1+0x298] ;  /* 0x00029800011a7983 */ /* 0x000eb60000300a00 */
[----:B------:R-:W-:Y:S03]  /*231a0*/  @!UPT UIADD3 URZ, URZ, URZ, URZ ;  /* 0x0000003f3f3ff290 */ /* 0x000fe6000fffe03f */
[----:B------:R-:W-:Y:S02]  /*231b0*/  IMAD.MOV.U32 R2, RZ, RZ, R4 ;  /* 0x000000ffff027224 */ /* 0x000fe400078e0004 */
[----:B------:R-:W-:Y:S02]  /*231c0*/  IMAD.MOV.U32 R28, RZ, RZ, R5 ;  /* 0x000000ffff1c7224 */ /* 0x000fe400078e0005 */
[----:B------:R-:W-:Y:S02]  /*231d0*/  IMAD.MOV.U32 R23, RZ, RZ, R6 ;  /* 0x000000ffff177224 */ /* 0x000fe400078e0006 */
[----:B------:R-:W-:Y:S02]  /*231e0*/  IMAD.MOV.U32 R15, RZ, RZ, R7 ;  /* 0x000000ffff0f7224 */ /* 0x000fe400078e0007 */
[----:B------:R-:W0:Y:S04]  /*231f0*/  LDSM.16.MT88.4 R4, [R29+0x2100] ;  /* 0x002100001d04783b */ /* 0x000e280000004200 */
[----:B0-----:R-:W-:Y:S01]  /*23200*/  STL [R1+0x2344], R4 ;  /* 0x0023440401007387 */ /* 0x001fe20000100800 */
[----:B------:R-:W-:Y:S02]  /*23210*/  STL [R1+0x2340], R5 ;  /* 0x0023400501007387 */ /* 0x000fe40000100800 */
[----:B------:R-:W-:Y:S02]  /*23220*/  STL [R1+0x233c], R6 ;  /* 0x00233c0601007387 */ /* 0x000fe40000100800 */
[----:B------:R-:W-:Y:S01]  /*23230*/  STL [R1+0x2338], R7 ;  /* 0x0023380701007387 */ /* 0x000fe20000100800 */
[----:B------:R0:W-:Y:S01]  /*23240*/  STL [R1+0x2320], R16 ;  /* 0x0023201001007387 */ /* 0x0001e20000100800 */
[----:B------:R1:W-:Y:S02]  /*23250*/  STL [R1+0x231c], R17 ;  /* 0x00231c1101007387 */ /* 0x0003e40000100800 */
[----:B------:R3:W-:Y:S02]  /*23260*/  STL [R1+0x2318], R18 ;  /* 0x0023181201007387 */ /* 0x0007e40000100800 */
[----:B------:R4:W-:Y:S01]  /*23270*/  STL [R1+0x2314], R19 ;  /* 0x0023141301007387 */ /* 0x0009e20000100800 */
[----:B0-----:R-:W2:Y:S01]  /*23280*/  LDL.LU R16, [R1+0x40] ;  /* 0x0000400001107983 */ /* 0x001ea20000300800 */
[----:B-1----:R-:W2:Y:S02]  /*23290*/  LDL.LU R17, [R1+0x44] ;  /* 0x0000440001117983 */ /* 0x002ea40000300800 */
[----:B---3--:R-:W3:Y:S02]  /*232a0*/  LDL.LU R18, [R1+0x48] ;  /* 0x0000480001127983 */ /* 0x008ee40000300800 */
[----:B----4-:R-:W3:Y:S01]  /*232b0*/  LDL.LU R19, [R1+0x4c] ;  /* 0x00004c0001137983 */ /* 0x010ee20000300800 */
[----:B------:R-:W-:Y:S01]  /*232c0*/  STL [R1+0x22e8], R29 ;  /* 0x0022e81d01007387 */ /* 0x000fe20000100800 */
[----:B------:R-:W-:Y:S02]  /*232d0*/  STL.64 [R1+0x23f8], R22 ;  /* 0x0023f81601007387 */ /* 0x000fe40000100a00 */
[----:B------:R0:W-:Y:S01]  /*232e0*/  STL.64 [R1+0x23f0], R20 ;  /* 0x0023f01401007387 */ /* 0x0001e20000100a00 */
[----:B--2---:R-:W-:Y:S01]  /*232f0*/  HMMA.16816.F32.BF16 R4, R8, R20, R24 ;  /* 0x000000140804723c */ /* 0x004fe20000041818 */
[----:B------:R-:W1:Y:S11]  /*23300*/  LDSM.16.MT88.4 R8, [R0+0x2000] ;  /* 0x002000000008783b */ /* 0x000e760000004200 */
[----:B------:R-:W-:Y:S11]  /*23310*/  @!UPT UIADD3 URZ, URZ, URZ, URZ ;  /* 0x0000003f3f3ff290 */ /* 0x000ff6000fffe03f */
[----:B------:R2:W-:Y:S01]  /*23320*/  STL.64 [R1+0x90], R4 ;  /* 0x0000900401007387 */ /* 0x0005e20000100a00 */
[----:B------:R4:W-:Y:S02]  /*23330*/  STL.64 [R1+0x98], R6 ;  /* 0x0000980601007387 */ /* 0x0009e40000100a00 */
[----:B0-----:R-:W3:Y:S02]  /*23340*/  LDL.LU.64 R20, [R1+0x2a0] ;  /* 0x0002a00001147983 */ /* 0x001ee40000300a00 */
[----:B------:R-:W3:Y:S01]  /*23350*/  LDL.LU.64 R22, [R1+0x2a8] ;  /* 0x0002a80001167983 */ /* 0x000ee20000300a00 */
[----:B--2---:R-:W2:Y:S01]  /*23360*/  LDL.LU R4, [R1+0x10] ;  /* 0x0000100001047983 */ /* 0x004ea20000300800 */
[----:B------:R-:W2:Y:S02]  /*23370*/  LDL.LU R5, [R1+0x14] ;  /* 0x0000140001057983 */ /* 0x000ea40000300800 */
[----:B----4-:R-:W4:Y:S02]  /*23380*/  LDL.LU R6, [R1+0x18] ;  /* 0x0000180001067983 */ /* 0x010f240000300800 */
[----:B------:R-:W4:Y:S01]  /*23390*/  LDL.LU R7, [R1+0x1c] ;  /* 0x00001c0001077983 */ /* 0x000f220000300800 */
[----:B------:R-:W2:Y:S01]  /*233a0*/  LDL.LU.64 R24, [R1+0x2e0] ;  /* 0x0002e00001187983 */ /* 0x000ea20000300a00 */
[----:B------:R-:W2:Y:S03]  /*233b0*/  LDL.LU.64 R26, [R1+0x2e8] ;  /* 0x0002e800011a7983 */ /* 0x000ea60000300a00 */
[----:B--2---:R-:W-:Y:S01]  /*233c0*/  STL.64 [R1+0x23d8], R26 ;  /* 0x0023d81a01007387 */ /* 0x004fe20000100a00 */
[----:B------:R-:W-:Y:S02]  /*233d0*/  STL.64 [R1+0x23d0], R24 ;  /* 0x0023d01801007387 */ /* 0x000fe40000100a00 */
[----:B----4-:R-:W-:Y:S02]  /*233e0*/  STL.64 [R1+0x23c8], R6 ;  /* 0x0023c80601007387 */ /* 0x010fe40000100a00 */
[----:B------:R0:W-:Y:S02]  /*233f0*/  STL.64 [R1+0x23c0], R4 ;  /* 0x0023c00401007387 */ /* 0x0001e40000100a00 */
[----:B0-----:R-:W2:Y:S01]  /*23400*/  LDL.LU R4, [R1+0x20] ;  /* 0x0000200001047983 */ /* 0x001ea20000300800 */
[----:B------:R-:W2:Y:S02]  /*23410*/  LDL.LU R5, [R1+0x24] ;  /* 0x0000240001057983 */ /* 0x000ea40000300800 */
[----:B------:R-:W4:Y:S02]  /*23420*/  LDL.LU R6, [R1+0x28] ;  /* 0x0000280001067983 */ /* 0x000f240000300800 */
[----:B------:R-:W4:Y:S01]  /*23430*/  LDL.LU R7, [R1+0x2c] ;  /* 0x00002c0001077983 */ /* 0x000f220000300800 */
[C---:B---3--:R-:W-:Y:S01]  /*23440*/  HMMA.16816.F32.BF16 R20, R16.reuse, R12, R20 ;  /* 0x0000000c1014723c */ /* 0x048fe20000041814 */
[----:B----4-:R-:W-:Y:S01]  /*23450*/  STL.64 [R1+0x23e8], R6 ;  /* 0x0023e80601007387 */ /* 0x010fe20000100a00 */
[----:B--2---:R0:W-:Y:S03]  /*23460*/  STL.64 [R1+0x23e0], R4 ;  /* 0x0023e00401007387 */ /* 0x0041e60000100a00 */
[----:B0-----:R-:W2:Y:S01]  /*23470*/  LDL.LU.64 R4, [R1+0x320] ;  /* 0x0003200001047983 */ /* 0x001ea20000300a00 */
[----:B------:R-:W2:Y:S02]  /*23480*/  LDL.LU.64 R6, [R1+0x328] ;  /* 0x0003280001067983 */ /* 0x000ea40000300a00 */
[----:B------:R-:W3:Y:S02]  /*23490*/  LDL.LU.64 R24, [R1+0x2c0] ;  /* 0x0002c00001187983 */ /* 0x000ee40000300a00 */
[----:B------:R-:W3:Y:S01]  /*234a0*/  LDL.LU.64 R26, [R1+0x2c8] ;  /* 0x0002c800011a7983 */ /* 0x000ee20000300a00 */
[----:B-1----:R-:W-:Y:S01]  /*234b0*/  STL [R1+0x22f8], R8 ;  /* 0x0022f80801007387 */ /* 0x002fe20000100800 */
[----:B------:R0:W-:Y:S02]  /*234c0*/  STL [R1+0x22f4], R9 ;  /* 0x0022f40901007387 */ /* 0x0001e40000100800 */
[----:B------:R-:W-:Y:S02]  /*234d0*/  STL [R1+0x22f0], R10 ;  /* 0x0022f00a01007387 */ /* 0x000fe40000100800 */
[----:B------:R1:W-:Y:S01]  /*234e0*/  STL [R1+0x22ec], R11 ;  /* 0x0022ec0b01007387 */ /* 0x0003e20000100800 */
[----:B0-----:R-:W4:Y:S01]  /*234f0*/  LDL.LU.64 R8, [R1+0x280] ;  /* 0x0002800001087983 */ /* 0x001f220000300a00 */
[----:B-1----:R-:W4:Y:S05]  /*23500*/  LDL.LU.64 R10, [R1+0x288] ;  /* 0x00028800010a7983 */ /* 0x002f2a0000300a00 */
[----:B------:R-:W-:Y:S02]  /*23510*/  STL.64 [R1+0x80], R20 ;  /* 0x0000801401007387 */ /* 0x000fe40000100a00 */
[----:B------:R0:W-:Y:S02]  /*23520*/  STL.64 [R1+0x88], R22 ;  /* 0x0000881601007387 */ /* 0x0001e40000100a00 */
[----:B0-----:R-:W2:Y:S01]  /*23530*/  LDL.LU.64 R22, [R1+0x23f8] ;  /* 0x0023f80001167983 */ /* 0x001ea20000300a00 */
[----:B------:R-:W4:Y:S02]  /*23540*/  LDL.LU.64 R20, [R1+0x23f0] ;  /* 0x0023f00001147983 */ /* 0x000f240000300a00 */
[----:B----4-:R-:W-:Y:S11]  /*23550*/  HMMA.16816.F32.BF16 R8, R16, R20, R8 ;  /* 0x000000141008723c */ /* 0x010ff60000041808 */
[----:B------:R-:W-:Y:S11]  /*23560*/  @!UPT UIADD3 URZ, URZ, URZ, URZ ;  /* 0x0000003f3f3ff290 */ /* 0x000ff6000fffe03f */
[----:B------:R-:W-:Y:S02]  /*23570*/  @!UPT UIADD3 URZ, URZ, URZ, URZ ;  /* 0x0000003f3f3ff290 */ /* 0x000fe4000fffe03f */
[----:B------:R-:W-:Y:S02]  /*23580*/  IMAD.MOV.U32 R16, RZ, RZ, R10 ;  /* 0x000000ffff107224 */ /* 0x000fe400078e000a */
[----:B------:R-:W-:Y:S01]  /*23590*/  IMAD.MOV.U32 R17, RZ, RZ, R11 ;  /* 0x000000ffff117224 */ /* 0x000fe200078e000b */
[----:B------:R0:W-:Y:S04]  /*235a0*/  STL.64 [R1+0x40], R8 ;  /* 0x0000400801007387 */ /* 0x0001e80000100a00 */
[----:B0-----:R-:W4:Y:S01]  /*235b0*/  LDL.LU.64 R8, [R1+0x2b0] ;  /* 0x0002b00001087983 */ /* 0x001f220000300a00 */
[----:B------:R-:W4:Y:S02]  /*235c0*/  LDL.LU.64 R10, [R1+0x2b8] ;  /* 0x0002b800010a7983 */ /* 0x000f240000300a00 */
[----:B------:R0:W-:Y:S02]  /*235d0*/  STL.64 [R1+0x2388], R16 ;  /* 0x0023881001007387 */ /* 0x0001e40000100a00 */
[----:B0-----:R-:W2:Y:S01]  /*235e0*/  LDL.LU R16, [R1+0x30] ;  /* 0x0000300001107983 */ /* 0x001ea20000300800 */
[----:B------:R-:W2:Y:S02]  /*235f0*/  LDL.LU R17, [R1+0x34] ;  /* 0x0000340001117983 */ /* 0x000ea40000300800 */
[----:B------:R-:W2:Y:S02]  /*23600*/  LDL.LU R18, [R1+0x38] ;  /* 0x0000380001127983 */ /* 0x000ea40000300800 */
[----:B------:R-:W2:Y:S02]  /*23610*/  LDL.LU R19, [R1+0x3c] ;  /* 0x00003c0001137983 */ /* 0x000ea40000300800 */
[C---:B--2---:R-:W-:Y:S08]  /*23620*/  HMMA.16816.F32.BF16 R4, R16.reuse, R12, R4 ;  /* 0x0000000c1004723c */ /* 0x044ff00000041804 */
[----:B---3--:R-:W-:Y:S11]  /*23630*/  HMMA.16816.F32.BF16 R16, R16, R20, R24 ;  /* 0x000000141010723c */ /* 0x008ff60000041818 */
[----:B------:R-:W-:Y:S04]  /*23640*/  @!UPT UIADD3 URZ, URZ, URZ, URZ ;  /* 0x0000003f3f3ff290 */ /* 0x000fe8000fffe03f */
[----:B------:R-:W-:Y:S01]  /*23650*/  STL.64 [R1+0x70], R4 ;  /* 0x0000700401007387 */ /* 0x000fe20000100a00 */
[----:B------:R0:W-:Y:S03]  /*23660*/  STL.64 [R1+0x78], R6 ;  /* 0x0000780601007387 */ /* 0x0001e60000100a00 */
[----:B0-----:R-:W2:Y:S01]  /*23670*/  LDL.LU.64 R6, [R1+0x23e8] ;  /* 0x0023e80001067983 */ /* 0x001ea20000300a00 */
[----:B------:R-:W2:Y:S02]  /*23680*/  LDL.LU.64 R4, [R1+0x23e0] ;  /* 0x0023e00001047983 */ /* 0x000ea40000300a00 */
[----:B------:R-:W2:Y:S02]  /*23690*/  LDL.LU.64 R26, [R1+0x23d8] ;  /* 0x0023d800011a7983 */ /* 0x000ea40000300a00 */
[----:B------:R-:W2:Y:S01]  /*236a0*/  LDL.LU.64 R24, [R1+0x23d0] ;  /* 0x0023d00001187983 */ /* 0x000ea20000300a00 */
[----:B------:R-:W-:Y:S01]  /*236b0*/  STL.64 [R1+0x30], R16 ;  /* 0x0000301001007387 */ /* 0x000fe20000100a00 */
[----:B------:R-:W-:Y:S02]  /*236c0*/  STL.64 [R1+0x38], R18 ;  /* 0x0000381201007387 */ /* 0x000fe40000100a00 */
[----:B------:R-:W0:Y:S02]  /*236d0*/  LDSM.16.MT88.4 R16, [R0+0x2080] ;  /* 0x002080000010783b */ /* 0x000e240000004200 */
[----:B0-----:R-:W-:Y:S02]  /*236e0*/  STL.64 [R1+0x60], R16 ;  /* 0x0000601001007387 */ /* 0x001fe40000100a00 */
[----:B------:R2:W-:Y:S02]  /*236f0*/  STL.64 [R1+0x68], R18 ;  /* 0x0000681201007387 */ /* 0x0005e40000100a00 */
[C---:B--2---:R-:W-:Y:S08]  /*23700*/  HMMA.16816.F32.BF16 R16, R4.reuse, R12, R24 ;  /* 0x0000000c0410723c */ /* 0x044ff00000041818 */
[----:B----4-:R-:W-:Y:S11]  /*23710*/  HMMA.16816.F32.BF16 R4, R4, R20, R8 ;  /* 0x000000140404723c */ /* 0x010ff60000041808 */
[----:B------:R-:W-:Y:S04]  /*23720*/  @!UPT UIADD3 URZ, URZ, URZ, URZ ;  /* 0x0000003f3f3ff290 */ /* 0x000fe8000fffe03f */
[----:B------:R0:W-:Y:S01]  /*23730*/  STL.64 [R1+0xb0], R16 ;  /* 0x0000b01001007387 */ /* 0x0001e20000100a00 */
[----:B------:R1:W-:Y:S02]  /*23740*/  STL [R1+0xbc], R19 ;  /* 0x0000bc1301007387 */ /* 0x0003e40000100800 */
[----:B------:R-:W2:Y:S02]  /*23750*/  LDL.LU.64 R24, [R1+0x260] ;  /* 0x0002600001187983 */ /* 0x000ea40000300a00 */
[----:B------:R-:W-:Y:S01]  /*23760*/  IMAD.MOV.U32 R29, RZ, RZ, R18 ;  /* 0x000000ffff1d7224 */ /* 0x000fe200078e0012 */
[----:B------:R-:W2:Y:S03]  /*23770*/  LDL.LU.64 R26, [R1+0x268] ;  /* 0x00026800011a7983 */ /* 0x000ea60000300a00 */
[----:B------:R-:W-:Y:S02]  /*23780*/  IMAD.MOV.U32 R10, RZ, RZ, R6 ;  /* 0x000000ffff0a7224 */ /* 0x000fe400078e0006 */
[----:B------:R-:W-:-:S02]  /*23790*/  IMAD.MOV.U32 R11, RZ, RZ, R7 ;  /* 0x000000ffff0b7224 */ /* 0x000fc400078e0007 */
[----:B------:R-:W-:Y:S01]  /*237a0*/  IMAD.MOV.U32 R8, RZ, RZ, R4 ;  /* 0x000000ffff087224 */ /* 0x000fe200078e0004 */
[----:B0-----:R-:W3:Y:S01]  /*237b0*/  LDL.LU R16, [R1] ;  /* 0x0000000001107983 */ /* 0x001ee20000300800 */
[----:B------:R-:W3:Y:S02]  /*237c0*/  LDL.LU R17, [R1+0x4] ;  /* 0x0000040001117983 */ /* 0x000ee40000300800 */
[----:B------:R-:W3:Y:S02]  /*237d0*/  LDL.LU R18, [R1+0x8] ;  /* 0x0000080001127983 */ /* 0x000ee40000300800 */
[----:B-1----:R-:W3:Y:S01]  /*237e0*/  LDL.LU R19, [R1+0xc] ;  /* 0x00000c0001137983 */ /* 0x002ee20000300800 */
[----:B------:R-:W-:Y:S01]  /*237f0*/  STL [R1+0x22fc], R29 ;  /* 0x0022fc1d01007387 */ /* 0x000fe20000100800 */
[----:B------:R-:W-:Y:S02]  /*23800*/  IMAD.MOV.U32 R9, RZ, RZ, R5 ;  /* 0x000000ffff097224 */ /* 0x000fe400078e0005 */
[----:B------:R-:W2:Y:S02]  /*23810*/  LDL.LU.64 R6, [R1+0x23c8] ;  /* 0x0023c80001067983 */ /* 0x000ea40000300a00 */
[----:B------:R-:W2:Y:S01]  /*23820*/  LDL.LU.64 R4, [R1+0x23c0] ;  /* 0x0023c00001047983 */ /* 0x000ea20000300a00 */
[----:B------:R-:W-:Y:S01]  /*23830*/  STL [R1+0x230c], R11 ;  /* 0x00230c0b01007387 */ /* 0x000fe20000100800 */
[----:B------:R-:W-:Y:S02]  /*23840*/  STL [R1+0x2308], R10 ;  /* 0x0023080a01007387 */ /* 0x000fe40000100800 */
[----:B------:R-:W-:Y:S02]  /*23850*/  STL [R1+0x2304], R9 ;  /* 0x0023040901007387 */ /* 0x000fe40000100800 */
[----:B------:R0:W-:Y:S02]  /*23860*/  STL [R1+0x2300], R8 ;  /* 0x0023000801007387 */ /* 0x0001e40000100800 */
[----:B0-----:R-:W4:Y:S01]  /*23870*/  LDL.LU.64 R8, [R1+0x250] ;  /* 0x0002500001087983 */ /* 0x001f220000300a00 */
[----:B------:R-:W4:Y:S01]  /*23880*/  LDL.LU.64 R10, [R1+0x258] ;  /* 0x00025800010a7983 */ /* 0x000f220000300a00 */
[C---:B--2---:R-:W-:Y:S11]  /*23890*/  HMMA.16816.F32.BF16 R24, R4.reuse, R12, R24 ;  /* 0x0000000c0418723c */ /* 0x044ff60000041818 */
[----:B------:R-:W-:Y:S11]  /*238a0*/  @!UPT UIADD3 URZ, URZ, URZ, URZ ;  /* 0x0000003f3f3ff290 */ /* 0x000ff6000fffe03f */
[----:B------:R-:W-:Y:S01]  /*238b0*/  @!UPT UIADD3 URZ, URZ, URZ, URZ ;  /* 0x0000003f3f3ff290 */ /* 0x000fe2000fffe03f */
[----:B------:R0:W-:Y:S01]  /*238c0*/  STL.64 [R1+0x120], R24 ;  /* 0x0001201801007387 */ /* 0x0001e20000100a00 */
[----:B------:R1:W-:Y:S02]  /*238d0*/  STL [R1+0x128], R26 ;  /* 0x0001281a01007387 */ /* 0x0003e40000100800 */
[----:B------:R-:W-:Y:S01]  /*238e0*/  IMAD.MOV.U32 R29, RZ, RZ, R27 ;  /* 0x000000ffff1d7224 */ /* 0x000fe200078e001b */
[----:B0-----:R-:W2:Y:S01]  /*238f0*/  LDL.LU R24, [R1+0x50] ;  /* 0x0000500001187983 */ /* 0x001ea20000300800 */
[----:B------:R-:W2:Y:S02]  /*23900*/  LDL.LU R25, [R1+0x54] ;  /* 0x0000540001197983 */ /* 0x000ea40000300800 */
[----:B-1----:R-:W2:Y:S02]  /*23910*/  LDL.LU R26, [R1+0x58] ;  /* 0x00005800011a7983 */ /* 0x002ea40000300800 */
[----:B------:R-:W2:Y:S01]  /*23920*/  LDL.LU R27, [R1+0x5c] ;  /* 0x00005c00011b7983 */ /* 0x000ea20000300800 */
[----:B----4-:R-:W-:Y:S11]  /*23930*/  HMMA.16816.F32.BF16 R4, R4, R20, R8 ;  /* 0x000000140404723c */ /* 0x010ff60000041808 */
[----:B------:R-:W-:Y:S11]  /*23940*/  @!UPT UIADD3 URZ, URZ, URZ, URZ ;  /* 0x0000003f3f3ff290 */ /* 0x000ff6000fffe03f */
[----:B------:R-:W-:Y:S02]  /*23950*/  @!UPT UIADD3 URZ, URZ, URZ, URZ ;  /* 0x0000003f3f3ff290 */ /* 0x000fe4000fffe03f */
[----:B------:R-:W-:Y:S02]  /*23960*/  IMAD.MOV.U32 R11, RZ, RZ, R4 ;  /* 0x000000ffff0b7224 */ /* 0x000fe400078e0004 */
[----:B------:R-:W-:Y:S02]  /*23970*/  IMAD.MOV.U32 R10, RZ, RZ, R5 ;  /* 0x000000ffff0a7224 */ /* 0x000fe400078e0005 */
[----:B------:R-:W-:Y:S02]  /*23980*/  IMAD.MOV.U32 R9, RZ, RZ, R6 ;  /* 0x000000ffff097224 */ /* 0x000fe400078e0006 */
[----:B------:R-:W-:Y:S01]  /*23990*/  IMAD.MOV.U32 R8, RZ, RZ, R7 ;  /* 0x000000ffff087224 */ /* 0x000fe200078e0007 */
[----:B--2---:R-:W-:Y:S01]  /*239a0*/  STL.64 [R1+0x2398], R26 ;  /* 0x0023981a01007387 */ /* 0x004fe20000100a00 */
[----:B------:R0:W-:Y:S02]  /*239b0*/  STL.64 [R1+0x2390], R24 ;  /* 0x0023901801007387 */ /* 0x0001e40000100a00 */
[----:B------:R-:W-:Y:S01]  /*239c0*/  STL [R1+0x2310], R29 ;  /* 0x0023101d01007387 */ /* 0x000fe20000100800 */
[----:B0-----:R-:W3:Y:S01]  /*239d0*/  LDL.LU.64 R24, [R1+0x130] ;  /* 0x0001300001187983 */ /* 0x001ee20000300a00 */
[----:B------:R-:W3:Y:S02]  /*239e0*/  LDL.LU.64 R26, [R1+0x138] ;  /* 0x00013800011a7983 */ /* 0x000ee40000300a00 */
[----:B------:R-:W2:Y:S02]  /*239f0*/  LDL.LU R4, [R1+0xd0] ;  /* 0x0000d00001047983 */ /* 0x000ea40000300800 */
[----:B------:R-:W2:Y:S01]  /*23a00*/  LDL.LU R5, [R1+0xd4] ;  /* 0x0000d40001057983 */ /* 0x000ea20000300800 */
[----:B------:R-:W4:Y:S01]  /*23a10*/  LDL.LU R6, [R1+0xd8] ;  /* 0x0000d80001067983 */ /* 0x000f220000300800 */
[----:B------:R-:W4:Y:S01]  /*23a20*/  LDL.LU R7, [R1+0xdc] ;  /* 0x0000dc0001077983 */ /* 0x000f220000300800 */
[----:B---3--:R-:W-:Y:S02]  /*23a30*/  HMMA.16816.F32.BF16 R24, R16, R12, R24 ;  /* 0x0000000c1018723c */ /* 0x008fe40000041818 */
[----:B----4-:R-:W-:Y:S01]  /*23a40*/  STL.64 [R1+0x2380], R6 ;  /* 0x0023800601007387 */ /* 0x010fe20000100a00 */
[----:B--2---:R0:W-:Y:S03]  /*23a50*/  STL.64 [R1+0x2378], R4 ;  /* 0x0023780401007387 */ /* 0x0041e60000100a00 */
[----:B0-----:R-:W2:Y:S01]  /*23a60*/  LDL.LU R4, [R1+0xe0] ;  /* 0x0000e00001047983 */ /* 0x001ea20000300800 */
[----:B------:R-:W2:Y:S02]  /*23a70*/  LDL.LU R5, [R1+0xe4] ;  /* 0x0000e40001057983 */ /* 0x000ea40000300800 */
[----:B------:R-:W2:Y:S02]  /*23a80*/  LDL.LU R6, [R1+0xe8] ;  /* 0x0000e80001067983 */ /* 0x000ea40000300800 */
[----:B------:R-:W2:Y:S01]  /*23a90*/  LDL.LU R7, [R1+0xec] ;  /* 0x0000ec0001077983 */ /* 0x000ea20000300800 */
[----:B------:R-:W-:Y:S01]  /*23aa0*/  STL.64 [R1+0x2330], R10 ;  /* 0x0023300a01007387 */ /* 0x000fe20000100a00 */
[----:B------:R-:W-:Y:S10]  /*23ab0*/  STL.64 [R1+0x2328], R8 ;  /* 0x0023280801007387 */ /* 0x000ff40000100a00 */
[----:B------:R0:W-:Y:S02]  /*23ac0*/  STL [R1+0x130], R24 ;  /* 0x0001301801007387 */ /* 0x0001e40000100800 */
[----:B------:R-:W-:-:S02]  /*23ad0*/  IMAD.MOV.U32 R29, RZ, RZ, R25 ;  /* 0x000000ffff1d7224 */ /* 0x000fc400078e0019 */
[----:B------:R-:W-:Y:S02]  /*23ae0*/  IMAD.MOV.U32 R13, RZ, RZ, R26 ;  /* 0x000000ffff0d7224 */ /* 0x000fe400078e001a */
[----:B------:R-:W-:Y:S01]  /*23af0*/  IMAD.MOV.U32 R12, RZ, RZ, R27 ;  /* 0x000000ffff0c7224 */ /* 0x000fe200078e001b */
[----:B0-----:R-:W3:Y:S01]  /*23b00*/  LDL.LU.64 R24, [R1+0x140] ;  /* 0x0001400001187983 */ /* 0x001ee20000300a00 */
[----:B------:R-:W3:Y:S02]  /*23b10*/  LDL.LU.64 R26, [R1+0x148] ;  /* 0x00014800011a7983 */ /* 0x000ee40000300a00 */
[----:B------:R-:W-:Y:S02]  /*23b20*/  IMAD.MOV.U32 R8, RZ, RZ, R2 ;  /* 0x000000ffff087224 */ /* 0x000fe400078e0002 */
[----:B------:R-:W-:Y:S02]  /*23b30*/  IMAD.MOV.U32 R10, RZ, RZ, R23 ;  /* 0x000000ffff0a7224 */ /* 0x000fe400078e0017 */
[----:B------:R-:W-:Y:S01]  /*23b40*/  IMAD.MOV.U32 R11, RZ, RZ, R15 ;  /* 0x000000ffff0b7224 */ /* 0x000fe200078e000f */
[----:B------:R-:W4:Y:S01]  /*23b50*/  LDL.LU R2, [R1+0x23bc] ;  /* 0x0023bc0001027983 */ /* 0x000f220000300800 */
[----:B------:R-:W-:-:S02]  /*23b60*/  IMAD.MOV.U32 R9, RZ, RZ, R28 ;  /* 0x000000ffff097224 */ /* 0x000fc400078e001c */
[----:B------:R-:W2:Y:S02]  /*23b70*/  LDL.LU R28, [R1+0x23b8] ;  /* 0x0023b800011c7983 */ /* 0x000ea40000300800 */
[----:B------:R-:W2:Y:S01]  /*23b80*/  LDL.LU R23, [R1+0x23b4] ;  /* 0x0023b40001177983 */ /* 0x000ea20000300800 */
[----:B------:R-:W2:Y:S01]  /*23b90*/  LDL.LU R15, [R1+0x23b0] ;  /* 0x0023b000010f7983 */ /* 0x000ea20000300800 */
[----:B------:R-:W-:Y:S02]  /*23ba0*/  STL.64 [R1+0x2350], R10 ;  /* 0x0023500a01007387 */ /* 0x000fe40000100a00 */
[----:B------:R0:W-:Y:S02]  /*23bb0*/  STL.64 [R1+0x2348], R8 ;  /* 0x0023480801007387 */ /* 0x0001e40000100a00 */
[----:B0-----:R-:W2:Y:S01]  /*23bc0*/  LDL.LU R8, [R1+0xc0] ;  /* 0x0000c00001087983 */ /* 0x001ea20000300800 */
[----:B------:R-:W2:Y:S02]  /*23bd0*/  LDL.LU R9, [R1+0xc4] ;  /* 0x0000c40001097983 */ /* 0x000ea40000300800 */
[----:B------:R-:W-:-:S02]  /*23be0*/  IMAD.MOV.U32 R10, RZ, RZ, R22 ;  /* 0x000000ffff0a7224 */ /* 0x000fc400078e0016 */
[----:B------:R-:W-:Y:S01]  /*23bf0*/  IMAD.MOV.U32 R11, RZ, RZ, R14 ;  /* 0x000000ffff0b7224 */ /* 0x000fe200078e000e */
[----:B------:R-:W4:Y:S01]  /*23c00*/  LDL.LU R22, [R1+0x23ac] ;  /* 0x0023ac0001167983 */ /* 0x000f220000300800 */
[----:B------:R-:W4:Y:S03]  /*23c10*/  LDL.LU R14, [R1+0x23a8] ;  /* 0x0023a800010e7983 */ /* 0x000f260000300800 */
[----:B------:R-:W-:Y:S01]  /*23c20*/  STL.64 [R1+0x2360], R10 ;  /* 0x0023600a01007387 */ /* 0x000fe20000100a00 */
[----:B---3--:R-:W-:Y:S03]  /*23c30*/  HMMA.16816.F32.BF16 R16, R16, R20, R24 ;  /* 0x000000141010723c */ /* 0x008fe60000041818 */
[----:B--2---:R0:W-:Y:S02]  /*23c40*/  STL.64 [R1+0x2358], R8 ;  /* 0x0023580801007387 */ /* 0x0041e40000100a00 */
[----:B0-----:R-:W-:-:S02]  /*23c50*/  IMAD.MOV.U32 R8, RZ, RZ, R15 ;  /* 0x000000ffff087224 */ /* 0x001fc400078e000f */
[----:B------:R-:W-:Y:S01]  /*23c60*/  IMAD.MOV.U32 R9, RZ, RZ, R23 ;  /* 0x000000ffff097224 */ /* 0x000fe200078e0017 */
[----:B------:R-:W4:Y:S01]  /*23c70*/  LDL.LU R15, [R1+0x23a4] ;  /* 0x0023a400010f7983 */ /* 0x000f220000300800 */
[----:B------:R-:W2:Y:S02]  /*23c80*/  LDL.LU R23, [R1+0x23a0] ;  /* 0x0023a00001177983 */ /* 0x000ea40000300800 */
[----:B------:R-:W4:Y:S02]  /*23c90*/  LDL.LU.64 R26, [R1+0x2398] ;  /* 0x00239800011a7983 */ /* 0x000f240000300a00 */
[----:B------:R-:W4:Y:S10]  /*23ca0*/  LDL.LU.64 R24, [R1+0x2390] ;  /* 0x0023900001187983 */ /* 0x000f340000300a00 */
[----:B------:R0:W-:Y:S01]  /*23cb0*/  STL.64 [R1+0x190], R16 ;  /* 0x0001901001007387 */ /* 0x0001e20000100a00 */
[----:B------:R-:W-:Y:S03]  /*23cc0*/  STL.64 [R1+0x198], R18 ;  /* 0x0001981201007387 */ /* 0x000fe60000100a00 */
[----:B0-----:R-:W3:Y:S01]  /*23cd0*/  LDL.LU.64 R16, [R1+0x2388] ;  /* 0x0023880001107983 */ /* 0x001ee20000300a00 */
[----:B----4-:R-:W-:Y:S11]  /*23ce0*/  HMMA.16816.F32.BF16 R4, R24, R14, R4 ;  /* 0x0000000e1804723c */ /* 0x010ff60000041804 */
[----:B------:R-:W-:Y:S11]  /*23cf0*/  @!UPT UIADD3 URZ, URZ, URZ, URZ ;  /* 0x0000003f3f3ff290 */ /* 0x000ff6000fffe03f */
[----:B------:R-:W-:Y:S01]  /*23d00*/  @!UPT UIADD3 URZ, URZ, URZ, URZ ;  /* 0x0000003f3f3ff290 */ /* 0x000fe2000fffe03f */
[----:B------:R-:W-:Y:S01]  /*23d10*/  STL.64 [R1+0x1d8], R6 ;  /* 0x0001d80601007387 */ /* 0x000fe20000100a00 */
[----:B------:R-:W-:Y:S02]  /*23d20*/  IMAD.MOV.U32 R20, RZ, RZ, R4 ;  /* 0x000000ffff147224 */ /* 0x000fe400078e0004 */
[----:B------:R-:W-:Y:S02]  /*23d30*/  IMAD.MOV.U32 R21, RZ, RZ, R5 ;  /* 0x000000ffff157224 */ /* 0x000fe400078e0005 */
[----:B------:R-:W0:Y:S04]  /*23d40*/  LDSM.16.MT88.4 R4, [R0+0x2100] ;  /* 0x002100000004783b */ /* 0x000e280000004200 */
[----:B------:R0:W-:Y:S01]  /*23d50*/  STL [R1+0x2260], R21 ;  /* 0x0022601501007387 */ /* 0x0001e20000100800 */
[----:B------:R1:W-:Y:S02]  /*23d60*/  STL [R1+0x225c], R20 ;  /* 0x00225c1401007387 */ /* 0x0003e40000100800 */
[----:B0-----:R-:W-:-:S02]  /*23d70*/  IMAD.MOV.U32 R21, RZ, RZ, R6 ;  /* 0x000000ffff157224 */ /* 0x001fc400078e0006 */
[----:B-1----:R-:W-:Y:S02]  /*23d80*/  IMAD.MOV.U32 R20, RZ, RZ, R7 ;  /* 0x000000ffff147224 */ /* 0x002fe400078e0007 */
[----:B------:R-:W-:Y:S02]  /*23d90*/  IMAD.MOV.U32 R18, RZ, RZ, R4 ;  /* 0x000000ffff127224 */ /* 0x000fe400078e0004 */
[----:B------:R-:W-:Y:S01]  /*23da0*/  IMAD.MOV.U32 R19, RZ, RZ, R5 ;  /* 0x000000ffff137224 */ /* 0x000fe200078e0005 */
[----:B------:R-:W2:Y:S01]  /*23db0*/  LDL.LU.64 R6, [R1+0x2380] ;  /* 0x0023800001067983 */ /* 0x000ea20000300a00 */
[----:B------:R-:W2:Y:S02]  /*23dc0*/  LDL.LU.64 R4, [R1+0x2378] ;  /* 0x0023780001047983 */ /* 0x000ea40000300a00 */
[----:B------:R-:W-:Y:S01]  /*23dd0*/  IMAD.MOV.U32 R10, RZ, RZ, R28 ;  /* 0x000000ffff0a7224 */ /* 0x000fe200078e001c */
[----:B--2---:R-:W-:Y:S01]  /*23de0*/  HMMA.16816.F32.BF16 R4, R24, R22, R4 ;  /* 0x000000161804723c */ /* 0x004fe20000041804 */
[----:B------:R-:W0:Y:S11]  /*23df0*/  LDSM.16.MT88.4 R24, [R0+0x2180] ;  /* 0x002180000018783b */ /* 0x000e360000004200 */
[----:B------:R-:W-:Y:S11]  /*23e00*/  @!UPT UIADD3 URZ, URZ, URZ, URZ ;  /* 0x0000003f3f3ff290 */ /* 0x000ff6000fffe03f */
[----:B------:R-:W-:Y:S01]  /*23e10*/  @!UPT UIADD3 URZ, URZ, URZ, URZ ;  /* 0x0000003f3f3ff290 */ /* 0x000fe2000fffe03f */
[----:B------:R-:W-:Y:S01]  /*23e20*/  IMAD.MOV.U32 R28, RZ, RZ, R7 ;  /* 0x000000ffff1c7224 */ /* 0x000fe200078e0007 */
[----:B------:R-:W-:Y:S01]  /*23e30*/  STL.64 [R1+0x1c0], R4 ;  /* 0x0001c00401007387 */ /* 0x000fe20000100a00 */
[----:B------:R0:W-:Y:S03]  /*23e40*/  STL [R1+0x1c8], R6 ;  /* 0x0001c80601007387 */ /* 0x0001e60000100800 */
[----:B------:R1:W-:Y:S01]  /*23e50*/  STL [R1+0x2258], R28 ;  /* 0x0022581c01007387 */ /* 0x0003e20000100800 */
[----:B0-----:R-:W-:Y:S02]  /*23e60*/  IMAD.MOV.U32 R6, RZ, RZ, R26 ;  /* 0x000000ffff067224 */ /* 0x001fe400078e001a */
[----:B------:R-:W-:Y:S02]  /*23e70*/  IMAD.MOV.U32 R7, RZ, RZ, R27 ;  /* 0x000000ffff077224 */ /* 0x000fe400078e001b */
[----:B------:R-:W-:-:S02]  /*23e80*/  IMAD.MOV.U32 R4, RZ, RZ, R24 ;  /* 0x000000ffff047224 */ /* 0x000fc400078e0018 */
[----:B------:R-:W-:Y:S01]  /*23e90*/  IMAD.MOV.U32 R5, RZ, RZ, R25 ;  /* 0x000000ffff057224 */ /* 0x000fe200078e0019 */
[----:B------:R-:W2:Y:S01]  /*23ea0*/  LDL.LU.64 R26, [R1+0x2370] ;  /* 0x00237000011a7983 */ /* 0x000ea20000300a00 */
[----:B------:R-:W2:Y:S02]  /*23eb0*/  LDL.LU.64 R24, [R1+0x2368] ;  /* 0x0023680001187983 */ /* 0x000ea40000300a00 */
[----:B------:R-:W-:-:S07]  /*23ec0*/  IMAD.MOV.U32 R11, RZ, RZ, R2 ;  /* 0x000000ffff0b7224 */ /* 0x000fce00078e0002 */
[C---:B--2---:R-:W-:Y:S11]  /*23ed0*/  HMMA.16816.F32.BF16 R8, R24.reuse, R14, R8 ;  /* 0x0000000e1808723c */ /* 0x044ff60000041808 */
[----:B------:R-:W-:Y:S11]  /*23ee0*/  @!UPT UIADD3 URZ, URZ, URZ, URZ ;  /* 0x0000003f3f3ff290 */ /* 0x000ff6000fffe03f */
[----:B------:R-:W-:Y:S01]  /*23ef0*/  @!UPT UIADD3 URZ, URZ, URZ, URZ ;  /* 0x0000003f3f3ff290 */ /* 0x000fe2000fffe03f */
[----:B------:R-:W-:Y:S01]  /*23f00*/  STL.64 [R1+0x1e0], R8 ;  /* 0x0001e00801007387 */ /* 0x000fe20000100a00 */
[----:B------:R0:W-:Y:S02]  /*23f10*/  STL [R1+0x1e8], R10 ;  /* 0x0001e80a01007387 */ /* 0x0001e40000100800 */
[----:B-1----:R-:W-:Y:S02]  /*23f20*/  IMAD.MOV.U32 R28, RZ, RZ, R11 ;  /* 0x000000ffff1c7224 */ /* 0x002fe400078e000b */
[----:B0-----:R-:W2:Y:S01]  /*23f30*/  LDL.LU.64 R10, [R1+0x2360] ;  /* 0x00236000010a7983 */ /* 0x001ea20000300a00 */
[----:B------:R-:W2:Y:S02]  /*23f40*/  LDL.LU.64 R8, [R1+0x2358] ;  /* 0x0023580001087983 */ /* 0x000ea40000300a00 */
[----:B------:R-:W-:Y:S01]  /*23f50*/  IMAD.MOV.U32 R2, RZ, RZ, R3 ;  /* 0x000000ffff027224 */ /* 0x000fe200078e0003 */
[----:B--2---:R-:W-:Y:S01]  /*23f60*/  HMMA.16816.F32.BF16 R24, R24, R22, R8 ;  /* 0x000000161818723c */ /* 0x004fe20000041808 */
[----:B------:R-:W2:Y:S01]  /*23f70*/  LDL.LU.64 R10, [R1+0x2350] ;  /* 0x00235000010a7983 */ /* 0x000ea20000300a00 */
[----:B------:R-:W2:Y:S11]  /*23f80*/  LDL.LU.64 R8, [R1+0x2348] ;  /* 0x0023480001087983 */ /* 0x000eb60000300a00 */
[----:B------:R-:W-:Y:S10]  /*23f90*/  @!UPT UIADD3 URZ, URZ, URZ, URZ ;  /* 0x0000003f3f3ff290 */ /* 0x000ff4000fffe03f */
[----:B------:R-:W-:Y:S01]  /*23fa0*/  STL.64 [R1+0x1b0], R24 ;  /* 0x0001b01801007387 */ /* 0x000fe20000100a00 */
[----:B------:R0:W-:Y:S02]  /*23fb0*/  STL [R1+0x1b8], R26 ;  /* 0x0001b81a01007387 */ /* 0x0001e40000100800 */
[----:B------:R-:W-:Y:S02]  /*23fc0*/  IMAD.MOV.U32 R3, RZ, RZ, R27 ;  /* 0x000000ffff037224 */ /* 0x000fe400078e001b */
[----:B------:R-:W-:Y:S02]  /*23fd0*/  IMAD.MOV.U32 R27, RZ, RZ, R7 ;  /* 0x000000ffff1b7224 */ /* 0x000fe400078e0007 */
[----:B0-----:R-:W-:Y:S02]  /*23fe0*/  IMAD.MOV.U32 R26, RZ, RZ, R6 ;  /* 0x000000ffff1a7224 */ /* 0x001fe400078e0006 */
[----:B------:R-:W-:Y:S02]  /*23ff0*/  IMAD.MOV.U32 R24, RZ, RZ, R4 ;  /* 0x000000ffff187224 */ /* 0x000fe400078e0004 */
[----:B------:R-:W-:Y:S01]  /*24000*/  IMAD.MOV.U32 R25, RZ, RZ, R5 ;  /* 0x000000ffff197224 */ /* 0x000fe200078e0005 */
[----:B------:R-:W2:Y:S01]  /*24010*/  LDL.LU R4, [R1+0x2344] ;  /* 0x0023440001047983 */ /* 0x000ea20000300800 */
[----:B------:R-:W2:Y:S02]  /*24020*/  LDL.LU R5, [R1+0x2340] ;  /* 0x0023400001057983 */ /* 0x000ea40000300800 */
[----:B------:R-:W2:Y:S02]  /*24030*/  LDL.LU R6, [R1+0x233c] ;  /* 0x00233c0001067983 */ /* 0x000ea40000300800 */
[----:B------:R-:W2:Y:S01]  /*24040*/  LDL.LU R7, [R1+0x2338] ;  /* 0x0023380001077983 */ /* 0x000ea20000300800 */
[----:B------:R-:W-:Y:S01]  /*24050*/  STL.64 [R1+0x2270], R26 ;  /* 0x0022701a01007387 */ /* 0x000fe20000100a00 */
[----:B------:R0:W-:Y:S03]  /*24060*/  STL.64 [R1+0x2268], R24 ;  /* 0x0022681801007387 */ /* 0x0001e60000100a00 */
[----:B0-----:R-:W4:Y:S01]  /*24070*/  LDL.LU R24, [R1+0x90] ;  /* 0x0000900001187983 */ /* 0x001f220000300800 */
[----:B------:R-:W4:Y:S02]  /*24080*/  LDL.LU R25, [R1+0x94] ;  /* 0x0000940001197983 */ /* 0x000f240000300800 */
[----:B------:R-:W4:Y:S02]  /*24090*/  LDL.LU R26, [R1+0x98] ;  /* 0x00009800011a7983 */ /* 0x000f240000300800 */
[----:B------:R-:W4:Y:S01]  /*240a0*/  LDL.LU R27, [R1+0x9c] ;  /* 0x00009c00011b7983 */ /* 0x000f220000300800 */
[C---:B--2---:R-:W-:Y:S08]  /*240b0*/  HMMA.16816.F32.BF16 R8, R4.reuse, R14, R8 ;  /* 0x0000000e0408723c */ /* 0x044ff00000041808 */
[----:B----4-:R-:W-:Y:S11]  /*240c0*/  HMMA.16816.F32.BF16 R24, R4, R22, R24 ;  /* 0x000000160418723c */ /* 0x010ff60000041818 */
[----:B------:R-:W-:Y:S04]  /*240d0*/  @!UPT UIADD3 URZ, URZ, URZ, URZ ;  /* 0x0000003f3f3ff290 */ /* 0x000fe8000fffe03f */
[----:B------:R-:W-:Y:S01]  /*240e0*/  STL.64 [R1+0x1a0], R8 ;  /* 0x0001a00801007387 */ /* 0x000fe20000100a00 */
[----:B------:R0:W-:Y:S02]  /*240f0*/  STL.64 [R1+0x1a8], R10 ;  /* 0x0001a80a01007387 */ /* 0x0001e40000100a00 */
[----:B---3--:R-:W-:Y:S02]  /*24100*/  IMAD.MOV.U32 R6, RZ, RZ, R16 ;  /* 0x000000ffff067224 */ /* 0x008fe400078e0010 */
[----:B------:R-:W-:Y:S01]  /*24110*/  IMAD.MOV.U32 R7, RZ, RZ, R17 ;  /* 0x000000ffff077224 */ /* 0x000fe200078e0011 */
[----:B0-----:R-:W2:Y:S01]  /*24120*/  LDL.LU.64 R10, [R1+0x2330] ;  /* 0x00233000010a7983 */ /* 0x001ea20000300a00 */
[----:B------:R-:W3:Y:S02]  /*24130*/  LDL.LU.64 R8, [R1+0x2328] ;  /* 0x0023280001087983 */ /* 0x000ee40000300a00 */
[----:B------:R-:W4:Y:S01]  /*24140*/  LDL.LU R4, [R1+0x40] ;  /* 0x0000400001047983 */ /* 0x000f220000300800 */
[----:B------:R0:W-:Y:S01]  /*24150*/  STL.64 [R1+0x180], R24 ;  /* 0x0001801801007387 */ /* 0x0001e20000100a00 */
[----:B------:R1:W-:Y:S02]  /*24160*/  STL.64 [R1+0x188], R26 ;  /* 0x0001881a01007387 */ /* 0x0003e40000100a00 */
[----:B------:R-:W4:Y:S02]  /*24170*/  LDL.LU R5, [R1+0x44] ;  /* 0x0000440001057983 */ /* 0x000f240000300800 */
[----:B------:R-:W4:Y:S01]  /*24180*/  LDL.LU R16, [R1+0x2320] ;  /* 0x0023200001107983 */ /* 0x000f220000300800 */
[----:B------:R-:W4:Y:S01]  /*24190*/  LDL.LU R17, [R1+0x231c] ;  /* 0x00231c0001117983 */ /* 0x000f220000300800 */
[----:B0-----:R-:W-:-:S02]  /*241a0*/  IMAD.MOV.U32 R24, RZ, RZ, R18 ;  /* 0x000000ffff187224 */ /* 0x001fc400078e0012 */
[----:B-1----:R-:W-:Y:S02]  /*241b0*/  IMAD.MOV.U32 R26, RZ, RZ, R21 ;  /* 0x000000ffff1a7224 */ /* 0x002fe400078e0015 */
[----:B------:R-:W-:Y:S02]  /*241c0*/  IMAD.MOV.U32 R27, RZ, RZ, R20 ;  /* 0x000000ffff1b7224 */ /* 0x000fe400078e0014 */
[----:B------:R-:W-:Y:S01]  /*241d0*/  IMAD.MOV.U32 R25, RZ, RZ, R19 ;  /* 0x000000ffff197224 */ /* 0x000fe200078e0013 */
[----:B------:R-:W4:Y:S01]  /*241e0*/  LDL.LU R18, [R1+0x2318] ;  /* 0x0023180001127983 */ /* 0x000f220000300800 */
[----:B------:R-:W4:Y:S02]  /*241f0*/  LDL.LU R19, [R1+0x2314] ;  /* 0x0023140001137983 */ /* 0x000f240000300800 */
[----:B------:R-:W-:Y:S01]  /*24200*/  STL.64 [R1+0x22a0], R26 ;  /* 0x0022a01a01007387 */ /* 0x000fe20000100a00 */
[----:B------:R0:W-:Y:S04]  /*24210*/  STL.64 [R1+0x2298], R24 ;  /* 0x0022981801007387 */ /* 0x0001e80000100a00 */
[----:B0-----:R-:W2:Y:S01]  /*24220*/  LDL.LU R24, [R1+0x80] ;  /* 0x0000800001187983 */ /* 0x001ea20000300800 */
[----:B------:R-:W2:Y:S02]  /*24230*/  LDL.LU R25, [R1+0x84] ;  /* 0x0000840001197983 */ /* 0x000ea40000300800 */
[----:B------:R-:W2:Y:S02]  /*24240*/  LDL.LU R26, [R1+0x88] ;  /* 0x00008800011a7983 */ /* 0x000ea40000300800 */
[----:B------:R-:W2:Y:S01]  /*24250*/  LDL.LU R27, [R1+0x8c] ;  /* 0x00008c00011b7983 */ /* 0x000ea20000300800 */
[C---:B----4-:R-:W-:Y:S08]  /*24260*/  HMMA.16816.F32.BF16 R4, R16.reuse, R22, R4 ;  /* 0x000000161004723c */ /* 0x050ff00000041804 */
[----:B--2---:R-:W-:Y:S11]  /*24270*/  HMMA.16816.F32.BF16 R24, R16, R14, R24 ;  /* 0x0000000e1018723c */ /* 0x004ff60000041818 */
[----:B------:R-:W-:Y:S11]  /*24280*/  @!UPT UIADD3 URZ, URZ, URZ, URZ ;  /* 0x0000003f3f3ff290 */ /* 0x000ff6000fffe03f */
[----:B------:R-:W-:Y:S01]  /*24290*/  @!UPT UIADD3 URZ, URZ, URZ, URZ ;  /* 0x0000003f3f3ff290 */ /* 0x000fe2000fffe03f */
[----:B------:R0:W-:Y:S01]  /*242a0*/  STL.64 [R1+0x170], R24 ;  /* 0x0001701801007387 */ /* 0x0001e20000100a00 */
[----:B------:R1:W-:Y:S03]  /*242b0*/  STL.64 [R1+0x178], R26 ;  /* 0x0001781a01007387 */ /* 0x0003e60000100a00 */
[----:B0-----:R-:W2:Y:S01]  /*242c0*/  LDL.LU R24, [R1+0x60] ;  /* 0x0000600001187983 */ /* 0x001ea20000300800 */
[----:B------:R0:W-:Y:S02]  /*242d0*/  STL.64 [R1+0x140], R4 ;  /* 0x0001400401007387 */ /* 0x0001e40000100a00 */
[----:B------:R4:W-:Y:S02]  /*242e0*/  STL.64 [R1+0x148], R6 ;  /* 0x0001480601007387 */ /* 0x0009e40000100a00 */
[----:B------:R-:W2:Y:S01]  /*242f0*/  LDL.LU R25, [R1+0x64] ;  /* 0x0000640001197983 */ /* 0x000ea20000300800 */
[----:B-1----:R-:W2:Y:S01]  /*24300*/  LDL.LU R26, [R1+0x68] ;  /* 0x00006800011a7983 */ /* 0x002ea20000300800 */
[----:B------:R-:W2:Y:S02]  /*24310*/  LDL.LU R27, [R1+0x6c] ;  /* 0x00006c00011b7983 */ /* 0x000ea40000300800 */
[----:B------:R-:W-:Y:S01]  /*24320*/  IMAD.MOV.U32 R17, RZ, RZ, R29 ;  /* 0x000000ffff117224 */ /* 0x000fe200078e001d */
[----:B--2---:R-:W-:Y:S01]  /*24330*/  STL.64 [R1+0x22d0], R26 ;  /* 0x0022d01a01007387 */ /* 0x004fe20000100a00 */
[----:B------:R1:W-:Y:S02]  /*24340*/  STL.64 [R1+0x22c8], R24 ;  /* 0x0022c81801007387 */ /* 0x0003e40000100a00 */
[----:B------:R-:W2:Y:S02]  /*24350*/  LDL.LU R16, [R1+0x130] ;  /* 0x0001300001107983 */ /* 0x000ea40000300800 */
[----:B------:R-:W2:Y:S01]  /*24360*/  LDL.LU R29, [R1+0x2310] ;  /* 0x00231000011d7983 */ /* 0x000ea20000300800 */
[----:B0-----:R-:W2:Y:S01]  /*24370*/  LDL.LU R4, [R1+0x70] ;  /* 0x0000700001047983 */ /* 0x001ea20000300800 */
[----:B------:R-:W2:Y:S02]  /*24380*/  LDL.LU R5, [R1+0x74] ;  /* 0x0000740001057983 */ /* 0x000ea40000300800 */
[----:B----4-:R-:W4:Y:S02]  /*24390*/  LDL.LU R6, [R1+0x78] ;  /* 0x0000780001067983 */ /* 0x010f240000300800 */
[----:B------:R-:W4:Y:S01]  /*243a0*/  LDL.LU R7, [R1+0x7c] ;  /* 0x00007c0001077983 */ /* 0x000f220000300800 */
[----:B-1----:R-:W2:Y:S01]  /*243b0*/  LDL.LU R24, [R1+0x30] ;  /* 0x0000300001187983 */ /* 0x002ea20000300800 */
[----:B------:R-:W2:Y:S02]  /*243c0*/  LDL.LU R25, [R1+0x34] ;  /* 0x0000340001197983 */ /* 0x000ea40000300800 */
[----:B------:R-:W2:Y:S02]  /*243d0*/  LDL.LU R26, [R1+0x38] ;  /* 0x00003800011a7983 */ /* 0x000ea40000300800 */
[----:B------:R-:W2:Y:S02]  /*243e0*/  LDL.LU R27, [R1+0x3c] ;  /* 0x00003c00011b7983 */ /* 0x000ea40000300800 */
[----:B------:R-:W-:-:S02]  /*243f0*/  IMAD.MOV.U32 R18, RZ, RZ, R13 ;  /* 0x000000ffff127224 */ /* 0x000fc400078e000d */
[----:B------:R-:W-:Y:S01]  /*24400*/  IMAD.MOV.U32 R19, RZ, RZ, R12 ;  /* 0x000000ffff137224 */ /* 0x000fe200078e000c */
[----:B--2---:R-:W-:Y:S01]  /*24410*/  STL.64 [R1+0x22e0], R26 ;  /* 0x0022e01a01007387 */ /* 0x004fe20000100a00 */
[----:B------:R-:W-:Y:S03]  /*24420*/  STL.64 [R1+0x22d8], R24 ;  /* 0x0022d81801007387 */ /* 0x000fe60000100a00 */
[----:B------:R3:W-:Y:S02]  /*24430*/  STL.64 [R1+0x2280], R18 ;  /* 0x0022801201007387 */ /* 0x0007e40000100a00 */
[----:B------:R0:W-:Y:S02]  /*24440*/  STL.64 [R1+0x2278], R16 ;  /* 0x0022781001007387 */ /* 0x0001e40000100a00 */
[----:B---3--:R-:W-:Y:S02]  /*24450*/  IMAD.MOV.U32 R18, RZ, RZ, R9 ;  /* 0x000000ffff127224 */ /* 0x008fe400078e0009 */
[----:B0-----:R-:W-:-:S02]  /*24460*/  IMAD.MOV.U32 R16, RZ, RZ, R11 ;  /* 0x000000ffff107224 */ /* 0x001fc400078e000b */
[----:B------:R-:W-:Y:S01]  /*24470*/  IMAD.MOV.U32 R19, RZ, RZ, R8 ;  /* 0x000000ffff137224 */ /* 0x000fe200078e0008 */
[----:B------:R-:W2:Y:S01]  /*24480*/  LDL.LU R11, [R1+0x230c] ;  /* 0x00230c00010b7983 */ /* 0x000ea20000300800 */
[----:B------:R-:W-:Y:S02]  /*24490*/  IMAD.MOV.U32 R17, RZ, RZ, R10 ;  /* 0x000000ffff117224 */ /* 0x000fe400078e000a */
[----:B------:R-:W3:Y:S02]  /*244a0*/  LDL.LU R10, [R1+0x2308] ;  /* 0x00230800010a7983 */ /* 0x000ee40000300800 */
[----:B------:R-:W2:Y:S01]  /*244b0*/  LDL.LU R9, [R1+0x2304] ;  /* 0x0023040001097983 */ /* 0x000ea20000300800 */
[----:B------:R-:W2:Y:S01]  /*244c0*/  LDL.LU R8, [R1+0x2300] ;  /* 0x0023000001087983 */ /* 0x000ea20000300800 */
[----:B------:R-:W-:Y:S02]  /*244d0*/  STL.64 [R1+0x2290], R18 ;  /* 0x0022901201007387 */ /* 0x000fe40000100a00 */
[----:B------:R0:W-:Y:S02]  /*244e0*/  STL.64 [R1+0x2288], R16 ;  /* 0x0022881001007387 */ /* 0x0001e40000100a00 */
[----:B0-----:R-:W2:Y:S01]  /*244f0*/  LDL.LU R16, [R1+0x120] ;  /* 0x0001200001107983 */ /* 0x001ea20000300800 */
[----:B------:R-:W2:Y:S02]  /*24500*/  LDL.LU R17, [R1+0x124] ;  /* 0x0001240001117983 */ /* 0x000ea40000300800 */
[----:B------:R-:W2:Y:S02]  /*24510*/  LDL.LU R18, [R1+0x128] ;  /* 0x0001280001127983 */ /* 0x000ea40000300800 */
[----:B------:R-:W-:-:S02]  /*24520*/  IMAD.MOV.U32 R19, RZ, RZ, R29 ;  /* 0x000000ffff137224 */ /* 0x000fc400078e001d */
[----:B------:R-:W3:Y:S04]  /*24530*/  LDL.LU R29, [R1+0x22fc] ;  /* 0x0022fc00011d7983 */ /* 0x000ee80000300800 */
[----:B--2---:R-:W-:Y:S01]  /*24540*/  STL.64 [R1+0x22b0], R18 ;  /* 0x0022b01201007387 */ /* 0x004fe20000100a00 */
[----:B------:R0:W-:Y:S02]  /*24550*/  STL.64 [R1+0x22a8], R16 ;  /* 0x0022a81001007387 */ /* 0x0001e40000100a00 */
[----:B0-----:R-:W-:Y:S02]  /*24560*/  IMAD.MOV.U32 R16, RZ, RZ, R8 ;  /* 0x000000ffff107224 */ /* 0x001fe400078e0008 */
[----:B------:R-:W-:Y:S01]  /*24570*/  IMAD.MOV.U32 R17, RZ, RZ, R9 ;  /* 0x000000ffff117224 */ /* 0x000fe200078e0009 */
[----:B------:R-:W4:Y:S01]  /*24580*/  LDL.LU R8, [R1+0x22f8] ;  /* 0x0022f80001087983 */ /* 0x000f220000300800 */
[----:B------:R-:W4:Y:S02]  /*24590*/  LDL.LU R9, [R1+0x22f4] ;  /* 0x0022f40001097983 */ /* 0x000f240000300800 */
[----:B---3--:R-:W-:-:S02]  /*245a0*/  IMAD.MOV.U32 R18, RZ, RZ, R10 ;  /* 0x000000ffff127224 */ /* 0x008fc400078e000a */
[----:B------:R-:W-:Y:S01]  /*245b0*/  IMAD.MOV.U32 R19, RZ, RZ, R11 ;  /* 0x000000ffff137224 */ /* 0x000fe200078e000b */
[----:B------:R-:W4:Y:S01]  /*245c0*/  LDL.LU R10, [R1+0x22f0] ;  /* 0x0022f000010a7983 */ /* 0x000f220000300800 */
[----:B------:R-:W4:Y:S03]  /*245d0*/  LDL.LU R11, [R1+0x22ec] ;  /* 0x0022ec00010b7983 */ /* 0x000f260000300800 */
[----:B------:R0:W-:Y:S01]  /*245e0*/  STL.64 [R1+0x22c0], R18 ;  /* 0x0022c01201007387 */ /* 0x0001e20000100a00 */
[----:B------:R1:W-:Y:S02]  /*245f0*/  STL.64 [R1+0x22b8], R16 ;  /* 0x0022b81001007387 */ /* 0x0003e40000100a00 */
[----:B0-----:R-:W-:Y:S01]  /*24600*/  IMAD.MOV.U32 R18, RZ, RZ, R29 ;  /* 0x000000ffff127224 */ /* 0x001fe200078e001d */
[----:B-1----:R-:W2:Y:S01]  /*24610*/  LDL.LU R16, [R1+0xb0] ;  /* 0x0000b00001107983 */ /* 0x002ea20000300800 */
[----:B------:R-:W2:Y:S02]  /*24620*/  LDL.LU R17, [R1+0xb4] ;  /* 0x0000b40001117983 */ /* 0x000ea40000300800 */
[----:B------:R-:W3:Y:S02]  /*24630*/  LDL.LU R29, [R1+0x22e8] ;  /* 0x0022e800011d7983 */ /* 0x000ee40000300800 */
[----:B------:R-:W2:Y:S01]  /*24640*/  LDL.LU R19, [R1+0xbc] ;  /* 0x0000bc0001137983 */ /* 0x000ea20000300800 */
[----:B------:R-:W0:Y:S01]  /*24650*/  S2R R13, SR_TID.X ;  /* 0x00000000000d7919 */ /* 0x000e220000002100 */
[----:B----4-:R-:W-:Y:S11]  /*24660*/  HMMA.16816.F32.BF16 R24, R8, R14, R4 ;  /* 0x0000000e0818723c */ /* 0x010ff60000041804 */
[----:B------:R-:W-:Y:S11]  /*24670*/  @!UPT UIADD3 URZ, URZ, URZ, URZ ;  /* 0x0000003f3f3ff290 */ /* 0x000ff6000fffe03f */
[----:B------:R-:W-:Y:S01]  /*24680*/  @!UPT UIADD3 URZ, URZ, URZ, URZ ;  /* 0x0000003f3f3ff290 */ /* 0x000fe2000fffe03f */
[----:B------:R-:W-:Y:S01]  /*24690*/  STL.64 [R1+0x160], R24 ;  /* 0x0001601801007387 */ /* 0x000fe20000100a00 */
[----:B------:R-:W-:Y:S02]  /*246a0*/  STL.64 [R1+0x168], R26 ;  /* 0x0001681a01007387 */ /* 0x000fe40000100a00 */
[----:B---3--:R-:W1:Y:S04]  /*246b0*/  LDSM.16.MT88.4 R24, [R29+0x4000] ;  /* 0x004000001d18783b */ /* 0x008e680000004200 */
[C---:B0-----:R-:W-:Y:S01]  /*246c0*/  IMAD.SHL.U32 R5, R13.reuse, 0x2, RZ ;  /* 0x000000020d057824 */ /* 0x041fe200078e00ff */
[----:B------:R-:W-:Y:S01]  /*246d0*/  LOP3.LUT R4, R13, 0x7, RZ, 0xc0, !PT ;  /* 0x000000070d047812 */ /* 0x000fe200078ec0ff */
[----:B-1----:R-:W-:Y:S02]  /*246e0*/  IMAD.MOV.U32 R13, RZ, RZ, R26 ;  /* 0x000000ffff0d7224 */ /* 0x002fe400078e001a */
[----:B------:R-:W-:-:S02]  /*246f0*/  IMAD.MOV.U32 R12, RZ, RZ, R27 ;  /* 0x000000ffff0c7224 */ /* 0x000fc400078e001b */
[----:B------:R-:W-:Y:S02]  /*24700*/  IMAD.MOV.U32 R21, RZ, RZ, R24 ;  /* 0x000000ffff157224 */ /* 0x000fe400078e0018 */
[----:B------:R-:W-:Y:S01]  /*24710*/  IMAD.MOV.U32 R20, RZ, RZ, R25 ;  /* 0x000000ffff147224 */ /* 0x000fe200078e0019 */
[----:B------:R-:W3:Y:S01]  /*24720*/  LDL.LU.64 R26, [R1+0x22e0] ;  /* 0x0022e000011a7983 */ /* 0x000ee20000300a00 */
[----:B------:R-:W3:Y:S02]  /*24730*/  LDL.LU.64 R24, [R1+0x22d8] ;  /* 0x0022d80001187983 */ /* 0x000ee40000300a00 */
[----:B------:R-:W-:-:S05]  /*24740*/  IMAD R4, R4, 0x110, RZ ;  /* 0x0000011004047824 */ /* 0x000fca00078e02ff */
[----:B------:R-:W-:-:S04]  /*24750*/  LOP3.LUT R4, R4, 0x30, R5, 0x78, !PT ;  /* 0x0000003004047812 */ /* 0x000fc800078e7805 */
[----:B------:R-:W-:-:S06]  /*24760*/  LOP3.LUT R4, R4, 0x40, RZ, 0x3c, !PT ;  /* 0x0000004004047812 */ /* 0x000fcc00078e3cff */
[----:B------:R-:W0:Y:S04]  /*24770*/  LDSM.16.M88.4 R4, [R4+0x10000] ;  /* 0x010000000404783b */ /* 0x000e280000000200 */
[----:B0-----:R0:W-:Y:S04]  /*24780*/  STL [R1+0x2134], R6 ;  /* 0x0021340601007387 */ /* 0x0011e80000100800 */
[----:B0-----:R-:W4:Y:S01]  /*24790*/  LDL R6, [R1+0x19e0] ;  /* 0x0019e00001067983 */ /* 0x001f220000100800 */
[----:B------:R-:W-:Y:S01]  /*247a0*/  STL [R1+0x2130], R7 ;  /* 0x0021300701007387 */ /* 0x000fe20000100800 */
[----:B---3--:R-:W-:Y:S02]  /*247b0*/  HMMA.16816.F32.BF16 R8, R8, R22, R24 ;  /* 0x000000160808723c */ /* 0x008fe40000041818 */
[----:B------:R-:W2:Y:S01]  /*247c0*/  LDL.LU.64 R26, [R1+0x22d0] ;  /* 0x0022d000011a7983 */ /* 0x000ea20000300a00 */
[----:B------:R-:W2:Y:S11]  /*247d0*/  LDL.LU.64 R24, [R1+0x22c8] ;  /* 0x0022c80001187983 */ /* 0x000eb60000300a00 */
[----:B------:R-:W-:Y:S09]  /*247e0*/  @!UPT UIADD3 URZ, URZ, URZ, URZ ;  /* 0x0000003f3f3ff290 */ /* 0x000ff2000fffe03f */
[----:B------:R-:W-:Y:S01]  /*247f0*/  STL.64 [R1+0x70], R8 ;  /* 0x0000700801007387 */ /* 0x000fe20000100a00 */
[----:B------:R-:W-:Y:S03]  /*24800*/  STL.64 [R1+0x78], R10 ;  /* 0x0000780a01007387 */ /* 0x000fe60000100a00 */
[----:B----4-:R-:W0:Y:S04]  /*24810*/  LDSM.16.M88.4 R8, [R6+0x10800] ;  /* 0x010800000608783b */ /* 0x010e280000000200 */
[----:B0-----:R-:W-:Y:S01]  /*24820*/  STL [R1+0x212c], R10 ;  /* 0x00212c0a01007387 */ /* 0x001fe20000100800 */
[----:B------:R-:W-:Y:S01]  /*24830*/  STL [R1+0x2128], R11 ;  /* 0x0021280b01007387 */ /* 0x000fe20000100800 */
[----:B--2---:R-:W-:Y:S11]  /*24840*/  HMMA.16816.F32.BF16 R16, R24, R14, R16 ;  /* 0x0000000e1810723c */ /* 0x004ff60000041810 */
[----:B------:R-:W-:Y:S11]  /*24850*/  @!UPT UIADD3 URZ, URZ, URZ, URZ ;  /* 0x0000003f3f3ff290 */ /* 0x000ff6000fffe03f */
[----:B------:R-:W-:Y:S01]  /*24860*/  @!UPT UIADD3 URZ, URZ, URZ, URZ ;  /* 0x0000003f3f3ff290 */ /* 0x000fe2000fffe03f */
[----:B------:R-:W-:Y:S01]  /*24870*/  STL.64 [R1+0x150], R16 ;  /* 0x0001501001007387 */ /* 0x000fe20000100a00 */
[----:B------:R-:W-:Y:S02]  /*24880*/  STL.64 [R1+0x158], R18 ;  /* 0x0001581201007387 */ /* 0x000fe40000100a00 */
[----:B------:R-:W0:Y:S04]  /*24890*/  LDSM.16.MT88.4 R16, [R29+0x4080] ;  /* 0x004080001d10783b */ /* 0x000e280000004200 */
[----:B0-----:R-:W-:Y:S02]  /*248a0*/  IMAD.MOV.U32 R11, RZ, RZ, R16 ;  /* 0x000000ffff0b7224 */ /* 0x001fe400078e0010 */
[----:B------:R-:W-:Y:S02]  /*248b0*/  IMAD.MOV.U32 R10, RZ, RZ, R17 ;  /* 0x000000ffff0a7224 */ /* 0x000fe400078e0011 */
[----:B------:R-:W-:-:S02]  /*248c0*/  IMAD.MOV.U32 R7, RZ, RZ, R18 ;  /* 0x000000ffff077224 */ /* 0x000fc400078e0012 */
[----:B------:R-:W-:Y:S02]  /*248d0*/  IMAD.MOV.U32 R6, RZ, RZ, R19 ;  /* 0x000000ffff067224 */ /* 0x000fe400078e0013 */
[----:B------:R-:W0:Y:S04]  /*248e0*/  LDSM.16.MT88.4 R16, [R29+0x4100] ;  /* 0x004100001d10783b */ /* 0x000e280000004200 */
[----:B0-----:R-:W-:Y:S01]  /*248f0*/  STL.64 [R1+0x30], R16 ;  /* 0x0000301001007387 */ /* 0x001fe20000100a00 */
[----:B------:R-:W-:Y:S02]  /*24900*/  STL.64 [R1+0x38], R18 ;  /* 0x0000381201007387 */ /* 0x000fe40000100a00 */
[----:B------:R-:W0:Y:S02]  /*24910*/  LDSM.16.MT88.4 R16, [R29+0x4180] ;  /* 0x004180001d10783b */ /* 0x000e240000004200 */
[----:B0-----:R-:W-:Y:S02]  /*24920*/  STL.64 [R1+0x20], R16 ;  /* 0x0000201001007387 */ /* 0x001fe40000100a00 */
[----:B------:R0:W-:Y:S02]  /*24930*/  STL.64 [R1+0x28], R18 ;  /* 0x0000281201007387 */ /* 0x0001e40000100a00 */
[----:B0-----:R-:W2:Y:S01]  /*24940*/  LDL.LU.64 R18, [R1+0x22c0] ;  /* 0x0022c00001127983 */ /* 0x001ea20000300a00 */
[----:B------:R-:W2:Y:S02]  /*24950*/  LDL.LU.64 R16, [R1+0x22b8] ;  /* 0x0022b80001107983 */ /* 0x000ea40000300a00 */
[----:B--2---:R-:W-:Y:S01]  /*24960*/  HMMA.16816.F32.BF16 R24, R24, R22, R16 ;  /* 0x000000161818723c */ /* 0x004fe20000041810 */
[----:B------:R-:W2:Y:S01]  /*24970*/  LDL.LU.64 R18, [R1+0x22b0] ;  /* 0x0022b00001127983 */ /* 0x000ea20000300a00 */
[----:B------:R-:W2:Y:S11]  /*24980*/  LDL.LU.64 R16, [R1+0x22a8] ;  /* 0x0022a80001107983 */ /* 0x000eb60000300a00 */
[----:B------:R-:W-:Y:S10]  /*24990*/  @!UPT UIADD3 URZ, URZ, URZ, URZ ;  /* 0x0000003f3f3ff290 */ /* 0x000ff4000fffe03f */
[----:B------:R-:W-:Y:S01]  /*249a0*/  STL.64 [R1+0xf0], R24 ;  /* 0x0000f01801007387 */ /* 0x000fe20000100a00 */
[----:B------:R-:W-:Y:S02]  /*249b0*/  STL.64 [R1+0xf8], R26 ;  /* 0x0000f81a01007387 */ /* 0x000fe40000100a00 */
[----:B------:R-:W0:Y:S02]  /*249c0*/  LDSM.16.MT88.4 R24, [R0+0x4000] ;  /* 0x004000000018783b */ /* 0x000e240000004200 */
[----:B0-----:R-:W-:Y:S02]  /*249d0*/  STL.64 [R1+0x60], R24 ;  /* 0x0000601801007387 */ /* 0x001fe40000100a00 */
[----:B------:R0:W-:Y:S02]  /*249e0*/  STL.64 [R1+0x68], R26 ;  /* 0x0000681a01007387 */ /* 0x0001e40000100a00 */
[----:B0-----:R-:W2:Y:S01]  /*249f0*/  LDL.LU.64 R26, [R1+0x22a0] ;  /* 0x0022a000011a7983 */ /* 0x001ea20000300a00 */
[----:B------:R-:W2:Y:S02]  /*24a00*/  LDL.LU.64 R24, [R1+0x2298] ;  /* 0x0022980001187983 */ /* 0x000ea40000300a00 */
[C---:B--2---:R-:W-:Y:S11]  /*24a10*/  HMMA.16816.F32.BF16 R16, R24.reuse, R14, R16 ;  /* 0x0000000e1810723c */ /* 0x044ff60000041810 */
[----:B------:R-:W-:Y:S11]  /*24a20*/  @!UPT UIADD3 URZ, URZ, URZ, URZ ;  /* 0x0000003f3f3ff290 */ /* 0x000ff6000fffe03f */
[----:B------:R-:W-:Y:S01]  /*24a30*/  @!UPT UIADD3 URZ, URZ, URZ, URZ ;  /* 0x0000003f3f3ff290 */ /* 0x000fe2000fffe03f */
[----:B------:R-:W-:Y:S01]  /*24a40*/  STL.64 [R1+0xe0], R16 ;  /* 0x0000e01001007387 */ /* 0x000fe20000100a00 */
[----:B------:R0:W-:Y:S03]  /*24a50*/  STL.64 [R1+0xe8], R18 ;  /* 0x0000e81201007387 */ /* 0x0001e60000100a00 */
[----:B0-----:R-:W2:Y:S01]  /*24a60*/  LDL.LU.64 R18, [R1+0x2290] ;  /* 0x0022900001127983 */ /* 0x001ea20000300a00 */
[----:B------:R-:W2:Y:S02]  /*24a70*/  LDL.LU.64 R16, [R1+0x2288] ;  /* 0x0022880001107983 */ /* 0x000ea40000300a00 */
[----:B--2---:R-:W-:Y:S01]  /*24a80*/  HMMA.16816.F32.BF16 R24, R24, R22, R16 ;  /* 0x000000161818723c */ /* 0x004fe20000041810 */
[----:B------:R-:W2:Y:S01]  /*24a90*/  LDL.LU.64 R18, [R1+0x2280] ;  /* 0x0022800001127983 */ /* 0x000ea20000300a00 */
[----:B------:R-:W2:Y:S11]  /*24aa0*/  LDL.LU.64 R16, [R1+0x2278] ;  /* 0x0022780001107983 */ /* 0x000eb60000300a00 */
[----:B------:R-:W-:Y:S10]  /*24ab0*/  @!UPT UIADD3 URZ, URZ, URZ, URZ ;  /* 0x0000003f3f3ff290 */ /* 0x000ff4000fffe03f */
[----:B------:R-:W-:Y:S01]  /*24ac0*/  STL.64 [R1+0xd0], R24 ;  /* 0x0000d01801007387 */ /* 0x000fe20000100a00 */
[----:B------:R0:W-:Y:S03]  /*24ad0*/  STL.64 [R1+0xd8], R26 ;  /* 0x0000d81a01007387 */ /* 0x0001e60000100a00 */
[----:B0-----:R-:W2:Y:S01]  /*24ae0*/  LDL.LU.64 R26, [R1+0x2270] ;  /* 0x00227000011a7983 */ /* 0x001ea20000300a00 */
[----:B------:R-:W2:Y:S02]  /*24af0*/  LDL.LU.64 R24, [R1+0x2268] ;  /* 0x0022680001187983 */ /* 0x000ea40000300a00 */
[----:B--2---:R-:W-:Y:S11]  /*24b00*/  HMMA.16816.F32.BF16 R16, R24, R14, R16 ;  /* 0x0000000e1810723c */ /* 0x004ff60000041810 */
[----:B------:R-:W-:Y:S11]  /*24b10*/  @!UPT UIADD3 URZ, URZ, URZ, URZ ;  /* 0x0000003f3f3ff290 */ /* 0x000ff6000fffe03f */
[----:B------:R-:W-:Y:S01]  /*24b20*/  @!UPT UIADD3 URZ, URZ, URZ, URZ ;  /* 0x0000003f3f3ff290 */ /* 0x000fe2000fffe03f */
[----:B------:R-:W-:Y:S01]  /*24b30*/  STL.64 [R1+0xc0], R16 ;  /* 0x0000c01001007387 */ /* 0x000fe20000100a00 */
[----:B------:R-:W-:Y:S02]  /*24b40*/  STL.64 [R1+0xc8], R18 ;  /* 0x0000c81201007387 */ /* 0x000fe40000100a00 */
[----:B------:R-:W0:Y:S02]  /*24b50*/  LDSM.16.MT88.4 R16, [R0+0x4080] ;  /* 0x004080000010783b */ /* 0x000e240000004200 */
[----:B0-----:R-:W-:Y:S02]  /*24b60*/  STL.64 [R1], R16 ;  /* 0x0000001001007387 */ /* 0x001fe40000100a00 */
[----:B------:R-:W-:Y:S02]  /*24b70*/  STL.64 [R1+0x8], R18 ;  /* 0x0000081201007387 */ /* 0x000fe40000100a00 */
[----:B------:R-:W0:Y:S02]  /*24b80*/  LDSM.16.MT88.4 R16, [R0+0x4100] ;  /* 0x004100000010783b */ /* 0x000e240000004200 */
[----:B0-----:R0:W-:Y:S02]  /*24b90*/  STL.64 [R1+0x2190], R18 ;  /* 0x0021901201007387 */ /* 0x0011e40000100a00 */
[----:B------:R-:W-:Y:S02]  /*24ba0*/  STL.64 [R1+0x2188], R16 ;  /* 0x0021881001007387 */ /* 0x000fe40000100a00 */
[----:B0-----:R-:W-:-:S02]  /*24bb0*/  IMAD.MOV.U32 R18, RZ, RZ, R7 ;  /* 0x000000ffff127224 */ /* 0x001fc400078e0007 */
[----:B------:R-:W-:-:S05]  /*24bc0*/  IMAD.MOV.U32 R19, RZ, RZ, R6 ;  /* 0x000000ffff137224 */ /* 0x000fca00078e0006 */
[----:B------:R0:W-:Y:S02]  /*24bd0*/  STL.64 [R1+0x2250], R18 ;  /* 0x0022501201007387 */ /* 0x0001e40000100a00 */
[----:B0-----:R-:W-:Y:S02]  /*24be0*/  IMAD.MOV.U32 R18, RZ, RZ, R13 ;  /* 0x000000ffff127224 */ /* 0x001fe400078e000d */
[----:B------:R-:W-:Y:S02]  /*24bf0*/  IMAD.MOV.U32 R19, RZ, RZ, R12 ;  /* 0x000000ffff137224 */ /* 0x000fe400078e000c */
[----:B------:R-:W0:Y:S01]  /*24c00*/  LDSM.16.MT88.4 R12, [R0+0x4180] ;  /* 0x00418000000c783b */ /* 0x000e220000004200 */
[----:B------:R-:W-:Y:S02]  /*24c10*/  IMAD.MOV.U32 R16, RZ, RZ, R11 ;  /* 0x000000ffff107224 */ /* 0x000fe400078e000b */
[----:B------:R-:W-:-:S05]  /*24c20*/  IMAD.MOV.U32 R17, RZ, RZ, R10 ;  /* 0x000000ffff117224 */ /* 0x000fca00078e000a */
[----:B------:R1:W-:Y:S02]  /*24c30*/  STL.64 [R1+0x2248], R16 ;  /* 0x0022481001007387 */ /* 0x0003e40000100a00 */
[----:B-1----:R-:W-:Y:S02]  /*24c40*/  IMAD.MOV.U32 R16, RZ, RZ, R21 ;  /* 0x000000ffff107224 */ /* 0x002fe400078e0015 */
[----:B------:R-:W-:Y:S01]  /*24c50*/  IMAD.MOV.U32 R17, RZ, RZ, R20 ;  /* 0x000000ffff117224 */ /* 0x000fe200078e0014 */
[----:B------:R-:W2:Y:S01]  /*24c60*/  LDL.LU R21, [R1+0x2260] ;  /* 0x0022600001157983 */ /* 0x000ea20000300800 */
[----:B------:R-:W2:Y:S03]  /*24c70*/  LDL.LU R20, [R1+0x225c] ;  /* 0x00225c0001147983 */ /* 0x000ea60000300800 */
[----:B0-----:R-:W-:Y:S01]  /*24c80*/  STL.64 [R1+0x2170], R14 ;  /* 0x0021700e01007387 */ /* 0x001fe20000100a00 */
[----:B------:R0:W-:Y:S03]  /*24c90*/  STL.64 [R1+0x2168], R12 ;  /* 0x0021680c01007387 */ /* 0x0001e60000100a00 */
[----:B0-----:R-:W3:Y:S01]  /*24ca0*/  LDL.LU R12, [R1+0x190] ;  /* 0x00019000010c7983 */ /* 0x001ee20000300800 */
[----:B------:R-:W3:Y:S02]  /*24cb0*/  LDL.LU R13, [R1+0x194] ;  /* 0x00019400010d7983 */ /* 0x000ee40000300800 */
[----:B------:R-:W3:Y:S02]  /*24cc0*/  LDL.LU R14, [R1+0x198] ;  /* 0x00019800010e7983 */ /* 0x000ee40000300800 */
[----:B------:R-:W3:Y:S02]  /*24cd0*/  LDL.LU R15, [R1+0x19c] ;  /* 0x00019c00010f7983 */ /* 0x000ee40000300800 */
[----:B---3--:R-:W-:Y:S01]  /*24ce0*/  HMMA.16816.F32.BF16 R24, R24, R22, R12 ;  /* 0x000000161818723c */ /* 0x008fe2000004180c */
[----:B------:R-:W2:Y:S01]  /*24cf0*/  LDL.LU R22, [R1+0x1d8] ;  /* 0x0001d80001167983 */ /* 0x000ea20000300800 */
[----:B------:R-:W2:Y:S11]  /*24d00*/  LDL.LU R23, [R1+0x1dc] ;  /* 0x0001dc0001177983 */ /* 0x000eb60000300800 */
[----:B------:R-:W-:Y:S11]  /*24d10*/  @!UPT UIADD3 URZ, URZ, URZ, URZ ;  /* 0x0000003f3f3ff290 */ /* 0x000ff6000fffe03f */
[----:B------:R-:W-:Y:S02]  /*24d20*/  IMAD.MOV.U32 R15, RZ, RZ, R24 ;  /* 0x000000ffff0f7224 */ /* 0x000fe400078e0018 */
[----:B------:R-:W-:Y:S02]  /*24d30*/  IMAD.MOV.U32 R14, RZ, RZ, R25 ;  /* 0x000000ffff0e7224 */ /* 0x000fe400078e0019 */
[----:B------:R-:W-:Y:S02]  /*24d40*/  IMAD.MOV.U32 R13, RZ, RZ, R26 ;  /* 0x000000ffff0d7224 */ /* 0x000fe400078e001a */
[----:B------:R-:W-:Y:S02]  /*24d50*/  IMAD.MOV.U32 R12, RZ, RZ, R27 ;  /* 0x000000ffff0c7224 */ /* 0x000fe400078e001b */
[----:B------:R-:W0:Y:S04]  /*24d60*/  LDSM.16.MT88.4 R24, [R29+0x6000] ;  /* 0x006000001d18783b */ /* 0x000e280000004200 */
[----:B------:R-:W-:Y:S01]  /*24d70*/  STL.64 [R1+0x2240], R14 ;  /* 0x0022400e01007387 */ /* 0x000fe20000100a00 */
[----:B------:R1:W-:Y:S03]  /*24d80*/  STL.64 [R1+0x2238], R12 ;  /* 0x0022380c01007387 */ /* 0x0003e60000100a00 */
[----:B-1----:R-:W3:Y:S01]  /*24d90*/  LDL.LU R12, [R1+0x1e0] ;  /* 0x0001e000010c7983 */ /* 0x002ee20000300800 */
[----:B------:R-:W3:Y:S02]  /*24da0*/  LDL.LU R13, [R1+0x1e4] ;  /* 0x0001e400010d7983 */ /* 0x000ee40000300800 */
[----:B------:R-:W3:Y:S02]  /*24db0*/  LDL.LU R14, [R1+0x1e8] ;  /* 0x0001e800010e7983 */ /* 0x000ee40000300800 */
[----:B------:R-:W-:-:S02]  /*24dc0*/  IMAD.MOV.U32 R15, RZ, RZ, R28 ;  /* 0x000000ffff0f7224 */ /* 0x000fc400078e001c */
[----:B------:R-:W4:Y:S04]  /*24dd0*/  LDL.LU R28, [R1+0x2258] ;  /* 0x00225800011c7983 */ /* 0x000f280000300800 */
[----:B0-----:R0:W-:Y:S01]  /*24de0*/  STL [R1+0x2144], R24 ;  /* 0x0021441801007387 */ /* 0x0011e20000100800 */
[----:B------:R1:W-:Y:S02]  /*24df0*/  STL [R1+0x2140], R25 ;  /* 0x0021401901007387 */ /* 0x0003e40000100800 */
[----:B------:R1:W-:Y:S02]  /*24e00*/  STL [R1+0x213c], R26 ;  /* 0x00213c1a01007387 */ /* 0x0003e40000100800 */
[----:B------:R4:W-:Y:S01]  /*24e10*/  STL [R1+0x2138], R27 ;  /* 0x0021381b01007387 */ /* 0x0009e20000100800 */
[----:B0-----:R-:W3:Y:S01]  /*24e20*/  LDL.LU R24, [R1+0x1c0] ;  /* 0x0001c00001187983 */ /* 0x001ee20000300800 */
[----:B-1----:R-:W3:Y:S02]  /*24e30*/  LDL.LU R25, [R1+0x1c4] ;  /* 0x0001c40001197983 */ /* 0x002ee40000300800 */
[----:B------:R-:W3:Y:S01]  /*24e40*/  LDL.LU R26, [R1+0x1c8] ;  /* 0x0001c800011a7983 */ /* 0x000ee20000300800 */
[C---:B--2---:R-:W-:Y:S11]  /*24e50*/  HMMA.16816.F32.BF16 R20, R16.reuse, R4, R20 ;  /* 0x000000041014723c */ /* 0x044ff60000041814 */
[----:B------:R-:W-:Y:S11]  /*24e60*/  @!UPT UIADD3 URZ, URZ, URZ, URZ ;  /* 0x0000003f3f3ff290 */ /* 0x000ff6000fffe03f */
[----:B------:R-:W-:Y:S01]  /*24e70*/  @!UPT UIADD3 URZ, URZ, URZ, URZ ;  /* 0x0000003f3f3ff290 */ /* 0x000fe2000fffe03f */
[----:B------:R-:W-:Y:S01]  /*24e80*/  STL.64 [R1+0xa0], R20 ;  /* 0x0000a01401007387 */ /* 0x000fe20000100a00 */
[----:B------:R-:W-:Y:S02]  /*24e90*/  STL [R1+0xa8], R22 ;  /* 0x0000a81601007387 */ /* 0x000fe40000100800 */
[----:B----4-:R-:W-:Y:S02]  /*24ea0*/  IMAD.MOV.U32 R27, RZ, RZ, R28 ;  /* 0x000000ffff1b7224 */ /* 0x010fe400078e001c */
[----:B------:R-:W-:Y:S02]  /*24eb0*/  IMAD.MOV.U32 R28, RZ, RZ, R23 ;  /* 0x000000ffff1c7224 */ /* 0x000fe400078e0017 */
[----:B------:R-:W0:Y:S03]  /*24ec0*/  LDSM.16.MT88.4 R20, [R29+0x6080] ;  /* 0x006080001d14783b */ /* 0x000e260000004200 */
[----:B---3--:R-:W-:Y:S01]  /*24ed0*/  HMMA.16816.F32.BF16 R16, R16, R8, R24 ;  /* 0x000000081010723c */ /* 0x008fe20000041818 */
[----:B0-----:R-:W-:Y:S01]  /*24ee0*/  STL.64 [R1+0x2110], R22 ;  /* 0x0021101601007387 */ /* 0x001fe20000100a00 */
[----:B------:R0:W-:Y:S03]  /*24ef0*/  STL.64 [R1+0x2108], R20 ;  /* 0x0021081401007387 */ /* 0x0001e60000100a00 */
[----:B0-----:R-:W2:Y:S01]  /*24f00*/  LDL.LU R20, [R1+0x1b0] ;  /* 0x0001b00001147983 */ /* 0x001ea20000300800 */
[----:B------:R-:W2:Y:S02]  /*24f10*/  LDL.LU R21, [R1+0x1b4] ;  /* 0x0001b40001157983 */ /* 0x000ea40000300800 */
[----:B------:R-:W2:Y:S02]  /*24f20*/  LDL.LU R22, [R1+0x1b8] ;  /* 0x0001b80001167983 */ /* 0x000ea40000300800 */
[----:B------:R-:W-:Y:S11]  /*24f30*/  IMAD.MOV.U32 R23, RZ, RZ, R3 ;  /* 0x000000ffff177224 */ /* 0x000ff600078e0003 */
[----:B------:R-:W-:Y:S02]  /*24f40*/  @!UPT UIADD3 URZ, URZ, URZ, URZ ;  /* 0x0000003f3f3ff290 */ /* 0x000fe4000fffe03f */
[----:B------:R-:W-:Y:S01]  /*24f50*/  STL.64 [R1+0x80], R16 ;  /* 0x0000801001007387 */ /* 0x000fe20000100a00 */
[----:B------:R-:W-:Y:S02]  /*24f60*/  STL [R1+0x88], R18 ;  /* 0x0000881201007387 */ /* 0x000fe40000100800 */
[----:B------:R-:W-:Y:S02]  /*24f70*/  IMAD.MOV.U32 R3, RZ, RZ, R19 ;  /* 0x000000ffff037224 */ /* 0x000fe400078e0013 */
[----:B------:R-:W0:Y:S02]  /*24f80*/  LDSM.16.MT88.4 R16, [R29+0x6100] ;  /* 0x006100001d10783b */ /* 0x000e240000004200 */
[----:B0-----:R-:W-:Y:S02]  /*24f90*/  IMAD.MOV.U32 R24, RZ, RZ, R18 ;  /* 0x000000ffff187224 */ /* 0x001fe400078e0012 */
[----:B------:R0:W-:Y:S01]  /*24fa0*/  STL.64 [R1+0x10], R16 ;  /* 0x0000101001007387 */ /* 0x0001e20000100a00 */
[----:B------:R-:W-:-:S02]  /*24fb0*/  IMAD.MOV.U32 R25, RZ, RZ, R19 ;  /* 0x000000ffff197224 */ /* 0x000fc400078e0013 */
[----:B------:R-:W3:Y:S01]  /*24fc0*/  LDL.LU.64 R18, [R1+0x2250] ;  /* 0x0022500001127983 */ /* 0x000ee20000300a00 */
[----:B0-----:R-:W3:Y:S02]  /*24fd0*/  LDL.LU.64 R16, [R1+0x2248] ;  /* 0x0022480001107983 */ /* 0x001ee40000300a00 */
[C---:B---3--:R-:W-:Y:S11]  /*24fe0*/  HMMA.16816.F32.BF16 R12, R16.reuse, R4, R12 ;  /* 0x00000004100c723c */ /* 0x048ff6000004180c */
[----:B------:R-:W-:Y:S11]  /*24ff0*/  @!UPT UIADD3 URZ, URZ, URZ, URZ ;  /* 0x0000003f3f3ff290 */ /* 0x000ff6000fffe03f */
[----:B------:R-:W-:Y:S01]  /*25000*/  @!UPT UIADD3 URZ, URZ, URZ, URZ ;  /* 0x0000003f3f3ff290 */ /* 0x000fe2000fffe03f */
[----:B------:R0:W-:Y:S01]  /*25010*/  STL.64 [R1+0x98], R14 ;  /* 0x0000980e01007387 */ /* 0x0001e20000100a00 */
[----:B------:R-:W-:Y:S02]  /*25020*/  IMAD.MOV.U32 R10, RZ, RZ, R12 ;  /* 0x000000ffff0a7224 */ /* 0x000fe400078e000c */
[----:B------:R-:W-:Y:S01]  /*25030*/  IMAD.MOV.U32 R11, RZ, RZ, R13 ;  /* 0x000000ffff0b7224 */ /* 0x000fe200078e000d */
[----:B0-----:R-:W3:Y:S01]  /*25040*/  LDL.LU.64 R14, [R1+0x2240] ;  /* 0x00224000010e7983 */ /* 0x001ee20000300a00 */
[----:B------:R-:W4:Y:S01]  /*25050*/  LDL.LU.64 R12, [R1+0x2238] ;  /* 0x00223800010c7983 */ /* 0x000f220000300a00 */
[----:B--2---:R-:W-:Y:S02]  /*25060*/  HMMA.16816.F32.BF16 R16, R16, R8, R20 ;  /* 0x000000081010723c */ /* 0x004fe40000041814 */
[----:B------:R-:W-:Y:S01]  /*25070*/  STL.64 [R1+0x2230], R10 ;  /* 0x0022300a01007387 */ /* 0x000fe20000100a00 */
[----:B------:R-:W-:Y:S11]  /*25080*/  STL.64 [R1+0x2228], R8 ;  /* 0x0022280801007387 */ /* 0x000ff60000100a00 */
[----:B------:R-:W-:Y:S10]  /*25090*/  @!UPT UIADD3 URZ, URZ, URZ, URZ ;  /* 0x0000003f3f3ff290 */ /* 0x000ff4000fffe03f */
[----:B------:R-:W-:Y:S02]  /*250a0*/  IMAD.MOV.U32 R26, RZ, RZ, R16 ;  /* 0x000000ffff1a7224 */ /* 0x000fe400078e0010 */
[----:B------:R-:W-:-:S05]  /*250b0*/  IMAD.MOV.U32 R27, RZ, RZ, R17 ;  /* 0x000000ffff1b7224 */ /* 0x000fca00078e0011 */
[----:B------:R4:W-:Y:S01]  /*250c0*/  STL.64 [R1+0x2150], R26 ;  /* 0x0021501a01007387 */ /* 0x0009e20000100a00 */
[----:B------:R3:W-:Y:S02]  /*250d0*/  STL.64 [R1+0x2148], R24 ;  /* 0x0021481801007387 */ /* 0x0007e40000100a00 */
[----:B------:R-:W-:Y:S02]  /*250e0*/  IMAD.MOV.U32 R6, RZ, RZ, R18 ;  /* 0x000000ffff067224 */ /* 0x000fe400078e0012 */
[----:B------:R-:W-:Y:S02]  /*250f0*/  IMAD.MOV.U32 R7, RZ, RZ, R19 ;  /* 0x000000ffff077224 */ /* 0x000fe400078e0013 */
[----:B----4-:R-:W-:Y:S02]  /*25100*/  IMAD.MOV.U32 R27, RZ, RZ, R12 ;  /* 0x000000ffff1b7224 */ /* 0x010fe400078e000c */
[----:B------:R-:W-:Y:S01]  /*25110*/  IMAD.MOV.U32 R26, RZ, RZ, R13 ;  /* 0x000000ffff1a7224 */ /* 0x000fe200078e000d */
[----:B------:R-:W2:Y:S01]  /*25120*/  LDL.LU R12, [R1+0xd0] ;  /* 0x0000d000010c7983 */ /* 0x000ea20000300800 */
[----:B---3--:R-:W-:-:S02]  /*25130*/  IMAD.MOV.U32 R25, RZ, RZ, R14 ;  /* 0x000000ffff197224 */ /* 0x008fc400078e000e */
[----:B------:R-:W2:Y:S02]  /*25140*/  LDL.LU R13, [R1+0xd4] ;  /* 0x0000d400010d7983 */ /* 0x000ea40000300800 */
[----:B------:R-:W-:Y:S01]  /*25150*/  IMAD.MOV.U32 R24, RZ, RZ, R15 ;  /* 0x000000ffff187224 */ /* 0x000fe200078e000f */
[----:B------:R-:W3:Y:S01]  /*25160*/  LDL.LU R14, [R1+0xd8] ;  /* 0x0000d800010e7983 */ /* 0x000ee20000300800 */
[----:B------:R-:W3:Y:S02]  /*25170*/  LDL.LU R15, [R1+0xdc] ;  /* 0x0000dc00010f7983 */ /* 0x000ee40000300800 */
[----:B------:R-:W4:Y:S02]  /*25180*/  LDL.LU R16, [R1] ;  /* 0x0000000001107983 */ /* 0x000f240000300800 */
[----:B------:R-:W4:Y:S01]  /*25190*/  LDL.LU R17, [R1+0x4] ;  /* 0x0000040001117983 */ /* 0x000f220000300800 */
[----:B------:R-:W2:Y:S01]  /*251a0*/  LDL.LU R18, [R1+0x8] ;  /* 0x0000080001127983 */ /* 0x000ea20000300800 */
[----:B------:R-:W2:Y:S03]  /*251b0*/  LDL.LU R19, [R1+0xc] ;  /* 0x00000c0001137983 */ /* 0x000ea60000300800 */
[----:B--2---:R-:W-:Y:S01]  /*251c0*/  STL.64 [R1+0x21c0], R18 ;  /* 0x0021c01201007387 */ /* 0x004fe20000100a00 */
[----:B----4-:R-:W-:Y:S02]  /*251d0*/  STL.64 [R1+0x21b8], R16 ;  /* 0x0021b81001007387 */ /* 0x010fe40000100a00 */
[----:B---3--:R-:W-:Y:S02]  /*251e0*/  STL.64 [R1+0x2180], R14 ;  /* 0x0021800e01007387 */ /* 0x008fe40000100a00 */
[----:B------:R0:W-:Y:S02]  /*251f0*/  STL.64 [R1+0x2178], R12 ;  /* 0x0021780c01007387 */ /* 0x0001e40000100a00 */
[----:B0-----:R-:W2:Y:S01]  /*25200*/  LDL.LU R12, [R1+0xe0] ;  /* 0x0000e000010c7983 */ /* 0x001ea20000300800 */
[----:B------:R-:W2:Y:S02]  /*25210*/  LDL.LU R13, [R1+0xe4] ;  /* 0x0000e400010d7983 */ /* 0x000ea40000300800 */
[----:B------:R-:W3:Y:S02]  /*25220*/  LDL.LU R14, [R1+0xe8] ;  /* 0x0000e800010e7983 */ /* 0x000ee40000300800 */
[----:B------:R-:W3:Y:S01]  /*25230*/  LDL.LU R15, [R1+0xec] ;  /* 0x0000ec00010f7983 */ /* 0x000ee20000300800 */
[----:B------:R-:W4:Y:S01]  /*25240*/  LDL.LU R16, [R1+0x70] ;  /* 0x0000700001107983 */ /* 0x000f220000300800 */
[----:B------:R-:W4:Y:S02]  /*25250*/  LDL.LU R17, [R1+0x74] ;  /* 0x0000740001117983 */ /* 0x000f240000300800 */
[----:B------:R-:W2:Y:S02]  /*25260*/  LDL.LU R18, [R1+0x78] ;  /* 0x0000780001127983 */ /* 0x000ea40000300800 */
[----:B------:R-:W2:Y:S02]  /*25270*/  LDL.LU R19, [R1+0x7c] ;  /* 0x00007c0001137983 */ /* 0x000ea40000300800 */
[----:B--2---:R-:W-:Y:S01]  /*25280*/  STL.64 [R1+0x21d0], R18 ;  /* 0x0021d01201007387 */ /* 0x004fe20000100a00 */
[----:B----4-:R0:W-:Y:S03]  /*25290*/  STL.64 [R1+0x21c8], R16 ;  /* 0x0021c81001007387 */ /* 0x0101e60000100a00 */
[----:B0-----:R-:W2:Y:S01]  /*252a0*/  LDL.LU R16, [R1+0x160] ;  /* 0x0001600001107983 */ /* 0x001ea20000300800 */
[----:B------:R-:W2:Y:S02]  /*252b0*/  LDL.LU R17, [R1+0x164] ;  /* 0x0001640001117983 */ /* 0x000ea40000300800 */
[----:B------:R-:W4:Y:S02]  /*252c0*/  LDL.LU R18, [R1+0x168] ;  /* 0x0001680001127983 */ /* 0x000f240000300800 */
[----:B------:R-:W4:Y:S02]  /*252d0*/  LDL.LU R19, [R1+0x16c] ;  /* 0x00016c0001137983 */ /* 0x000f240000300800 */
[----:B----4-:R-:W-:Y:S01]  /*252e0*/  STL.64 [R1+0x21e0], R18 ;  /* 0x0021e01201007387 */ /* 0x010fe20000100a00 */
[----:B--2---:R0:W-:Y:S03]  /*252f0*/  STL.64 [R1+0x21d8], R16 ;  /* 0x0021d81001007387 */ /* 0x0041e60000100a00 */
        /* <DEDUP_REMOVED lines=8> */
[----:B------:R-:W2:Y:S02]  /*25380*/  LDL.LU R18, [R1+0x38] ;  /* 0x0000380001127983 */ /* 0x000ea40000300800 */
[----:B------:R-:W2:Y:S01]  /*25390*/  LDL.LU R19, [R1+0x3c] ;  /* 0x00003c0001137983 */ /* 0x000ea20000300800 */
[----:B---3--:R-:W-:Y:S01]  /*253a0*/  STL.64 [R1+0x21a0], R14 ;  /* 0x0021a00e01007387 */ /* 0x008fe20000100a00 */
[----:B------:R0:W-:Y:S03]  /*253b0*/  STL.64 [R1+0x2198], R12 ;  /* 0x0021980c01007387 */ /* 0x0001e60000100a00 */
[----:B0-----:R-:W3:Y:S01]  /*253c0*/  LDL.LU R12, [R1+0xf0] ;  /* 0x0000f000010c7983 */ /* 0x001ee20000300800 */
[----:B------:R-:W3:Y:S02]  /*253d0*/  LDL.LU R13, [R1+0xf4] ;  /* 0x0000f400010d7983 */ /* 0x000ee40000300800 */
[----:B------:R-:W4:Y:S02]  /*253e0*/  LDL.LU R14, [R1+0xf8] ;  /* 0x0000f800010e7983 */ /* 0x000f240000300800 */
[----:B------:R-:W4:Y:S01]  /*253f0*/  LDL.LU R15, [R1+0xfc] ;  /* 0x0000fc00010f7983 */ /* 0x000f220000300800 */
[----:B------:R-:W2:Y:S01]  /*25400*/  LDL.LU R20, [R1+0x1a0] ;  /* 0x0001a00001147983 */ /* 0x000ea20000300800 */
[----:B------:R-:W2:Y:S02]  /*25410*/  LDL.LU R21, [R1+0x1a4] ;  /* 0x0001a40001157983 */ /* 0x000ea40000300800 */
[----:B------:R-:W2:Y:S02]  /*25420*/  LDL.LU R22, [R1+0x1a8] ;  /* 0x0001a80001167983 */ /* 0x000ea40000300800 */
[----:B------:R-:W2:Y:S01]  /*25430*/  LDL.LU R23, [R1+0x1ac] ;  /* 0x0001ac0001177983 */ /* 0x000ea20000300800 */
[----:B----4-:R-:W-:Y:S01]  /*25440*/  STL.64 [R1+0x21b0], R14 ;  /* 0x0021b00e01007387 */ /* 0x010fe20000100a00 */
[----:B---3--:R0:W-:Y:S03]  /*25450*/  STL.64 [R1+0x21a8], R12 ;  /* 0x0021a80c01007387 */ /* 0x0081e60000100a00 */
[----:B0-----:R-:W3:Y:S01]  /*25460*/  LDL.LU R12, [R1+0x150] ;  /* 0x00015000010c7983 */ /* 0x001ee20000300800 */
[----:B------:R-:W3:Y:S02]  /*25470*/  LDL.LU R13, [R1+0x154] ;  /* 0x00015400010d7983 */ /* 0x000ee40000300800 */
[----:B------:R-:W4:Y:S02]  /*25480*/  LDL.LU R14, [R1+0x158] ;  /* 0x00015800010e7983 */ /* 0x000f240000300800 */
[----:B------:R-:W4:Y:S02]  /*25490*/  LDL.LU R15, [R1+0x15c] ;  /* 0x00015c00010f7983 */ /* 0x000f240000300800 */
[----:B----4-:R-:W-:Y:S01]  /*254a0*/  STL.64 [R1+0x21f0], R14 ;  /* 0x0021f00e01007387 */ /* 0x010fe20000100a00 */
[----:B---3--:R0:W-:Y:S03]  /*254b0*/  STL.64 [R1+0x21e8], R12 ;  /* 0x0021e80c01007387 */ /* 0x0081e60000100a00 */
[----:B0-----:R-:W3:Y:S01]  /*254c0*/  LDL.LU R12, [R1+0x140] ;  /* 0x00014000010c7983 */ /* 0x001ee20000300800 */
[----:B------:R-:W3:Y:S02]  /*254d0*/  LDL.LU R13, [R1+0x144] ;  /* 0x00014400010d7983 */ /* 0x000ee40000300800 */
[----:B------:R-:W4:Y:S02]  /*254e0*/  LDL.LU R14, [R1+0x148] ;  /* 0x00014800010e7983 */ /* 0x000f240000300800 */
[----:B------:R-:W4:Y:S01]  /*254f0*/  LDL.LU R15, [R1+0x14c] ;  /* 0x00014c00010f7983 */ /* 0x000f220000300800 */
[C---:B--2---:R-:W-:Y:S01]  /*25500*/  HMMA.16816.F32.BF16 R8, R16.reuse, R4, R20 ;  /* 0x000000041008723c */ /* 0x044fe20000041814 */
[----:B----4-:R-:W-:Y:S01]  /*25510*/  STL.64 [R1+0x2200], R14 ;  /* 0x0022000e01007387 */ /* 0x010fe20000100a00 */
[----:B---3--:R0:W-:Y:S03]  /*25520*/  STL.64 [R1+0x21f8], R12 ;  /* 0x0021f80c01007387 */ /* 0x0081e60000100a00 */
[----:B0-----:R-:W2:Y:S01]  /*25530*/  LDL.LU R12, [R1+0x170] ;  /* 0x00017000010c7983 */ /* 0x001ea20000300800 */
[----:B------:R-:W2:Y:S02]  /*25540*/  LDL.LU R13, [R1+0x174] ;  /* 0x00017400010d7983 */ /* 0x000ea40000300800 */
[----:B------:R-:W3:Y:S02]  /*25550*/  LDL.LU R14, [R1+0x178] ;  /* 0x00017800010e7983 */ /* 0x000ee40000300800 */
[----:B------:R-:W3:Y:S11]  /*25560*/  LDL.LU R15, [R1+0x17c] ;  /* 0x00017c00010f7983 */ /* 0x000ef60000300800 */
[----:B------:R-:W-:Y:S03]  /*25570*/  @!UPT UIADD3 URZ, URZ, URZ, URZ ;  /* 0x0000003f3f3ff290 */ /* 0x000fe6000fffe03f */
[----:B------:R-:W-:Y:S02]  /*25580*/  IMAD.MOV.U32 R21, RZ, RZ, R10 ;  /* 0x000000ffff157224 */ /* 0x000fe400078e000a */
[----:B------:R-:W-:Y:S02]  /*25590*/  IMAD.MOV.U32 R20, RZ, RZ, R11 ;  /* 0x000000ffff147224 */ /* 0x000fe400078e000b */
[----:B------:R-:W-:Y:S02]  /*255a0*/  IMAD.MOV.U32 R23, RZ, RZ, R8 ;  /* 0x000000ffff177224 */ /* 0x000fe400078e0008 */
[----:B------:R-:W-:Y:S01]  /*255b0*/  IMAD.MOV.U32 R22, RZ, RZ, R9 ;  /* 0x000000ffff167224 */ /* 0x000fe200078e0009 */
[----:B---3--:R-:W-:Y:S01]  /*255c0*/  STL.64 [R1+0x2220], R14 ;  /* 0x0022200e01007387 */ /* 0x008fe20000100a00 */
[----:B--2---:R0:W-:Y:S03]  /*255d0*/  STL.64 [R1+0x2218], R12 ;  /* 0x0022180c01007387 */ /* 0x0041e60000100a00 */
[----:B0-----:R-:W2:Y:S01]  /*255e0*/  LDL.LU R12, [R1+0x180] ;  /* 0x00018000010c7983 */ /* 0x001ea20000300800 */
[----:B------:R-:W2:Y:S02]  /*255f0*/  LDL.LU R13, [R1+0x184] ;  /* 0x00018400010d7983 */ /* 0x000ea40000300800 */
[----:B------:R-:W2:Y:S02]  /*25600*/  LDL.LU R14, [R1+0x188] ;  /* 0x00018800010e7983 */ /* 0x000ea40000300800 */
[----:B------:R-:W2:Y:S01]  /*25610*/  LDL.LU R15, [R1+0x18c] ;  /* 0x00018c00010f7983 */ /* 0x000ea20000300800 */
[----:B------:R-:W-:Y:S01]  /*25620*/  STL.64 [R1+0x2160], R26 ;  /* 0x0021601a01007387 */ /* 0x000fe20000100a00 */
[----:B------:R0:W-:Y:S03]  /*25630*/  STL.64 [R1+0x2158], R24 ;  /* 0x0021581801007387 */ /* 0x0001e60000100a00 */
[----:B0-----:R-:W3:Y:S01]  /*25640*/  LDL.LU R24, [R1+0xc0] ;  /* 0x0000c00001187983 */ /* 0x001ee20000300800 */
[----:B------:R-:W3:Y:S02]  /*25650*/  LDL.LU R25, [R1+0xc4] ;  /* 0x0000c40001197983 */ /* 0x000ee40000300800 */
[----:B------:R-:W3:Y:S02]  /*25660*/  LDL.LU R26, [R1+0xc8] ;  /* 0x0000c800011a7983 */ /* 0x000ee40000300800 */
[----:B------:R-:W3:Y:S01]  /*25670*/  LDL.LU R27, [R1+0xcc] ;  /* 0x0000cc00011b7983 */ /* 0x000ee20000300800 */
[----:B------:R-:W4:Y:S01]  /*25680*/  LDL.LU.64 R10, [R1+0x2230] ;  /* 0x00223000010a7983 */ /* 0x000f220000300a00 */
[----:B------:R-:W2:Y:S02]  /*25690*/  LDL.LU.64 R8, [R1+0x2228] ;  /* 0x0022280001087983 */ /* 0x000ea40000300a00 */
[----:B------:R-:W-:Y:S02]  /*256a0*/  STL.64 [R1+0x2120], R22 ;  /* 0x0021201601007387 */ /* 0x000fe40000100a00 */
[----:B------:R0:W-:Y:S02]  /*256b0*/  STL.64 [R1+0x2118], R20 ;  /* 0x0021181401007387 */ /* 0x0001e40000100a00 */
[----:B0-----:R-:W3:Y:S01]  /*256c0*/  LDL.LU R20, [R1+0x60] ;  /* 0x0000600001147983 */ /* 0x001ee20000300800 */
[----:B------:R-:W3:Y:S02]  /*256d0*/  LDL.LU R21, [R1+0x64] ;  /* 0x0000640001157983 */ /* 0x000ee40000300800 */
[----:B------:R-:W3:Y:S02]  /*256e0*/  LDL.LU R22, [R1+0x68] ;  /* 0x0000680001167983 */ /* 0x000ee40000300800 */
[----:B------:R-:W3:Y:S01]  /*256f0*/  LDL.LU R23, [R1+0x6c] ;  /* 0x00006c0001177983 */ /* 0x000ee20000300800 */
        /* <DEDUP_REMOVED lines=21> */
[----:B0-----:R-:W3:Y:S01]  /*25850*/  LDL.LU.64 R18, [R1+0x21e0] ;  /* 0x0021e00001127983 */ /* 0x001ee20000300a00 */
[----:B------:R-:W3:Y:S02]  /*25860*/  LDL.LU.64 R16, [R1+0x21d8] ;  /* 0x0021d80001107983 */ /* 0x000ee40000300a00 */
[C---:B---3--:R-:W-:Y:S11]  /*25870*/  HMMA.16816.F32.BF16 R16, R20.reuse, R4, R16 ;  /* 0x000000041410723c */ /* 0x048ff60000041810 */
[----:B------:R-:W-:Y:S11]  /*25880*/  @!UPT UIADD3 URZ, URZ, URZ, URZ ;  /* 0x0000003f3f3ff290 */ /* 0x000ff6000fffe03f */
[----:B------:R-:W-:Y:S01]  /*25890*/  @!UPT UIADD3 URZ, URZ, URZ, URZ ;  /* 0x0000003f3f3ff290 */ /* 0x000fe2000fffe03f */
[----:B------:R-:W-:Y:S01]  /*258a0*/  STL.64 [R1+0x130], R16 ;  /* 0x0001301001007387 */ /* 0x000fe20000100a00 */
[----:B------:R-:W-:Y:S02]  /*258b0*/  STL.64 [R1+0x138], R18 ;  /* 0x0001381201007387 */ /* 0x000fe40000100a00 */
[----:B------:R-:W0:Y:S02]  /*258c0*/  LDSM.16.MT88.4 R16, [R29+0x6180] ;  /* 0x006180001d10783b */ /* 0x000e240000004200 */
[----:B0-----:R-:W-:Y:S02]  /*258d0*/  STL.64 [R1+0x20], R16 ;  /* 0x0000201001007387 */ /* 0x001fe40000100a00 */
[----:B------:R0:W-:Y:S02]  /*258e0*/  STL.64 [R1+0x28], R18 ;  /* 0x0000281201007387 */ /* 0x0001e40000100a00 */
[----:B0-----:R-:W3:Y:S01]  /*258f0*/  LDL.LU.64 R18, [R1+0x21d0] ;  /* 0x0021d00001127983 */ /* 0x001ee20000300a00 */
[----:B------:R-:W3:Y:S02]  /*25900*/  LDL.LU.64 R16, [R1+0x21c8] ;  /* 0x0021c80001107983 */ /* 0x000ee40000300a00 */
[----:B---3--:R-:W-:Y:S01]  /*25910*/  HMMA.16816.F32.BF16 R20, R20, R8, R16 ;  /* 0x000000081414723c */ /* 0x008fe20000041810 */
[----:B------:R-:W2:Y:S01]  /*25920*/  LDL.LU.64 R18, [R1+0x21c0] ;  /* 0x0021c00001127983 */ /* 0x000ea20000300a00 */
[----:B------:R-:W2:Y:S11]  /*25930*/  LDL.LU.64 R16, [R1+0x21b8] ;  /* 0x0021b80001107983 */ /* 0x000eb60000300a00 */
[----:B------:R-:W-:Y:S10]  /*25940*/  @!UPT UIADD3 URZ, URZ, URZ, URZ ;  /* 0x0000003f3f3ff290 */ /* 0x000ff4000fffe03f */
[----:B------:R-:W-:Y:S01]  /*25950*/  STL.64 [R1+0x1b0], R20 ;  /* 0x0001b01401007387 */ /* 0x000fe20000100a00 */
[----:B------:R-:W-:Y:S02]  /*25960*/  STL.64 [R1+0x1b8], R22 ;  /* 0x0001b81601007387 */ /* 0x000fe40000100a00 */
[----:B------:R-:W0:Y:S02]  /*25970*/  LDSM.16.MT88.4 R20, [R0+0x6000] ;  /* 0x006000000014783b */ /* 0x000e240000004200 */
[----:B0-----:R0:W-:Y:S02]  /*25980*/  STL.64 [R1+0x70], R20 ;  /* 0x0000701401007387 */ /* 0x0011e40000100a00 */
[----:B------:R1:W-:Y:S02]  /*25990*/  STL.64 [R1+0x78], R22 ;  /* 0x0000781601007387 */ /* 0x0003e40000100a00 */
[----:B0-----:R-:W3:Y:S01]  /*259a0*/  LDL.LU R20, [R1+0xa0] ;  /* 0x0000a00001147983 */ /* 0x001ee20000300800 */
[----:B------:R-:W3:Y:S02]  /*259b0*/  LDL.LU R21, [R1+0xa4] ;  /* 0x0000a40001157983 */ /* 0x000ee40000300800 */
[----:B-1----:R-:W3:Y:S01]  /*259c0*/  LDL.LU R22, [R1+0xa8] ;  /* 0x0000a80001167983 */ /* 0x002ee20000300800 */
        /* <DEDUP_REMOVED lines=15> */
[----:B------:R-:W-:Y:S01]  /*25ac0*/  IMAD.MOV.U32 R23, RZ, RZ, R28 ;  /* 0x000000ffff177224 */ /* 0x000fe200078e001c */
[C---:B--2---:R-:W-:Y:S11]  /*25ad0*/  HMMA.16816.F32.BF16 R12, R16.reuse, R4, R12 ;  /* 0x00000004100c723c */ /* 0x044ff6000004180c */
[----:B------:R-:W-:Y:S11]  /*25ae0*/  @!UPT UIADD3 URZ, URZ, URZ, URZ ;  /* 0x0000003f3f3ff290 */ /* 0x000ff6000fffe03f */
[----:B------:R-:W-:Y:S01]  /*25af0*/  @!UPT UIADD3 URZ, URZ, URZ, URZ ;  /* 0x0000003f3f3ff290 */ /* 0x000fe2000fffe03f */
[----:B------:R-:W-:Y:S01]  /*25b00*/  STL.64 [R1+0x1c0], R12 ;  /* 0x0001c00c01007387 */ /* 0x000fe20000100a00 */
[----:B------:R0:W-:Y:S02]  /*25b10*/  STL [R1+0x1c8], R14 ;  /* 0x0001c80e01007387 */ /* 0x0001e40000100800 */
[----:B------:R-:W-:Y:S02]  /*25b20*/  IMAD.MOV.U32 R28, RZ, RZ, R15 ;  /* 0x000000ffff1c7224 */ /* 0x000fe400078e000f */
[----:B0-----:R-:W2:Y:S01]  /*25b30*/  LDL.LU.64 R14, [R1+0x2180] ;  /* 0x00218000010e7983 */ /* 0x001ea20000300a00 */
[----:B------:R-:W2:Y:S02]  /*25b40*/  LDL.LU.64 R12, [R1+0x2178] ;  /* 0x00217800010c7983 */ /* 0x000ea40000300a00 */
[----:B------:R-:W-:Y:S01]  /*25b50*/  STL [R1+0x20d0], R28 ;  /* 0x0020d01c01007387 */ /* 0x000fe20000100800 */
[----:B--2---:R-:W-:Y:S01]  /*25b60*/  HMMA.16816.F32.BF16 R16, R16, R8, R12 ;  /* 0x000000081010723c */ /* 0x004fe2000004180c */
[----:B------:R-:W2:Y:S01]  /*25b70*/  LDL.LU.64 R14, [R1+0x2170] ;  /* 0x00217000010e7983 */ /* 0x000ea20000300a00 */
[----:B------:R-:W2:Y:S11]  /*25b80*/  LDL.LU.64 R12, [R1+0x2168] ;  /* 0x00216800010c7983 */ /* 0x000eb60000300a00 */
[----:B------:R-:W-:Y:S10]  /*25b90*/  @!UPT UIADD3 URZ, URZ, URZ, URZ ;  /* 0x0000003f3f3ff290 */ /* 0x000ff4000fffe03f */
[----:B------:R0:W-:Y:S01]  /*25ba0*/  STL.64 [R1+0x190], R16 ;  /* 0x0001901001007387 */ /* 0x0001e20000100a00 */
[----:B------:R1:W-:Y:S03]  /*25bb0*/  STL.64 [R1+0x198], R18 ;  /* 0x0001981201007387 */ /* 0x0003e60000100a00 */
        /* <DEDUP_REMOVED lines=14> */
[----:B------:R0:W-:Y:S01]  /*25ca0*/  STL.64 [R1+0x160], R12 ;  /* 0x0001600c01007387 */ /* 0x0001e20000100a00 */
[----:B------:R2:W-:Y:S03]  /*25cb0*/  STL [R1+0x168], R14 ;  /* 0x0001680e01007387 */ /* 0x0005e60000100800 */
[----:B0-----:R-:W3:Y:S01]  /*25cc0*/  LDL.LU R12, [R1+0x10] ;  /* 0x00001000010c7983 */ /* 0x001ee20000300800 */
[----:B------:R-:W3:Y:S02]  /*25cd0*/  LDL.LU R13, [R1+0x14] ;  /* 0x00001400010d7983 */ /* 0x000ee40000300800 */
[----:B------:R-:W-:Y:S02]  /*25ce0*/  IMAD.MOV.U32 R19, RZ, RZ, R3 ;  /* 0x000000ffff137224 */ /* 0x000fe400078e0003 */
[----:B------:R-:W-:Y:S02]  /*25cf0*/  IMAD.MOV.U32 R3, RZ, RZ, R15 ;  /* 0x000000ffff037224 */ /* 0x000fe400078e000f */
[----:B--2---:R-:W-:-:S02]  /*25d00*/  IMAD.MOV.U32 R14, RZ, RZ, R24 ;  /* 0x000000ffff0e7224 */ /* 0x004fc400078e0018 */
[----:B------:R-:W-:Y:S01]  /*25d10*/  IMAD.MOV.U32 R15, RZ, RZ, R25 ;  /* 0x000000ffff0f7224 */ /* 0x000fe200078e0019 */
[----:B------:R-:W2:Y:S01]  /*25d20*/  LDL.LU R24, [R1+0x2144] ;  /* 0x0021440001187983 */ /* 0x000ea20000300800 */
[----:B------:R-:W2:Y:S03]  /*25d30*/  LDL.LU R25, [R1+0x2140] ;  /* 0x0021400001197983 */ /* 0x000ea60000300800 */
[----:B------:R0:W-:Y:S02]  /*25d40*/  STL.64 [R1+0x20f0], R14 ;  /* 0x0020f00e01007387 */ /* 0x0001e40000100a00 */
[----:B0-----:R-:W-:Y:S02]  /*25d50*/  IMAD.MOV.U32 R14, RZ, RZ, R6 ;  /* 0x000000ffff0e7224 */ /* 0x001fe400078e0006 */
[----:B------:R-:W-:Y:S01]  /*25d60*/  IMAD.MOV.U32 R15, RZ, RZ, R7 ;  /* 0x000000ffff0f7224 */ /* 0x000fe200078e0007 */
[----:B---3--:R0:W-:Y:S02]  /*25d70*/  STL.64 [R1+0x20e8], R12 ;  /* 0x0020e80c01007387 */ /* 0x0081e40000100a00 */
[----:B0-----:R-:W-:-:S02]  /*25d80*/  IMAD.MOV.U32 R12, RZ, RZ, R26 ;  /* 0x000000ffff0c7224 */ /* 0x001fc400078e001a */
[----:B------:R-:W-:Y:S01]  /*25d90*/  IMAD.MOV.U32 R13, RZ, RZ, R27 ;  /* 0x000000ffff0d7224 */ /* 0x000fe200078e001b */
[----:B------:R-:W2:Y:S01]  /*25da0*/  LDL.LU R26, [R1+0x213c] ;  /* 0x00213c00011a7983 */ /* 0x000ea20000300800 */
[----:B------:R-:W2:Y:S02]  /*25db0*/  LDL.LU R27, [R1+0x2138] ;  /* 0x00213800011b7983 */ /* 0x000ea40000300800 */
[----:B------:R-:W2:Y:S02]  /*25dc0*/  LDL.LU R6, [R1+0x2134] ;  /* 0x0021340001067983 */ /* 0x000ea40000300800 */
[----:B------:R-:W2:Y:S01]  /*25dd0*/  LDL.LU R7, [R1+0x2130] ;  /* 0x0021300001077983 */ /* 0x000ea20000300800 */
[----:B------:R-:W-:Y:S01]  /*25de0*/  STL.64 [R1+0x2100], R14 ;  /* 0x0021000e01007387 */ /* 0x000fe20000100a00 */
[----:B------:R4:W-:Y:S02]  /*25df0*/  STL.64 [R1+0x20f8], R12 ;  /* 0x0020f80c01007387 */ /* 0x0009e40000100a00 */
[----:B----4-:R-:W-:-:S02]  /*25e00*/  IMAD.MOV.U32 R12, RZ, RZ, R10 ;  /* 0x000000ffff0c7224 */ /* 0x010fc400078e000a */
[----:B------:R-:W-:Y:S01]  /*25e10*/  IMAD.MOV.U32 R13, RZ, RZ, R11 ;  /* 0x000000ffff0d7224 */ /* 0x000fe200078e000b */
[----:B------:R-:W3:Y:S01]  /*25e20*/  LDL.LU R10, [R1+0x212c] ;  /* 0x00212c00010a7983 */ /* 0x000ee20000300800 */
[----:B------:R-:W3:Y:S02]  /*25e30*/  LDL.LU R11, [R1+0x2128] ;  /* 0x00212800010b7983 */ /* 0x000ee40000300800 */
[----:B------:R-:W4:Y:S02]  /*25e40*/  LDL.LU R14, [R1+0x98] ;  /* 0x00009800010e7983 */ /* 0x000f240000300800 */
[----:B------:R-:W4:Y:S01]  /*25e50*/  LDL.LU R15, [R1+0x9c] ;  /* 0x00009c00010f7983 */ /* 0x000f220000300800 */
[----:B------:R-:W-:Y:S01]  /*25e60*/  STL [R1+0x20d4], R3 ;  /* 0x0020d40301007387 */ /* 0x000fe20000100800 */
[C---:B--2---:R-:W-:Y:S11]  /*25e70*/  HMMA.16816.F32.BF16 R20, R24.reuse, R6, R20 ;  /* 0x000000061814723c */ /* 0x044ff60000041814 */
[----:B------:R-:W-:Y:S11]  /*25e80*/  @!UPT UIADD3 URZ, URZ, URZ, URZ ;  /* 0x0000003f3f3ff290 */ /* 0x000ff6000fffe03f */
[----:B------:R-:W-:Y:S01]  /*25e90*/  @!UPT UIADD3 URZ, URZ, URZ, URZ ;  /* 0x0000003f3f3ff290 */ /* 0x000fe2000fffe03f */
[----:B------:R-:W-:Y:S01]  /*25ea0*/  STL.64 [R1+0x150], R20 ;  /* 0x0001501401007387 */ /* 0x000fe20000100a00 */
[----:B------:R0:W-:Y:S03]  /*25eb0*/  STL.64 [R1+0x158], R22 ;  /* 0x0001581601007387 */ /* 0x0001e60000100a00 */
[----:B0-----:R-:W2:Y:S01]  /*25ec0*/  LDL.LU.64 R22, [R1+0x2120] ;  /* 0x0021200001167983 */ /* 0x001ea20000300a00 */
[----:B------:R-:W4:Y:S01]  /*25ed0*/  LDL.LU.64 R20, [R1+0x2118] ;  /* 0x0021180001147983 */ /* 0x000f220000300a00 */
[----:B---3--:R-:W-:Y:S11]  /*25ee0*/  HMMA.16816.F32.BF16 R16, R24, R10, R16 ;  /* 0x0000000a1810723c */ /* 0x008ff60000041810 */
[----:B------:R-:W-:Y:S11]  /*25ef0*/  @!UPT UIADD3 URZ, URZ, URZ, URZ ;  /* 0x0000003f3f3ff290 */ /* 0x000ff6000fffe03f */
[----:B------:R-:W-:Y:S01]  /*25f00*/  @!UPT UIADD3 URZ, URZ, URZ, URZ ;  /* 0x0000003f3f3ff290 */ /* 0x000fe2000fffe03f */
[----:B------:R-:W-:Y:S01]  /*25f10*/  STL.64 [R1+0x140], R16 ;  /* 0x0001401001007387 */ /* 0x000fe20000100a00 */
[----:B------:R0:W-:Y:S03]  /*25f20*/  STL.64 [R1+0x148], R18 ;  /* 0x0001481201007387 */ /* 0x0001e60000100a00 */
[----:B0-----:R-:W3:Y:S01]  /*25f30*/  LDL R19, [R1+0x7e8] ;  /* 0x0007e80001137983 */ /* 0x001ee20000100800 */
[----:B--2---:R-:W-:Y:S02]  /*25f40*/  IMAD.MOV.U32 R24, RZ, RZ, R23 ;  /* 0x000000ffff187224 */ /* 0x004fe400078e0017 */
[----:B------:R-:W-:Y:S02]  /*25f50*/  IMAD.MOV.U32 R25, RZ, RZ, R22 ;  /* 0x000000ffff197224 */ /* 0x000fe400078e0016 */
[----:B----4-:R-:W-:Y:S02]  /*25f60*/  IMAD.MOV.U32 R26, RZ, RZ, R21 ;  /* 0x000000ffff1a7224 */ /* 0x010fe400078e0015 */
[----:B------:R-:W-:-:S02]  /*25f70*/  IMAD.MOV.U32 R27, RZ, RZ, R20 ;  /* 0x000000ffff1b7224 */ /* 0x000fc400078e0014 */
[----:B------:R-:W0:Y:S02]  /*25f80*/  LDSM.16.MT88.4 R20, [R0+0x6080] ;  /* 0x006080000014783b */ /* 0x000e240000004200 */
[----:B0-----:R-:W-:Y:S02]  /*25f90*/  IMAD.MOV.U32 R9, RZ, RZ, R22 ;  /* 0x000000ffff097224 */ /* 0x001fe400078e0016 */
[----:B------:R-:W-:Y:S02]  /*25fa0*/  IMAD.MOV.U32 R8, RZ, RZ, R23 ;  /* 0x000000ffff087224 */ /* 0x000fe400078e0017 */
[----:B------:R-:W-:Y:S02]  /*25fb0*/  IMAD.MOV.U32 R3, RZ, RZ, R20 ;  /* 0x000000ffff037224 */ /* 0x000fe400078e0014 */
[----:B------:R-:W-:Y:S01]  /*25fc0*/  IMAD.MOV.U32 R28, RZ, RZ, R21 ;  /* 0x000000ffff1c7224 */ /* 0x000fe200078e0015 */
[----:B------:R-:W2:Y:S01]  /*25fd0*/  LDL.LU.64 R22, [R1+0x2110] ;  /* 0x0021100001167983 */ /* 0x000ea20000300a00 */
        /* <DEDUP_REMOVED lines=13> */
[----:B------:R1:W-:Y:S03]  /*260b0*/  STL.64 [R1+0x108], R22 ;  /* 0x0001081601007387 */ /* 0x0003e60000100a00 */
[----:B0-----:R-:W4:Y:S01]  /*260c0*/  LDL.LU R20, [R1+0x30] ;  /* 0x0000300001147983 */ /* 0x001f220000300800 */
[----:B------:R-:W4:Y:S02]  /*260d0*/  LDL.LU R21, [R1+0x34] ;  /* 0x0000340001157983 */ /* 0x000f240000300800 */
[----:B-1----:R-:W4:Y:S02]  /*260e0*/  LDL.LU R22, [R1+0x38] ;  /* 0x0000380001167983 */ /* 0x002f240000300800 */
[----:B------:R-:W4:Y:S01]  /*260f0*/  LDL.LU R23, [R1+0x3c] ;  /* 0x00003c0001177983 */ /* 0x000f220000300800 */
[C---:B--2---:R-:W-:Y:S11]  /*26100*/  HMMA.16816.F32.BF16 R24, R12.reuse, R6, R24 ;  /* 0x000000060c18723c */ /* 0x044ff60000041818 */
[----:B------:R-:W-:Y:S11]  /*26110*/  @!UPT UIADD3 URZ, URZ, URZ, URZ ;  /* 0x0000003f3f3ff290 */ /* 0x000ff6000fffe03f */
[----:B------:R-:W-:Y:S01]  /*26120*/  @!UPT UIADD3 URZ, URZ, URZ, URZ ;  /* 0x0000003f3f3ff290 */ /* 0x000fe2000fffe03f */
[----:B------:R-:W-:Y:S01]  /*26130*/  STL.64 [R1+0xf0], R24 ;  /* 0x0000f01801007387 */ /* 0x000fe20000100a00 */
[----:B------:R-:W-:Y:S02]  /*26140*/  STL.64 [R1+0xf8], R26 ;  /* 0x0000f81a01007387 */ /* 0x000fe40000100a00 */
[----:B------:R-:W0:Y:S01]  /*26150*/  LDSM.16.MT88.4 R24, [R0+0x6100] ;  /* 0x006100000018783b */ /* 0x000e220000004200 */
[----:B----4-:R-:W-:Y:S01]  /*26160*/  HMMA.16816.F32.BF16 R12, R12, R10, R20 ;  /* 0x0000000a0c0c723c */ /* 0x010fe20000041814 */
[----:B------:R-:W1:Y:S04]  /*26170*/  LDSM.16.MT88.4 R20, [R0+0x6180] ;  /* 0x006180000014783b */ /* 0x000e680000004200 */
[----:B0-----:R-:W-:Y:S01]  /*26180*/  STL.64 [R1+0x20b8], R26 ;  /* 0x0020b81a01007387 */ /* 0x001fe20000100a00 */
[----:B------:R-:W-:Y:S02]  /*26190*/  STL.64 [R1+0x20b0], R24 ;  /* 0x0020b01801007387 */ /* 0x000fe40000100a00 */
[----:B------:R-:W-:Y:S02]  /*261a0*/  STL.64 [R1+0x20e0], R10 ;  /* 0x0020e00a01007387 */ /* 0x000fe40000100a00 */
[----:B------:R0:W-:Y:S11]  /*261b0*/  STL.64 [R1+0x20d8], R8 ;  /* 0x0020d80801007387 */ /* 0x0001f60000100a00 */
[----:B------:R-:W-:Y:S02]  /*261c0*/  @!UPT UIADD3 URZ, URZ, URZ, URZ ;  /* 0x0000003f3f3ff290 */ /* 0x000fe4000fffe03f */
[----:B------:R-:W-:Y:S01]  /*261d0*/  STL.64 [R1+0xe0], R12 ;  /* 0x0000e00c01007387 */ /* 0x000fe20000100a00 */
[----:B------:R-:W-:Y:S02]  /*261e0*/  STL.64 [R1+0xe8], R14 ;  /* 0x0000e80e01007387 */ /* 0x000fe40000100a00 */
[----:B------:R-:W2:Y:S01]  /*261f0*/  LDSM.16.MT88.4 R12, [R29+0x8000] ;  /* 0x008000001d0c783b */ /* 0x000ea20000004200 */
[----:B0-----:R-:W4:Y:S03]  /*26200*/  LDL.LU R8, [R1+0x170] ;  /* 0x0001700001087983 */ /* 0x001f260000300800 */
[----:B------:R-:W4:Y:S02]  /*26210*/  LDL.LU R9, [R1+0x174] ;  /* 0x0001740001097983 */ /* 0x000f240000300800 */
[----:B------:R-:W4:Y:S02]  /*26220*/  LDL.LU R10, [R1+0x178] ;  /* 0x00017800010a7983 */ /* 0x000f240000300800 */
[----:B------:R-:W4:Y:S01]  /*26230*/  LDL.LU R11, [R1+0x17c] ;  /* 0x00017c00010b7983 */ /* 0x000f220000300800 */
[----:B------:R-:W4:Y:S01]  /*26240*/  LDL.LU R24, [R1+0x130] ;  /* 0x0001300001187983 */ /* 0x000f220000300800 */
[----:B------:R-:W4:Y:S02]  /*26250*/  LDL.LU R25, [R1+0x134] ;  /* 0x0001340001197983 */ /* 0x000f240000300800 */
[----:B------:R-:W4:Y:S02]  /*26260*/  LDL.LU R26, [R1+0x138] ;  /* 0x00013800011a7983 */ /* 0x000f240000300800 */
[----:B------:R-:W4:Y:S01]  /*26270*/  LDL.LU R27, [R1+0x13c] ;  /* 0x00013c00011b7983 */ /* 0x000f220000300800 */
[----:B-1----:R-:W-:Y:S01]  /*26280*/  STL.64 [R1+0x2098], R22 ;  /* 0x0020981601007387 */ /* 0x002fe20000100a00 */
[----:B------:R0:W-:Y:S03]  /*26290*/  STL.64 [R1+0x2090], R20 ;  /* 0x0020901401007387 */ /* 0x0001e60000100a00 */
[----:B0-----:R-:W4:Y:S01]  /*262a0*/  LDL.LU R20, [R1+0x70] ;  /* 0x0000700001147983 */ /* 0x001f220000300800 */
[----:B------:R-:W4:Y:S02]  /*262b0*/  LDL.LU R21, [R1+0x74] ;  /* 0x0000740001157983 */ /* 0x000f240000300800 */
[----:B------:R-:W4:Y:S02]  /*262c0*/  LDL.LU R22, [R1+0x78] ;  /* 0x0000780001167983 */ /* 0x000f240000300800 */
[----:B------:R-:W4:Y:S01]  /*262d0*/  LDL.LU R23, [R1+0x7c] ;  /* 0x00007c0001177983 */ /* 0x000f220000300800 */
[----:B--2---:R-:W-:Y:S01]  /*262e0*/  STL.64 [R1+0x10], R12 ;  /* 0x0000100c01007387 */ /* 0x004fe20000100a00 */
[----:B------:R-:W-:Y:S02]  /*262f0*/  STL.64 [R1+0x18], R14 ;  /* 0x0000180e01007387 */ /* 0x000fe40000100a00 */
[----:B---3--:R-:W0:Y:S02]  /*26300*/  LDSM.16.M88.4 R12, [R19+0x10080] ;  /* 0x01008000130c783b */ /* 0x008e240000000200 */
[----:B------:R-:W1:Y:S04]  /*26310*/  LDSM.16.M88.4 R16, [R19+0x10880] ;  /* 0x010880001310783b */ /* 0x000e680000000200 */
[----:B0-----:R0:W-:Y:S01]  /*26320*/  STL [R1+0x2030], R12 ;  /* 0x0020300c01007387 */ /* 0x0011e20000100800 */
[----:B------:R2:W-:Y:S02]  /*26330*/  STL [R1+0x202c], R13 ;  /* 0x00202c0d01007387 */ /* 0x0005e40000100800 */
[----:B------:R3:W-:Y:S02]  /*26340*/  STL [R1+0x1f1c], R14 ;  /* 0x001f1c0e01007387 */ /* 0x0007e40000100800 */
[----:B------:R1:W-:Y:S01]  /*26350*/  STL [R1+0x1f18], R15 ;  /* 0x001f180f01007387 */ /* 0x0003e20000100800 */
[----:B0-----:R-:W4:Y:S01]  /*26360*/  LDL.LU R12, [R1+0x20] ;  /* 0x00002000010c7983 */ /* 0x001f220000300800 */
[----:B--2---:R-:W4:Y:S02]  /*26370*/  LDL.LU R13, [R1+0x24] ;  /* 0x00002400010d7983 */ /* 0x004f240000300800 */
[----:B---3--:R-:W4:Y:S02]  /*26380*/  LDL.LU R14, [R1+0x28] ;  /* 0x00002800010e7983 */ /* 0x008f240000300800 */
[----:B-1----:R-:W4:Y:S01]  /*26390*/  LDL.LU R15, [R1+0x2c] ;  /* 0x00002c00010f7983 */ /* 0x002f220000300800 */
[----:B------:R-:W-:Y:S01]  /*263a0*/  STL [R1+0x1ef0], R18 ;  /* 0x001ef01201007387 */ /* 0x000fe20000100800 */
[----:B------:R-:W-:Y:S02]  /*263b0*/  STL [R1+0x1eec], R19 ;  /* 0x001eec1301007387 */ /* 0x000fe40000100800 */
[----:B------:R-:W-:Y:S02]  /*263c0*/  STL.64 [R1+0x2020], R16 ;  /* 0x0020201001007387 */ /* 0x000fe40000100a00 */
[----:B------:R-:W0:Y:S02]  /*263d0*/  LDSM.16.MT88.4 R16, [R29+0x8080] ;  /* 0x008080001d10783b */ /* 0x000e240000004200 */
[----:B0-----:R-:W-:-:S02]  /*263e0*/  IMAD.MOV.U32 R5, RZ, RZ, R17 ;  /* 0x000000ffff057224 */ /* 0x001fc400078e0011 */
[----:B------:R-:W-:Y:S01]  /*263f0*/  IMAD.MOV.U32 R4, RZ, RZ, R16 ;  /* 0x000000ffff047224 */ /* 0x000fe200078e0010 */
[----:B------:R0:W-:Y:S02]  /*26400*/  STL.64 [R1+0x8], R18 ;  /* 0x0000081201007387 */ /* 0x0001e40000100a00 */
[----:B------:R-:W-:Y:S02]  /*26410*/  STL [R1+0x2038], R5 ;  /* 0x0020380501007387 */ /* 0x000fe40000100800 */
[----:B------:R-:W-:Y:S01]  /*26420*/  STL [R1+0x2034], R4 ;  /* 0x0020340401007387 */ /* 0x000fe20000100800 */
[C---:B----4-:R-:W-:Y:S11]  /*26430*/  HMMA.16816.F32.BF16 R8, R12.reuse, R6, R8 ;  /* 0x000000060c08723c */ /* 0x050ff60000041808 */
[----:B------:R-:W-:Y:S11]  /*26440*/  @!UPT UIADD3 URZ, URZ, URZ, URZ ;  /* 0x0000003f3f3ff290 */ /* 0x000ff6000fffe03f */
[----:B------:R-:W-:Y:S02]  /*26450*/  @!UPT UIADD3 URZ, URZ, URZ, URZ ;  /* 0x0000003f3f3ff290 */ /* 0x000fe4000fffe03f */
[----:B------:R-:W-:Y:S02]  /*26460*/  IMAD.MOV.U32 R16, RZ, RZ, R11 ;  /* 0x000000ffff107224 */ /* 0x000fe400078e000b */
[----:B------:R-:W-:Y:S02]  /*26470*/  IMAD.MOV.U32 R17, RZ, RZ, R10 ;  /* 0x000000ffff117224 */ /* 0x000fe400078e000a */
[----:B0-----:R-:W-:Y:S02]  /*26480*/  IMAD.MOV.U32 R18, RZ, RZ, R9 ;  /* 0x000000ffff127224 */ /* 0x001fe400078e0009 */
[----:B------:R-:W-:Y:S01]  /*26490*/  IMAD.MOV.U32 R19, RZ, RZ, R8 ;  /* 0x000000ffff137224 */ /* 0x000fe200078e0008 */
[----:B------:R-:W2:Y:S01]  /*264a0*/  LDL.LU.64 R10, [R1+0x20e0] ;  /* 0x0020e000010a7983 */ /* 0x000ea20000300a00 */
[----:B------:R-:W3:Y:S02]  /*264b0*/  LDL.LU.64 R8, [R1+0x20d8] ;  /* 0x0020d80001087983 */ /* 0x000ee40000300a00 */
[----:B------:R0:W-:Y:S02]  /*264c0*/  STL [R1+0x2048], R16 ;  /* 0x0020481001007387 */ /* 0x0001e40000100800 */
[----:B------:R1:W-:Y:S01]  /*264d0*/  STL [R1+0x2044], R17 ;  /* 0x0020441101007387 */ /* 0x0003e20000100800 */
[----:B------:R4:W-:Y:S01]  /*264e0*/  STL [R1+0x2040], R18 ;  /* 0x0020401201007387 */ /* 0x0009e20000100800 */
[----:B------:R4:W-:Y:S03]  /*264f0*/  STL [R1+0x203c], R19 ;  /* 0x00203c1301007387 */ /* 0x0009e60000100800 */
[----:B0-----:R-:W2:Y:S01]  /*26500*/  LDL.LU R16, [R1+0x120] ;  /* 0x0001200001107983 */ /* 0x001ea20000300800 */
[----:B-1----:R-:W2:Y:S02]  /*26510*/  LDL.LU R17, [R1+0x124] ;  /* 0x0001240001117983 */ /* 0x002ea40000300800 */
[----:B----4-:R-:W2:Y:S02]  /*26520*/  LDL.LU R18, [R1+0x128] ;  /* 0x0001280001127983 */ /* 0x010ea40000300800 */
[----:B------:R-:W2:Y:S02]  /*26530*/  LDL.LU R19, [R1+0x12c] ;  /* 0x00012c0001137983 */ /* 0x000ea40000300800 */
[----:B--2---:R-:W-:Y:S08]  /*26540*/  HMMA.16816.F32.BF16 R16, R12, R10, R16 ;  /* 0x0000000a0c10723c */ /* 0x004ff00000041810 */
[----:B------:R-:W-:Y:S11]  /*26550*/  HMMA.16816.F32.BF16 R12, R20, R6, R24 ;  /* 0x00000006140c723c */ /* 0x000ff60000041818 */
[----:B------:R-:W-:Y:S04]  /*26560*/  @!UPT UIADD3 URZ, URZ, URZ, URZ ;  /* 0x0000003f3f3ff290 */ /* 0x000fe8000fffe03f */
[----:B------:R0:W-:Y:S01]  /*26570*/  STL.64 [R1+0xb0], R16 ;  /* 0x0000b01001007387 */ /* 0x0001e20000100a00 */
[----:B------:R-:W-:Y:S07]  /*26580*/  STL.64 [R1+0xb8], R18 ;  /* 0x0000b81201007387 */ /* 0x000fee0000100a00 */
[----:B------:R-:W-:Y:S02]  /*26590*/  STL.64 [R1+0xc0], R12 ;  /* 0x0000c00c01007387 */ /* 0x000fe40000100a00 */
[----:B0-----:R-:W-:-:S02]  /*265a0*/  IMAD.MOV.U32 R16, RZ, RZ, R14 ;  /* 0x000000ffff107224 */ /* 0x001fc400078e000e */
[----:B------:R-:W-:Y:S02]  /*265b0*/  IMAD.MOV.U32 R17, RZ, RZ, R15 ;  /* 0x000000ffff117224 */ /* 0x000fe400078e000f */
[----:B------:R-:W0:Y:S04]  /*265c0*/  LDSM.16.MT88.4 R12, [R29+0x8100] ;  /* 0x008100001d0c783b */ /* 0x000e280000004200 */
[----:B------:R1:W-:Y:S01]  /*265d0*/  STL [R1+0x2054], R16 ;  /* 0x0020541001007387 */ /* 0x0003e20000100800 */
[----:B------:R2:W-:Y:S02]  /*265e0*/  STL [R1+0x2050], R17 ;  /* 0x0020501101007387 */ /* 0x0005e40000100800 */
[----:B------:R-:W-:Y:S02]  /*265f0*/  IMAD.MOV.U32 R24, RZ, RZ, R3 ;  /* 0x000000ffff187224 */ /* 0x000fe400078e0003 */
[----:B------:R-:W-:Y:S01]  /*26600*/  IMAD.MOV.U32 R25, RZ, RZ, R28 ;  /* 0x000000ffff197224 */ /* 0x000fe200078e001c */
[----:B------:R-:W4:Y:S01]  /*26610*/  LDL.LU R3, [R1+0x20d4] ;  /* 0x0020d40001037983 */ /* 0x000f220000300800 */
[----:B------:R-:W3:Y:S02]  /*26620*/  LDL.LU R28, [R1+0x20d0] ;  /* 0x0020d000011c7983 */ /* 0x000ee40000300800 */
[----:B0-----:R-:W-:-:S02]  /*26630*/  IMAD.MOV.U32 R18, RZ, RZ, R12 ;  /* 0x000000ffff127224 */ /* 0x001fc400078e000c */
[----:B------:R-:W-:Y:S02]  /*26640*/  IMAD.MOV.U32 R19, RZ, RZ, R13 ;  /* 0x000000ffff137224 */ /* 0x000fe400078e000d */
[----:B------:R-:W-:Y:S02]  /*26650*/  IMAD.MOV.U32 R5, RZ, RZ, R14 ;  /* 0x000000ffff057224 */ /* 0x000fe400078e000e */
[----:B------:R-:W-:Y:S02]  /*26660*/  IMAD.MOV.U32 R4, RZ, RZ, R15 ;  /* 0x000000ffff047224 */ /* 0x000fe400078e000f */
[----:B------:R-:W0:Y:S04]  /*26670*/  LDSM.16.MT88.4 R12, [R29+0x8180] ;  /* 0x008180001d0c783b */ /* 0x000e280000004200 */
[----:B------:R-:W-:Y:S01]  /*26680*/  STL [R1+0x2060], R4 ;  /* 0x0020600401007387 */ /* 0x000fe20000100800 */
[----:B------:R-:W-:Y:S02]  /*26690*/  STL [R1+0x205c], R5 ;  /* 0x00205c0501007387 */ /* 0x000fe40000100800 */
[----:B------:R-:W-:Y:S02]  /*266a0*/  STL [R1+0x2058], R19 ;  /* 0x0020581301007387 */ /* 0x000fe40000100800 */
[----:B------:R2:W-:Y:S01]  /*266b0*/  STL [R1+0x204c], R18 ;  /* 0x00204c1201007387 */ /* 0x0005e20000100800 */
[----:B-1----:R-:W3:Y:S01]  /*266c0*/  LDL.LU R16, [R1+0x1b0] ;  /* 0x0001b00001107983 */ /* 0x002ee20000300800 */
[----:B--2---:R-:W3:Y:S03]  /*266d0*/  LDL.LU R17, [R1+0x1b4] ;  /* 0x0001b40001117983 */ /* 0x004ee60000300800 */
[----:B------:R-:W3:Y:S01]  /*266e0*/  LDL.LU R18, [R1+0x1b8] ;  /* 0x0001b80001127983 */ /* 0x000ee20000300800 */
[----:B------:R-:W3:Y:S02]  /*266f0*/  LDL.LU R19, [R1+0x1bc] ;  /* 0x0001bc0001137983 */ /* 0x000ee40000300800 */
[----:B------:R-:W-:Y:S01]  /*26700*/  STL [R1+0x2028], R29 ;  /* 0x0020281d01007387 */ /* 0x000fe20000100800 */
[----:B0-----:R-:W-:Y:S01]  /*26710*/  STL.64 [R1+0x40], R12 ;  /* 0x0000400c01007387 */ /* 0x001fe20000100a00 */
[----:B------:R-:W-:Y:S02]  /*26720*/  STL.64 [R1+0x48], R14 ;  /* 0x0000480e01007387 */ /* 0x000fe40000100a00 */
[----:B------:R-:W0:Y:S02]  /*26730*/  LDSM.16.MT88.4 R12, [R0+0x8000] ;  /* 0x00800000000c783b */ /* 0x000e240000004200 */
[----:B0-----:R0:W-:Y:S02]  /*26740*/  STL.64 [R1+0x30], R12 ;  /* 0x0000300c01007387 */ /* 0x0011e40000100a00 */
[----:B------:R1:W-:Y:S02]  /*26750*/  STL.64 [R1+0x38], R14 ;  /* 0x0000380e01007387 */ /* 0x0003e40000100a00 */
[----:B0-----:R-:W2:Y:S01]  /*26760*/  LDL.LU R12, [R1+0x1a0] ;  /* 0x0001a000010c7983 */ /* 0x001ea20000300800 */
[----:B------:R-:W2:Y:S02]  /*26770*/  LDL.LU R13, [R1+0x1a4] ;  /* 0x0001a400010d7983 */ /* 0x000ea40000300800 */
[----:B-1----:R-:W2:Y:S02]  /*26780*/  LDL.LU R14, [R1+0x1a8] ;  /* 0x0001a800010e7983 */ /* 0x002ea40000300800 */
[----:B------:R-:W2:Y:S01]  /*26790*/  LDL.LU R15, [R1+0x1ac] ;  /* 0x0001ac00010f7983 */ /* 0x000ea20000300800 */
[----:B---3--:R-:W-:Y:S11]  /*267a0*/  HMMA.16816.F32.BF16 R20, R20, R10, R16 ;  /* 0x0000000a1414723c */ /* 0x008ff60000041810 */
[----:B------:R-:W-:Y:S11]  /*267b0*/  @!UPT UIADD3 URZ, URZ, URZ, URZ ;  /* 0x0000003f3f3ff290 */ /* 0x000ff6000fffe03f */
[----:B------:R-:W-:Y:S02]  /*267c0*/  @!UPT UIADD3 URZ, URZ, URZ, URZ ;  /* 0x0000003f3f3ff290 */ /* 0x000fe4000fffe03f */
[----:B------:R-:W-:Y:S02]  /*267d0*/  IMAD.MOV.U32 R19, RZ, RZ, R20 ;  /* 0x000000ffff137224 */ /* 0x000fe400078e0014 */
[----:B------:R-:W-:Y:S02]  /*267e0*/  IMAD.MOV.U32 R16, RZ, RZ, R21 ;  /* 0x000000ffff107224 */ /* 0x000fe400078e0015 */
[----:B------:R-:W-:Y:S02]  /*267f0*/  IMAD.MOV.U32 R17, RZ, RZ, R22 ;  /* 0x000000ffff117224 */ /* 0x000fe400078e0016 */
[----:B------:R-:W-:Y:S01]  /*26800*/  IMAD.MOV.U32 R18, RZ, RZ, R23 ;  /* 0x000000ffff127224 */ /* 0x000fe200078e0017 */
[----:B--2---:R-:W-:Y:S01]  /*26810*/  STL.64 [R1+0x20c8], R14 ;  /* 0x0020c80e01007387 */ /* 0x004fe20000100a00 */
[----:B------:R0:W-:Y:S03]  /*26820*/  STL.64 [R1+0x20c0], R12 ;  /* 0x0020c00c01007387 */ /* 0x0001e60000100a00 */
[----:B0-----:R-:W2:Y:S01]  /*26830*/  LDL.LU R12, [R1+0x1d0] ;  /* 0x0001d000010c7983 */ /* 0x001ea20000300800 */
[----:B------:R-:W2:Y:S02]  /*26840*/  LDL.LU R13, [R1+0x1d4] ;  /* 0x0001d400010d7983 */ /* 0x000ea40000300800 */
[----:B------:R-:W2:Y:S02]  /*26850*/  LDL.LU R14, [R1+0x1d8] ;  /* 0x0001d800010e7983 */ /* 0x000ea40000300800 */
[----:B------:R-:W2:Y:S01]  /*26860*/  LDL.LU R15, [R1+0x1dc] ;  /* 0x0001dc00010f7983 */ /* 0x000ea20000300800 */
[----:B------:R-:W3:Y:S01]  /*26870*/  LDL.LU R20, [R1+0x190] ;  /* 0x0001900001147983 */ /* 0x000ee20000300800 */
[----:B------:R-:W3:Y:S02]  /*26880*/  LDL.LU R21, [R1+0x194] ;  /* 0x0001940001157983 */ /* 0x000ee40000300800 */
[----:B------:R-:W2:Y:S02]  /*26890*/  LDL.LU R22, [R1+0x198] ;  /* 0x0001980001167983 */ /* 0x000ea40000300800 */
[----:B------:R-:W2:Y:S02]  /*268a0*/  LDL.LU R23, [R1+0x19c] ;  /* 0x00019c0001177983 */ /* 0x000ea40000300800 */
[----:B------:R-:W-:-:S02]  /*268b0*/  IMAD.MOV.U32 R26, RZ, RZ, R9 ;  /* 0x000000ffff1a7224 */ /* 0x000fc400078e0009 */
[----:B------:R-:W-:Y:S01]  /*268c0*/  IMAD.MOV.U32 R27, RZ, RZ, R8 ;  /* 0x000000ffff1b7224 */ /* 0x000fe200078e0008 */
[----:B--2---:R-:W-:Y:S01]  /*268d0*/  STL.64 [R1+0x20a8], R22 ;  /* 0x0020a81601007387 */ /* 0x004fe20000100a00 */
[----:B---3--:R0:W-:Y:S03]  /*268e0*/  STL.64 [R1+0x20a0], R20 ;  /* 0x0020a01401007387 */ /* 0x0081e60000100a00 */
[----:B0-----:R-:W2:Y:S01]  /*268f0*/  LDL.LU R20, [R1+0x1c0] ;  /* 0x0001c00001147983 */ /* 0x001ea20000300800 */
[----:B------:R-:W2:Y:S02]  /*26900*/  LDL.LU R21, [R1+0x1c4] ;  /* 0x0001c40001157983 */ /* 0x000ea40000300800 */
[----:B------:R-:W2:Y:S02]  /*26910*/  LDL.LU R22, [R1+0x1c8] ;  /* 0x0001c80001167983 */ /* 0x000ea40000300800 */
[----:B------:R-:W-:Y:S01]  /*26920*/  STL [R1+0x2070], R18 ;  /* 0x0020701201007387 */ /* 0x000fe20000100800 */
[----:B------:R-:W-:Y:S01]  /*26930*/  STL [R1+0x206c], R17 ;  /* 0x00206c1101007387 */ /* 0x000fe20000100800 */
[----:B------:R-:W-:Y:S02]  /*26940*/  STL [R1+0x2068], R16 ;  /* 0x0020681001007387 */ /* 0x000fe40000100800 */
[----:B------:R-:W-:Y:S02]  /*26950*/  STL [R1+0x2064], R19 ;  /* 0x0020641301007387 */ /* 0x000fe40000100800 */
[----:B------:R-:W0:Y:S01]  /*26960*/  LDSM.16.MT88.4 R16, [R0+0x8080] ;  /* 0x008080000010783b */ /* 0x000e220000004200 */
[----:B------:R-:W-:Y:S11]  /*26970*/  HMMA.16816.F32.BF16 R12, R24, R6, R12 ;  /* 0x00000006180c723c */ /* 0x000ff6000004180c */
[----:B------:R-:W-:Y:S11]  /*26980*/  @!UPT UIADD3 URZ, URZ, URZ, URZ ;  /* 0x0000003f3f3ff290 */ /* 0x000ff6000fffe03f */
[----:B------:R-:W-:Y:S02]  /*26990*/  @!UPT UIADD3 URZ, URZ, URZ, URZ ;  /* 0x0000003f3f3ff290 */ /* 0x000fe4000fffe03f */
[----:B------:R-:W-:Y:S02]  /*269a0*/  IMAD.MOV.U32 R8, RZ, RZ, R12 ;  /* 0x000000ffff087224 */ /* 0x000fe400078e000c */
[----:B------:R-:W-:Y:S02]  /*269b0*/  IMAD.MOV.U32 R9, RZ, RZ, R13 ;  /* 0x000000ffff097224 */ /* 0x000fe400078e000d */
[----:B0-----:R-:W-:Y:S02]  /*269c0*/  IMAD.MOV.U32 R5, RZ, RZ, R19 ;  /* 0x000000ffff057224 */ /* 0x001fe400078e0013 */
[----:B------:R-:W-:Y:S01]  /*269d0*/  IMAD.MOV.U32 R4, RZ, RZ, R18 ;  /* 0x000000ffff047224 */ /* 0x000fe200078e0012 */
[----:B------:R0:W-:Y:S02]  /*269e0*/  STL.64 [R1+0x20], R16 ;  /* 0x0000201001007387 */ /* 0x0001e40000100a00 */
[----:B------:R-:W-:Y:S02]  /*269f0*/  STL [R1+0x2078], R5 ;  /* 0x0020780501007387 */ /* 0x000fe40000100800 */
[----:B------:R-:W-:Y:S01]  /*26a00*/  IMAD.MOV.U32 R19, RZ, RZ, R15 ;  /* 0x000000ffff137224 */ /* 0x000fe200078e000f */
[----:B------:R-:W-:Y:S01]  /*26a10*/  STL [R1+0x2074], R4 ;  /* 0x0020740401007387 */ /* 0x000fe20000100800 */
[----:B0-----:R-:W-:-:S03]  /*26a20*/  IMAD.MOV.U32 R16, RZ, RZ, R14 ;  /* 0x000000ffff107224 */ /* 0x001fc600078e000e */
[----:B------:R-:W3:Y:S01]  /*26a30*/  LDL.LU.64 R14, [R1+0x20c8] ;  /* 0x0020c800010e7983 */ /* 0x000ee20000300a00 */
[----:B------:R-:W3:Y:S02]  /*26a40*/  LDL.LU.64 R12, [R1+0x20c0] ;  /* 0x0020c000010c7983 */ /* 0x000ee40000300a00 */
[----:B---3--:R-:W-:Y:S01]  /*26a50*/  HMMA.16816.F32.BF16 R12, R24, R10, R12 ;  /* 0x0000000a180c723c */ /* 0x008fe2000004180c */
[----:B------:R-:W0:Y:S11]  /*26a60*/  LDSM.16.MT88.4 R24, [R0+0x8100] ;  /* 0x008100000018783b */ /* 0x000e360000004200 */
[----:B------:R-:W-:Y:S11]  /*26a70*/  @!UPT UIADD3 URZ, URZ, URZ, URZ ;  /* 0x0000003f3f3ff290 */ /* 0x000ff6000fffe03f */
[----:B------:R1:W-:Y:S04]  /*26a80*/  STL.64 [R1+0x60], R12 ;  /* 0x0000600c01007387 */ /* 0x0003e80000100a00 */
[----:B0-----:R-:W-:Y:S01]  /*26a90*/  STL [R1+0x80], R24 ;  /* 0x0000801801007387 */ /* 0x001fe20000100800 */
[----:B------:R0:W-:Y:S02]  /*26aa0*/  STL [R1+0x8c], R27 ;  /* 0x00008c1b01007387 */ /* 0x0001e40000100800 */
[----:B-1----:R-:W-:Y:S02]  /*26ab0*/  IMAD.MOV.U32 R13, RZ, RZ, R26 ;  /* 0x000000ffff0d7224 */ /* 0x002fe400078e001a */
[----:B------:R-:W-:Y:S01]  /*26ac0*/  IMAD.MOV.U32 R12, RZ, RZ, R25 ;  /* 0x000000ffff0c7224 */ /* 0x000fe200078e0019 */
[----:B0-----:R-:W2:Y:S01]  /*26ad0*/  LDL.LU.64 R26, [R1+0x20b8] ;  /* 0x0020b800011a7983 */ /* 0x001ea20000300a00 */
[----:B------:R-:W2:Y:S02]  /*26ae0*/  LDL.LU.64 R24, [R1+0x20b0] ;  /* 0x0020b00001187983 */ /* 0x000ea40000300a00 */
[----:B------:R-:W-:-:S07]  /*26af0*/  IMAD.MOV.U32 R23, RZ, RZ, R28 ;  /* 0x000000ffff177224 */ /* 0x000fce00078e001c */
[C---:B--2---:R-:W-:Y:S11]  /*26b00*/  HMMA.16816.F32.BF16 R20, R24.reuse, R6, R20 ;  /* 0x000000061814723c */ /* 0x044ff60000041814 */
[----:B------:R-:W-:Y:S11]  /*26b10*/  @!UPT UIADD3 URZ, URZ, URZ, URZ ;  /* 0x0000003f3f3ff290 */ /* 0x000ff6000fffe03f */
[----:B------:R-:W-:Y:S02]  /*26b20*/  @!UPT UIADD3 URZ, URZ, URZ, URZ ;  /* 0x0000003f3f3ff290 */ /* 0x000fe4000fffe03f */
[----:B------:R-:W-:Y:S02]  /*26b30*/  IMAD.MOV.U32 R18, RZ, RZ, R22 ;  /* 0x000000ffff127224 */ /* 0x000fe400078e0016 */
[----:B------:R-:W-:Y:S02]  /*26b40*/  IMAD.MOV.U32 R17, RZ, RZ, R23 ;  /* 0x000000ffff117224 */ /* 0x000fe400078e0017 */
[----:B------:R-:W-:Y:S02]  /*26b50*/  IMAD.MOV.U32 R5, RZ, RZ, R20 ;  /* 0x000000ffff057224 */ /* 0x000fe400078e0014 */
[----:B------:R-:W-:Y:S01]  /*26b60*/  IMAD.MOV.U32 R4, RZ, RZ, R21 ;  /* 0x000000ffff047224 */ /* 0x000fe200078e0015 */
[----:B------:R-:W2:Y:S01]  /*26b70*/  LDL.LU.64 R22, [R1+0x20a8] ;  /* 0x0020a80001167983 */ /* 0x000ea20000300a00 */
        /* <DEDUP_REMOVED lines=8> */
[----:B------:R-:W3:Y:S01]  /*26c00*/  LDL.LU.64 R22, [R1+0x2098] ;  /* 0x0020980001167983 */ /* 0x000ee20000300a00 */
[----:B------:R-:W3:Y:S02]  /*26c10*/  LDL.LU.64 R20, [R1+0x2090] ;  /* 0x0020900001147983 */ /* 0x000ee40000300a00 */
[----:B------:R-:W-:-:S02]  /*26c20*/  IMAD.MOV.U32 R28, RZ, RZ, R15 ;  /* 0x000000ffff1c7224 */ /* 0x000fc400078e000f */
[----:B------:R-:W-:Y:S11]  /*26c30*/  IMAD.MOV.U32 R29, RZ, RZ, R14 ;  /* 0x000000ffff1d7224 */ /* 0x000ff600078e000e */
[----:B------:R-:W-:Y:S06]  /*26c40*/  @!UPT UIADD3 URZ, URZ, URZ, URZ ;  /* 0x0000003f3f3ff290 */ /* 0x000fec000fffe03f */
[----:B------:R-:W-:Y:S01]  /*26c50*/  STL.64 [R1+0x1f28], R26 ;  /* 0x001f281a01007387 */ /* 0x000fe20000100a00 */
[----:B------:R0:W-:Y:S03]  /*26c60*/  STL.64 [R1+0x1f20], R24 ;  /* 0x001f201801007387 */ /* 0x0001e60000100a00 */
[----:B0-----:R-:W2:Y:S01]  /*26c70*/  LDL.LU R24, [R1+0x160] ;  /* 0x0001600001187983 */ /* 0x001ea20000300800 */
[----:B------:R-:W2:Y:S02]  /*26c80*/  LDL.LU R25, [R1+0x164] ;  /* 0x0001640001197983 */ /* 0x000ea40000300800 */
[----:B------:R-:W2:Y:S02]  /*26c90*/  LDL.LU R26, [R1+0x168] ;  /* 0x00016800011a7983 */ /* 0x000ea40000300800 */
[----:B----4-:R-:W-:Y:S01]  /*26ca0*/  IMAD.MOV.U32 R27, RZ, RZ, R3 ;  /* 0x000000ffff1b7224 */ /* 0x010fe200078e0003 */
[C---:B---3--:R-:W-:Y:S11]  /*26cb0*/  HMMA.16816.F32.BF16 R16, R20.reuse, R6, R16 ;  /* 0x000000061410723c */ /* 0x048ff60000041810 */
[----:B------:R-:W-:Y:S11]  /*26cc0*/  @!UPT UIADD3 URZ, URZ, URZ, URZ ;  /* 0x0000003f3f3ff290 */ /* 0x000ff6000fffe03f */
[----:B------:R-:W-:Y:S01]  /*26cd0*/  @!UPT UIADD3 URZ, URZ, URZ, URZ ;  /* 0x0000003f3f3ff290 */ /* 0x000fe2000fffe03f */
[----:B------:R0:W-:Y:S01]  /*26ce0*/  STL [R1+0x120], R16 ;  /* 0x0001201001007387 */ /* 0x0001e20000100800 */
[----:B------:R-:W-:Y:S02]  /*26cf0*/  IMAD.MOV.U32 R15, RZ, RZ, R18 ;  /* 0x000000ffff0f7224 */ /* 0x000fe400078e0012 */
[----:B------:R-:W-:Y:S02]  /*26d00*/  IMAD.MOV.U32 R3, RZ, RZ, R19 ;  /* 0x000000ffff037224 */ /* 0x000fe400078e0013 */
[----:B------:R-:W-:Y:S01]  /*26d10*/  IMAD.MOV.U32 R14, RZ, RZ, R17 ;  /* 0x000000ffff0e7224 */ /* 0x000fe200078e0011 */
[----:B------:R-:W3:Y:S04]  /*26d20*/  LDL.LU.64 R18, [R1+0x2088] ;  /* 0x0020880001127983 */ /* 0x000ee80000300a00 */
[----:B0-----:R-:W4:Y:S01]  /*26d30*/  LDL.LU.64 R16, [R1+0x2080] ;  /* 0x0020800001107983 */ /* 0x001f220000300a00 */
[----:B--2---:R-:W-:Y:S07]  /*26d40*/  HMMA.16816.F32.BF16 R20, R20, R10, R24 ;  /* 0x0000000a1414723c */ /* 0x004fee0000041818 */
[----:B------:R-:W-:-:S02]  /*26d50*/  IMAD.MOV.U32 R24, RZ, RZ, R5 ;  /* 0x000000ffff187224 */ /* 0x000fc400078e0005 */
[----:B------:R-:W-:Y:S01]  /*26d60*/  IMAD.MOV.U32 R25, RZ, RZ, R4 ;  /* 0x000000ffff197224 */ /* 0x000fe200078e0004 */
[----:B------:R-:W2:Y:S01]  /*26d70*/  LDL.LU R5, [R1+0x2078] ;  /* 0x0020780001057983 */ /* 0x000ea20000300800 */
[----:B------:R-:W2:Y:S02]  /*26d80*/  LDL.LU R4, [R1+0x2074] ;  /* 0x0020740001047983 */ /* 0x000ea40000300800 */
[----:B---3--:R-:W-:Y:S02]  /*26d90*/  IMAD.MOV.U32 R26, RZ, RZ, R18 ;  /* 0x000000ffff1a7224 */ /* 0x008fe400078e0012 */
[----:B------:R-:W-:Y:S01]  /*26da0*/  IMAD.MOV.U32 R11, RZ, RZ, R19 ;  /* 0x000000ffff0b7224 */ /* 0x000fe200078e0013 */
[----:B------:R-:W3:Y:S01]  /*26db0*/  LDL.LU R18, [R1+0x2070] ;  /* 0x0020700001127983 */ /* 0x000ee20000300800 */
[----:B----4-:R-:W-:Y:S02]  /*26dc0*/  IMAD.MOV.U32 R10, RZ, RZ, R16 ;  /* 0x000000ffff0a7224 */ /* 0x010fe400078e0010 */
[----:B------:R-:W-:-:S02]  /*26dd0*/  IMAD.MOV.U32 R27, RZ, RZ, R17 ;  /* 0x000000ffff1b7224 */ /* 0x000fc400078e0011 */
[----:B------:R-:W4:Y:S01]  /*26de0*/  LDL.LU R17, [R1+0x206c] ;  /* 0x00206c0001117983 */ /* 0x000f220000300800 */
[----:B------:R-:W2:Y:S02]  /*26df0*/  LDL.LU R16, [R1+0x2068] ;  /* 0x0020680001107983 */ /* 0x000ea40000300800 */
[----:B------:R-:W2:Y:S02]  /*26e00*/  LDL.LU R19, [R1+0x2064] ;  /* 0x0020640001137983 */ /* 0x000ea40000300800 */
[----:B------:R-:W-:Y:S01]  /*26e10*/  STL.64 [R1+0x1f58], R10 ;  /* 0x001f580a01007387 */ /* 0x000fe20000100a00 */
[----:B------:R0:W-:Y:S04]  /*26e20*/  STL.64 [R1+0x1f50], R8 ;  /* 0x001f500801007387 */ /* 0x0001e80000100a00 */
[----:B0-----:R-:W2:Y:S01]  /*26e30*/  LDL.LU R8, [R1+0x30] ;  /* 0x0000300001087983 */ /* 0x001ea20000300800 */
[----:B------:R-:W2:Y:S02]  /*26e40*/  LDL.LU R9, [R1+0x34] ;  /* 0x0000340001097983 */ /* 0x000ea40000300800 */
[----:B------:R-:W2:Y:S02]  /*26e50*/  LDL.LU R10, [R1+0x38] ;  /* 0x00003800010a7983 */ /* 0x000ea40000300800 */
[----:B------:R-:W2:Y:S02]  /*26e60*/  LDL.LU R11, [R1+0x3c] ;  /* 0x00003c00010b7983 */ /* 0x000ea40000300800 */
[----:B--2---:R-:W-:Y:S01]  /*26e70*/  STL.64 [R1+0x1f88], R10 ;  /* 0x001f880a01007387 */ /* 0x004fe20000100a00 */
[----:B------:R-:W-:Y:S02]  /*26e80*/  STL.64 [R1+0x1f80], R8 ;  /* 0x001f800801007387 */ /* 0x000fe40000100a00 */
[----:B------:R0:W-:Y:S02]  /*26e90*/  STL.64 [R1+0x1f38], R26 ;  /* 0x001f381a01007387 */ /* 0x0001e40000100a00 */
[----:B------:R1:W-:Y:S02]  /*26ea0*/  STL.64 [R1+0x1f30], R24 ;  /* 0x001f301801007387 */ /* 0x0003e40000100a00 */
[----:B0-----:R-:W-:Y:S01]  /*26eb0*/  IMAD.MOV.U32 R26, RZ, RZ, R4 ;  /* 0x000000ffff1a7224 */ /* 0x001fe200078e0004 */
[----:B-1----:R-:W2:Y:S01]  /*26ec0*/  LDL.LU R24, [R1+0x20] ;  /* 0x0000200001187983 */ /* 0x002ea20000300800 */
[----:B------:R-:W2:Y:S02]  /*26ed0*/  LDL.LU R25, [R1+0x24] ;  /* 0x0000240001197983 */ /* 0x000ea40000300800 */
[----:B------:R-:W2:Y:S02]  /*26ee0*/  LDL.LU R4, [R1+0x2060] ;  /* 0x0020600001047983 */ /* 0x000ea40000300800 */
[----:B------:R-:W-:-:S02]  /*26ef0*/  IMAD.MOV.U32 R27, RZ, RZ, R5 ;  /* 0x000000ffff1b7224 */ /* 0x000fc400078e0005 */
[----:B------:R-:W2:Y:S01]  /*26f00*/  LDL.LU R5, [R1+0x205c] ;  /* 0x00205c0001057983 */ /* 0x000ea20000300800 */
[----:B------:R-:W2:Y:S02]  /*26f10*/  LDL.LU R8, [R1+0x40] ;  /* 0x0000400001087983 */ /* 0x000ea40000300800 */
[----:B------:R-:W2:Y:S02]  /*26f20*/  LDL.LU R9, [R1+0x44] ;  /* 0x0000440001097983 */ /* 0x000ea40000300800 */
[----:B------:R-:W2:Y:S01]  /*26f30*/  LDL.LU R10, [R1+0x48] ;  /* 0x00004800010a7983 */ /* 0x000ea20000300800 */
[----:B------:R-:W2:Y:S04]  /*26f40*/  LDL.LU R11, [R1+0x4c] ;  /* 0x00004c00010b7983 */ /* 0x000ea80000300800 */
[----:B--2---:R-:W-:Y:S01]  /*26f50*/  STL.64 [R1+0x1fb8], R10 ;  /* 0x001fb80a01007387 */ /* 0x004fe20000100a00 */
[----:B------:R-:W-:Y:S02]  /*26f60*/  STL.64 [R1+0x1fb0], R8 ;  /* 0x001fb00801007387 */ /* 0x000fe40000100a00 */
[----:B------:R-:W-:Y:S02]  /*26f70*/  STL.64 [R1+0x1f68], R26 ;  /* 0x001f681a01007387 */ /* 0x000fe40000100a00 */
[----:B------:R0:W-:Y:S02]  /*26f80*/  STL.64 [R1+0x1f60], R24 ;  /* 0x001f601801007387 */ /* 0x0001e40000100a00 */
[----:B0-----:R-:W-:-:S02]  /*26f90*/  IMAD.MOV.U32 R24, RZ, RZ, R19 ;  /* 0x000000ffff187224 */ /* 0x001fc400078e0013 */
[----:B------:R-:W-:Y:S01]  /*26fa0*/  IMAD.MOV.U32 R25, RZ, RZ, R16 ;  /* 0x000000ffff197224 */ /* 0x000fe200078e0010 */
[----:B------:R-:W2:Y:S01]  /*26fb0*/  LDL.LU R19, [R1+0x2058] ;  /* 0x0020580001137983 */ /* 0x000ea20000300800 */
[----:B------:R-:W2:Y:S02]  /*26fc0*/  LDL.LU R16, [R1+0x2054] ;  /* 0x0020540001107983 */ /* 0x000ea40000300800 */
[----:B----4-:R-:W-:Y:S02]  /*26fd0*/  IMAD.MOV.U32 R26, RZ, RZ, R17 ;  /* 0x000000ffff1a7224 */ /* 0x010fe400078e0011 */
[----:B---3--:R-:W-:Y:S01]  /*26fe0*/  IMAD.MOV.U32 R27, RZ, RZ, R18 ;  /* 0x000000ffff1b7224 */ /* 0x008fe200078e0012 */
[----:B------:R-:W3:Y:S01]  /*26ff0*/  LDL.LU R17, [R1+0x2050] ;  /* 0x0020500001117983 */ /* 0x000ee20000300800 */
[----:B------:R-:W4:Y:S03]  /*27000*/  LDL.LU R18, [R1+0x204c] ;  /* 0x00204c0001127983 */ /* 0x000f260000300800 */
[----:B------:R-:W-:Y:S01]  /*27010*/  STL.64 [R1+0x1f78], R26 ;  /* 0x001f781a01007387 */ /* 0x000fe20000100a00 */
[----:B------:R0:W-:Y:S03]  /*27020*/  STL.64 [R1+0x1f70], R24 ;  /* 0x001f701801007387 */ /* 0x0001e60000100a00 */
[----:B0-----:R-:W4:Y:S01]  /*27030*/  LDL.LU R24, [R1+0xc0] ;  /* 0x0000c00001187983 */ /* 0x001f220000300800 */
[----:B------:R-:W4:Y:S02]  /*27040*/  LDL.LU R25, [R1+0xc4] ;  /* 0x0000c40001197983 */ /* 0x000f240000300800 */
[----:B------:R-:W-:-:S02]  /*27050*/  IMAD.MOV.U32 R10, RZ, RZ, R5 ;  /* 0x000000ffff0a7224 */ /* 0x000fc400078e0005 */
[----:B------:R-:W-:Y:S02]  /*27060*/  IMAD.MOV.U32 R11, RZ, RZ, R4 ;  /* 0x000000ffff0b7224 */ /* 0x000fe400078e0004 */
[----:B--2---:R-:W-:Y:S02]  /*27070*/  IMAD.MOV.U32 R26, RZ, RZ, R16 ;  /* 0x000000ffff1a7224 */ /* 0x004fe400078e0010 */
[----:B------:R-:W2:Y:S01]  /*27080*/  LDL.LU R16, [R1+0x2048] ;  /* 0x0020480001107983 */ /* 0x000ea20000300800 */
[----:B---3--:R-:W-:Y:S02]  /*27090*/  IMAD.MOV.U32 R27, RZ, RZ, R17 ;  /* 0x000000ffff1b7224 */ /* 0x008fe400078e0011 */
[----:B------:R-:W3:Y:S02]  /*270a0*/  LDL.LU R17, [R1+0x2044] ;  /* 0x0020440001117983 */ /* 0x000ee40000300800 */
[----:B----4-:R-:W-:Y:S02]  /*270b0*/  IMAD.MOV.U32 R8, RZ, RZ, R18 ;  /* 0x000000ffff087224 */ /* 0x010fe400078e0012 */
[----:B------:R-:W-:Y:S01]  /*270c0*/  IMAD.MOV.U32 R9, RZ, RZ, R19 ;  /* 0x000000ffff097224 */ /* 0x000fe200078e0013 */
[----:B------:R-:W4:Y:S01]  /*270d0*/  LDL.LU R18, [R1+0x2040] ;  /* 0x0020400001127983 */ /* 0x000f220000300800 */
[----:B------:R-:W2:Y:S02]  /*270e0*/  LDL.LU R19, [R1+0x203c] ;  /* 0x00203c0001137983 */ /* 0x000ea40000300800 */
[----:B------:R-:W2:Y:S02]  /*270f0*/  LDL.LU R5, [R1+0x2038] ;  /* 0x0020380001057983 */ /* 0x000ea40000300800 */
[----:B------:R-:W2:Y:S01]  /*27100*/  LDL.LU R4, [R1+0x2034] ;  /* 0x0020340001047983 */ /* 0x000ea20000300800 */
[----:B------:R-:W-:Y:S01]  /*27110*/  STL.64 [R1+0x1fe8], R10 ;  /* 0x001fe80a01007387 */ /* 0x000fe20000100a00 */
[----:B------:R-:W-:Y:S02]  /*27120*/  STL.64 [R1+0x1fe0], R8 ;  /* 0x001fe00801007387 */ /* 0x000fe40000100a00 */
[----:B------:R-:W-:Y:S01]  /*27130*/  STL.64 [R1+0x1f98], R26 ;  /* 0x001f981a01007387 */ /* 0x000fe20000100a00 */
[----:B------:R0:W-:Y:S04]  /*27140*/  STL.64 [R1+0x1f90], R24 ;  /* 0x001f901801007387 */ /* 0x0001e80000100a00 */
[----:B0-----:R-:W2:Y:S01]  /*27150*/  LDL.LU R24, [R1+0xb0] ;  /* 0x0000b00001187983 */ /* 0x001ea20000300800 */
[----:B------:R-:W2:Y:S02]  /*27160*/  LDL.LU R25, [R1+0xb4] ;  /* 0x0000b40001197983 */ /* 0x000ea40000300800 */
[----:B------:R-:W2:Y:S02]  /*27170*/  LDL.LU R26, [R1+0xb8] ;  /* 0x0000b800011a7983 */ /* 0x000ea40000300800 */
[----:B------:R-:W2:Y:S01]  /*27180*/  LDL.LU R27, [R1+0xbc] ;  /* 0x0000bc00011b7983 */ /* 0x000ea20000300800 */
[----:B------:R-:W2:Y:S01]  /*27190*/  LDL.LU R6, [R1+0x8] ;  /* 0x0000080001067983 */ /* 0x000ea20000300800 */
[----:B------:R-:W2:Y:S03]  /*271a0*/  LDL.LU R7, [R1+0xc] ;  /* 0x00000c0001077983 */ /* 0x000ea60000300800 */
[----:B--2---:R-:W-:Y:S01]  /*271b0*/  STL.64 [R1+0x2008], R6 ;  /* 0x0020080601007387 */ /* 0x004fe20000100a00 */
[----:B------:R0:W-:Y:S02]  /*271c0*/  STL.64 [R1+0x2000], R4 ;  /* 0x0020000401007387 */ /* 0x0001e40000100a00 */
[----:B------:R-:W-:Y:S02]  /*271d0*/  STL.64 [R1+0x1fa8], R26 ;  /* 0x001fa81a01007387 */ /* 0x000fe40000100a00 */
[----:B------:R-:W-:Y:S01]  /*271e0*/  STL.64 [R1+0x1fa0], R24 ;  /* 0x001fa01801007387 */ /* 0x000fe20000100a00 */
[----:B------:R-:W2:Y:S01]  /*271f0*/  LDL.LU R8, [R1+0x100] ;  /* 0x0001000001087983 */ /* 0x000ea20000300800 */
[----:B------:R-:W2:Y:S02]  /*27200*/  LDL.LU R9, [R1+0x104] ;  /* 0x0001040001097983 */ /* 0x000ea40000300800 */
[----:B------:R-:W2:Y:S02]  /*27210*/  LDL.LU R10, [R1+0x108] ;  /* 0x00010800010a7983 */ /* 0x000ea40000300800 */
[----:B------:R-:W2:Y:S01]  /*27220*/  LDL.LU R11, [R1+0x10c] ;  /* 0x00010c00010b7983 */ /* 0x000ea20000300800 */
[----:B0-----:R-:W3:Y:S01]  /*27230*/  LDL.LU R4, [R1+0x10] ;  /* 0x0000100001047983 */ /* 0x001ee20000300800 */
[----:B------:R-:W3:Y:S02]  /*27240*/  LDL.LU R5, [R1+0x14] ;  /* 0x0000140001057983 */ /* 0x000ee40000300800 */
[----:B------:R-:W3:Y:S02]  /*27250*/  LDL.LU R6, [R1+0x18] ;  /* 0x0000180001067983 */ /* 0x000ee40000300800 */
[----:B------:R-:W3:Y:S01]  /*27260*/  LDL.LU R7, [R1+0x1c] ;  /* 0x00001c0001077983 */ /* 0x000ee20000300800 */
[----:B--2---:R-:W-:Y:S01]  /*27270*/  STL.64 [R1+0x1ff8], R10 ;  /* 0x001ff80a01007387 */ /* 0x004fe20000100a00 */
[----:B------:R0:W-:Y:S03]  /*27280*/  STL.64 [R1+0x1ff0], R8 ;  /* 0x001ff00801007387 */ /* 0x0001e60000100a00 */
[----:B0-----:R-:W2:Y:S01]  /*27290*/  LDL.LU R8, [R1+0x110] ;  /* 0x0001100001087983 */ /* 0x001ea20000300800 */
[----:B------:R-:W2:Y:S02]  /*272a0*/  LDL.LU R9, [R1+0x114] ;  /* 0x0001140001097983 */ /* 0x000ea40000300800 */
[----:B------:R-:W2:Y:S02]  /*272b0*/  LDL.LU R10, [R1+0x118] ;  /* 0x00011800010a7983 */ /* 0x000ea40000300800 */
[----:B------:R-:W2:Y:S02]  /*272c0*/  LDL.LU R11, [R1+0x11c] ;  /* 0x00011c00010b7983 */ /* 0x000ea40000300800 */
[----:B------:R-:W-:-:S02]  /*272d0*/  IMAD.MOV.U32 R27, RZ, RZ, R16 ;  /* 0x000000ffff1b7224 */ /* 0x000fc400078e0010 */
[----:B---3--:R-:W-:Y:S01]  /*272e0*/  IMAD.MOV.U32 R26, RZ, RZ, R17 ;  /* 0x000000ffff1a7224 */ /* 0x008fe200078e0011 */
[----:B------:R-:W3:Y:S01]  /*272f0*/  LDL.LU R16, [R1+0x150] ;  /* 0x0001500001107983 */ /* 0x000ee20000300800 */
[----:B----4-:R-:W-:Y:S02]  /*27300*/  IMAD.MOV.U32 R25, RZ, RZ, R18 ;  /* 0x000000ffff197224 */ /* 0x010fe400078e0012 */
[----:B------:R-:W3:Y:S02]  /*27310*/  LDL.LU R17, [R1+0x154] ;  /* 0x0001540001117983 */ /* 0x000ee40000300800 */
[----:B------:R-:W-:Y:S01]  /*27320*/  IMAD.MOV.U32 R24, RZ, RZ, R19 ;  /* 0x000000ffff187224 */ /* 0x000fe200078e0013 */
[----:B------:R-:W3:Y:S01]  /*27330*/  LDL.LU R18, [R1+0x158] ;  /* 0x0001580001127983 */ /* 0x000ee20000300800 */
[----:B------:R-:W3:Y:S03]  /*27340*/  LDL.LU R19, [R1+0x15c] ;  /* 0x00015c0001137983 */ /* 0x000ee60000300800 */
[----:B--2---:R-:W-:Y:S01]  /*27350*/  STL.64 [R1+0x2018], R10 ;  /* 0x0020180a01007387 */ /* 0x004fe20000100a00 */
[----:B------:R0:W-:Y:S03]  /*27360*/  STL.64 [R1+0x2010], R8 ;  /* 0x0020100801007387 */ /* 0x0001e60000100a00 */
[----:B0-----:R-:W2:Y:S01]  /*27370*/  LDL.LU R8, [R1+0x140] ;  /* 0x0001400001087983 */ /* 0x001ea20000300800 */
[----:B------:R-:W2:Y:S02]  /*27380*/  LDL.LU R9, [R1+0x144] ;  /* 0x0001440001097983 */ /* 0x000ea40000300800 */
[----:B------:R-:W2:Y:S02]  /*27390*/  LDL.LU R10, [R1+0x148] ;  /* 0x00014800010a7983 */ /* 0x000ea40000300800 */
[----:B------:R-:W2:Y:S01]  /*273a0*/  LDL.LU R11, [R1+0x14c] ;  /* 0x00014c00010b7983 */ /* 0x000ea20000300800 */
[----:B------:R-:W-:Y:S01]  /*273b0*/  STL.64 [R1+0x1fc8], R26 ;  /* 0x001fc81a01007387 */ /* 0x000fe20000100a00 */
[----:B------:R0:W-:Y:S03]  /*273c0*/  STL.64 [R1+0x1fc0], R24 ;  /* 0x001fc01801007387 */ /* 0x0001e60000100a00 */
[----:B0-----:R-:W4:Y:S01]  /*273d0*/  LDL.LU R24, [R1+0xe0] ;  /* 0x0000e00001187983 */ /* 0x001f220000300800 */
[----:B------:R-:W4:Y:S02]  /*273e0*/  LDL.LU R25, [R1+0xe4] ;  /* 0x0000e40001197983 */ /* 0x000f240000300800 */
[----:B------:R-:W2:Y:S02]  /*273f0*/  LDL.LU R26, [R1+0xe8] ;  /* 0x0000e800011a7983 */ /* 0x000ea40000300800 */
[----:B------:R-:W2:Y:S02]  /*27400*/  LDL.LU R27, [R1+0xec] ;  /* 0x0000ec00011b7983 */ /* 0x000ea40000300800 */
[----:B--2---:R-:W-:Y:S01]  /*27410*/  STL.64 [R1+0x1fd8], R26 ;  /* 0x001fd81a01007387 */ /* 0x004fe20000100a00 */
[----:B----4-:R0:W-:Y:S03]  /*27420*/  STL.64 [R1+0x1fd0], R24 ;  /* 0x001fd01801007387 */ /* 0x0101e60000100a00 */
[----:B0-----:R-:W2:Y:S01]  /*27430*/  LDL.LU R24, [R1+0xf0] ;  /* 0x0000f00001187983 */ /* 0x001ea20000300800 */
[----:B------:R-:W2:Y:S02]  /*27440*/  LDL.LU R25, [R1+0xf4] ;  /* 0x0000f40001197983 */ /* 0x000ea40000300800 */
[----:B------:R-:W2:Y:S02]  /*27450*/  LDL.LU R26, [R1+0xf8] ;  /* 0x0000f800011a7983 */ /* 0x000ea40000300800 */
[----:B------:R-:W2:Y:S01]  /*27460*/  LDL.LU R27, [R1+0xfc] ;  /* 0x0000fc00011b7983 */ /* 0x000ea20000300800 */
[----:B------:R0:W-:Y:S01]  /*27470*/  STL.64 [R1+0x1f10], R22 ;  /* 0x001f101601007387 */ /* 0x0001e20000100a00 */
[----:B------:R1:W-:Y:S02]  /*27480*/  STL.64 [R1+0x1f08], R20 ;  /* 0x001f081401007387 */ /* 0x0003e40000100a00 */
[----:B0-----:R-:W-:Y:S01]  /*27490*/  IMAD.MOV.U32 R22, RZ, RZ, R13 ;  /* 0x000000ffff167224 */ /* 0x001fe200078e000d */
[----:B-1----:R-:W4:Y:S01]  /*274a0*/  LDL.LU R20, [R1+0x80] ;  /* 0x0000800001147983 */ /* 0x002f220000300800 */
[----:B------:R-:W-:-:S02]  /*274b0*/  IMAD.MOV.U32 R21, RZ, RZ, R12 ;  /* 0x000000ffff157224 */ /* 0x000fc400078e000c */
[----:B------:R-:W3:Y:S02]  /*274c0*/  LDL.LU R12, [R1+0x2030] ;  /* 0x00203000010c7983 */ /* 0x000ee40000300800 */
[----:B------:R-:W3:Y:S01]  /*274d0*/  LDL.LU R13, [R1+0x202c] ;  /* 0x00202c00010d7983 */ /* 0x000ee20000300800 */
[----:B------:R-:W2:Y:S01]  /*274e0*/  LDL.LU R23, [R1+0x8c] ;  /* 0x00008c0001177983 */ /* 0x000ea20000300800 */
[C---:B---3--:R-:W-:Y:S03]  /*274f0*/  HMMA.16816.F32.BF16 R16, R4.reuse, R12, R16 ;  /* 0x0000000c0410723c */ /* 0x048fe60000041810 */
[----:B--2---:R0:W-:Y:S01]  /*27500*/  STL.64 [R1+0x1f48], R22 ;  /* 0x001f481601007387 */ /* 0x0041e20000100a00 */
[----:B----4-:R1:W-:Y:S02]  /*27510*/  STL.64 [R1+0x1f40], R20 ;  /* 0x001f401401007387 */ /* 0x0103e40000100a00 */
[----:B0-----:R-:W-:Y:S01]  /*27520*/  IMAD.MOV.U32 R22, RZ, RZ, R29 ;  /* 0x000000ffff167224 */ /* 0x001fe200078e001d */
[----:B-1----:R-:W2:Y:S01]  /*27530*/  LDL.LU R20, [R1+0x60] ;  /* 0x0000600001147983 */ /* 0x002ea20000300800 */
[----:B------:R-:W2:Y:S02]  /*27540*/  LDL.LU R21, [R1+0x64] ;  /* 0x0000640001157983 */ /* 0x000ea40000300800 */
[----:B------:R-:W3:Y:S11]  /*27550*/  LDL.LU R29, [R1+0x2028] ;  /* 0x00202800011d7983 */ /* 0x000ef60000300800 */
[----:B------:R-:W-:Y:S02]  /*27560*/  @!UPT UIADD3 URZ, URZ, URZ, URZ ;  /* 0x0000003f3f3ff290 */ /* 0x000fe4000fffe03f */
[----:B------:R0:W-:Y:S01]  /*27570*/  STL.64 [R1+0x1d0], R16 ;  /* 0x0001d01001007387 */ /* 0x0001e20000100a00 */
[----:B------:R-:W-:Y:S03]  /*27580*/  STL.64 [R1+0x1d8], R18 ;  /* 0x0001d81201007387 */ /* 0x000fe60000100a00 */
[----:B0-----:R-:W4:Y:S01]  /*27590*/  LDL.LU.64 R16, [R1+0x2020] ;  /* 0x0020200001107983 */ /* 0x001f220000300a00 */
[----:B------:R-:W-:Y:S01]  /*275a0*/  IMAD.MOV.U32 R23, RZ, RZ, R28 ;  /* 0x000000ffff177224 */ /* 0x000fe200078e001c */
[----:B----4-:R-:W-:Y:S02]  /*275b0*/  HMMA.16816.F32.BF16 R4, R4, R16, R8 ;  /* 0x000000100404723c */ /* 0x010fe40000041808 */
[----:B------:R-:W4:Y:S01]  /*275c0*/  LDL.LU.64 R10, [R1+0x2018] ;  /* 0x00201800010a7983 */ /* 0x000f220000300a00 */
[----:B------:R-:W4:Y:S11]  /*275d0*/  LDL.LU.64 R8, [R1+0x2010] ;  /* 0x0020100001087983 */ /* 0x000f360000300a00 */
[----:B------:R-:W-:Y:S09]  /*275e0*/  @!UPT UIADD3 URZ, URZ, URZ, URZ ;  /* 0x0000003f3f3ff290 */ /* 0x000ff2000fffe03f */
[----:B------:R-:W-:Y:S01]  /*275f0*/  STL.64 [R1+0x1b0], R4 ;  /* 0x0001b00401007387 */ /* 0x000fe20000100a00 */
[----:B------:R0:W-:Y:S02]  /*27600*/  STL [R1+0x1b8], R6 ;  /* 0x0001b80601007387 */ /* 0x0001e40000100800 */
[----:B------:R-:W-:Y:S02]  /*27610*/  IMAD.MOV.U32 R28, RZ, RZ, R7 ;  /* 0x000000ffff1c7224 */ /* 0x000fe400078e0007 */
[----:B0-----:R-:W4:Y:S01]  /*27620*/  LDL.LU.64 R6, [R1+0x2008] ;  /* 0x0020080001067983 */ /* 0x001f220000300a00 */
[----:B------:R-:W4:Y:S02]  /*27630*/  LDL.LU.64 R4, [R1+0x2000] ;  /* 0x0020000001047983 */ /* 0x000f240000300a00 */
[----:B------:R-:W-:Y:S01]  /*27640*/  STL [R1+0x1f00], R28 ;  /* 0x001f001c01007387 */ /* 0x000fe20000100800 */
[C---:B----4-:R-:W-:Y:S11]  /*27650*/  HMMA.16816.F32.BF16 R8, R4.reuse, R12, R8 ;  /* 0x0000000c0408723c */ /* 0x050ff60000041808 */
[----:B------:R-:W-:Y:S11]  /*27660*/  @!UPT UIADD3 URZ, URZ, URZ, URZ ;  /* 0x0000003f3f3ff290 */ /* 0x000ff6000fffe03f */
[----:B------:R-:W-:Y:S01]  /*27670*/  @!UPT UIADD3 URZ, URZ, URZ, URZ ;  /* 0x0000003f3f3ff290 */ /* 0x000fe2000fffe03f */
[----:B------:R0:W-:Y:S01]  /*27680*/  STL.64 [R1+0x1c0], R8 ;  /* 0x0001c00801007387 */ /* 0x0001e20000100a00 */
[----:B------:R-:W-:Y:S02]  /*27690*/  IMAD.MOV.U32 R18, RZ, RZ, R10 ;  /* 0x000000ffff127224 */ /* 0x000fe400078e000a */
[----:B------:R-:W-:Y:S02]  /*276a0*/  IMAD.MOV.U32 R19, RZ, RZ, R11 ;  /* 0x000000ffff137224 */ /* 0x000fe400078e000b */
[----:B------:R-:W4:Y:S04]  /*276b0*/  LDL.LU.64 R10, [R1+0x1ff8] ;  /* 0x001ff800010a7983 */ /* 0x000f280000300a00 */
[----:B0-----:R-:W4:Y:S02]  /*276c0*/  LDL.LU.64 R8, [R1+0x1ff0] ;  /* 0x001ff00001087983 */ /* 0x001f240000300a00 */
[----:B----4-:R-:W-:Y:S02]  /*276d0*/  HMMA.16816.F32.BF16 R4, R4, R16, R8 ;  /* 0x000000100404723c */ /* 0x010fe40000041808 */
[----:B------:R-:W4:Y:S01]  /*276e0*/  LDL.LU.64 R10, [R1+0x1fe8] ;  /* 0x001fe800010a7983 */ /* 0x000f220000300a00 */
[----:B------:R-:W4:Y:S11]  /*276f0*/  LDL.LU.64 R8, [R1+0x1fe0] ;  /* 0x001fe00001087983 */ /* 0x000f360000300a00 */
[----:B------:R-:W-:Y:S09]  /*27700*/  @!UPT UIADD3 URZ, URZ, URZ, URZ ;  /* 0x0000003f3f3ff290 */ /* 0x000ff2000fffe03f */
[----:B------:R-:W-:Y:S01]  /*27710*/  STL.64 [R1+0x1a0], R4 ;  /* 0x0001a00401007387 */ /* 0x000fe20000100a00 */
[----:B------:R-:W-:Y:S02]  /*27720*/  STL.64 [R1+0x1a8], R6 ;  /* 0x0001a80601007387 */ /* 0x000fe40000100a00 */
[----:B------:R-:W-:Y:S01]  /*27730*/  LDSM.16.MT88.4 R4, [R0+0x8180] ;  /* 0x008180000004783b */ /* 0x000fe20000004200 */
[C---:B----4-:R-:W-:Y:S11]  /*27740*/  HMMA.16816.F32.BF16 R24, R8.reuse, R12, R24 ;  /* 0x0000000c0818723c */ /* 0x050ff60000041818 */
[----:B------:R-:W-:Y:S11]  /*27750*/  @!UPT UIADD3 URZ, URZ, URZ, URZ ;  /* 0x0000003f3f3ff290 */ /* 0x000ff6000fffe03f */
[----:B------:R-:W-:Y:S01]  /*27760*/  @!UPT UIADD3 URZ, URZ, URZ, URZ ;  /* 0x0000003f3f3ff290 */ /* 0x000fe2000fffe03f */
[----:B------:R-:W-:Y:S01]  /*27770*/  STL.64 [R1+0x190], R24 ;  /* 0x0001901801007387 */ /* 0x000fe20000100a00 */
[----:B------:R0:W-:Y:S03]  /*27780*/  STL.64 [R1+0x198], R26 ;  /* 0x0001981a01007387 */ /* 0x0001e60000100a00 */
[----:B0-----:R-:W4:Y:S01]  /*27790*/  LDL.LU.64 R26, [R1+0x1fd8] ;  /* 0x001fd800011a7983 */ /* 0x001f220000300a00 */
[----:B------:R-:W4:Y:S02]  /*277a0*/  LDL.LU.64 R24, [R1+0x1fd0] ;  /* 0x001fd00001187983 */ /* 0x000f240000300a00 */
[----:B----4-:R-:W-:Y:S01]  /*277b0*/  HMMA.16816.F32.BF16 R8, R8, R16, R24 ;  /* 0x000000100808723c */ /* 0x010fe20000041818 */
[----:B------:R-:W4:Y:S01]  /*277c0*/  LDL.LU.64 R26, [R1+0x1fc8] ;  /* 0x001fc800011a7983 */ /* 0x000f220000300a00 */
[----:B------:R-:W4:Y:S11]  /*277d0*/  LDL.LU.64 R24, [R1+0x1fc0] ;  /* 0x001fc00001187983 */ /* 0x000f360000300a00 */
[----:B------:R-:W-:Y:S10]  /*277e0*/  @!UPT UIADD3 URZ, URZ, URZ, URZ ;  /* 0x0000003f3f3ff290 */ /* 0x000ff4000fffe03f */
[----:B------:R-:W-:Y:S01]  /*277f0*/  STL.64 [R1+0x180], R8 ;  /* 0x0001800801007387 */ /* 0x000fe20000100a00 */
[----:B------:R0:W-:Y:S03]  /*27800*/  STL.64 [R1+0x188], R10 ;  /* 0x0001880a01007387 */ /* 0x0001e60000100a00 */
[----:B0-----:R-:W4:Y:S01]  /*27810*/  LDL.LU.64 R10, [R1+0x1fb8] ;  /* 0x001fb800010a7983 */ /* 0x001f220000300a00 */
[----:B------:R-:W4:Y:S02]  /*27820*/  LDL.LU.64 R8, [R1+0x1fb0] ;  /* 0x001fb00001087983 */ /* 0x000f240000300a00 */
        /* <DEDUP_REMOVED lines=30> */
[C---:B----4-:R-:W-:Y:S08]  /*27a10*/  HMMA.16816.F32.BF16 R8, R24.reuse, R12, R8 ;  /* 0x0000000c1808723c */ /* 0x050ff00000041808 */
[----:B--2---:R-:W-:Y:S11]  /*27a20*/  HMMA.16816.F32.BF16 R24, R24, R16, R20 ;  /* 0x000000101818723c */ /* 0x004ff60000041814 */
[----:B------:R-:W-:Y:S04]  /*27a30*/  @!UPT UIADD3 URZ, URZ, URZ, URZ ;  /* 0x0000003f3f3ff290 */ /* 0x000fe8000fffe03f */
[----:B------:R0:W-:Y:S01]  /*27a40*/  STL.64 [R1+0x130], R8 ;  /* 0x0001300801007387 */ /* 0x0001e20000100a00 */
[----:B------:R-:W-:Y:S03]  /*27a50*/  STL.64 [R1+0x138], R10 ;  /* 0x0001380a01007387 */ /* 0x000fe60000100a00 */
[----:B0-----:R-:W2:Y:S01]  /*27a60*/  LDL R9, [R1+0x19e0] ;  /* 0x0019e00001097983 */ /* 0x001ea20000100800 */
[----:B------:R-:W4:Y:S02]  /*27a70*/  LDL.LU.64 R22, [R1+0x1f48] ;  /* 0x001f480001167983 */ /* 0x000f240000300a00 */
[----:B------:R-:W4:Y:S02]  /*27a80*/  LDL.LU.64 R20, [R1+0x1f40] ;  /* 0x001f400001147983 */ /* 0x000f240000300a00 */
[----:B------:R-:W-:Y:S01]  /*27a90*/  STL.64 [R1+0x110], R24 ;  /* 0x0001101801007387 */ /* 0x000fe20000100a00 */
[----:B------:R-:W-:Y:S02]  /*27aa0*/  STL.64 [R1+0x118], R26 ;  /* 0x0001181a01007387 */ /* 0x000fe40000100a00 */
[----:B---3--:R-:W0:Y:S04]  /*27ab0*/  LDSM.16.MT88.4 R24, [R29+0xa000] ;  /* 0x00a000001d18783b */ /* 0x008e280000004200 */
[----:B0-----:R-:W-:-:S02]  /*27ac0*/  IMAD.MOV.U32 R10, RZ, RZ, R26 ;  /* 0x000000ffff0a7224 */ /* 0x001fc400078e001a */
[----:B------:R-:W-:Y:S02]  /*27ad0*/  IMAD.MOV.U32 R8, RZ, RZ, R27 ;  /* 0x000000ffff087224 */ /* 0x000fe400078e001b */
[----:B------:R-:W-:Y:S02]  /*27ae0*/  IMAD.MOV.U32 R28, RZ, RZ, R24 ;  /* 0x000000ffff1c7224 */ /* 0x000fe400078e0018 */
[----:B------:R-:W-:Y:S01]  /*27af0*/  IMAD.MOV.U32 R11, RZ, RZ, R25 ;  /* 0x000000ffff0b7224 */ /* 0x000fe200078e0019 */
[----:B------:R-:W4:Y:S01]  /*27b00*/  LDL.LU.64 R26, [R1+0x1f38] ;  /* 0x001f3800011a7983 */ /* 0x000f220000300a00 */
[----:B------:R-:W4:Y:S02]  /*27b10*/  LDL.LU.64 R24, [R1+0x1f30] ;  /* 0x001f300001187983 */ /* 0x000f240000300a00 */
[C---:B----4-:R-:W-:Y:S11]  /*27b20*/  HMMA.16816.F32.BF16 R24, R20.reuse, R12, R24 ;  /* 0x0000000c1418723c */ /* 0x050ff60000041818 */
[----:B------:R-:W-:Y:S11]  /*27b30*/  @!UPT UIADD3 URZ, URZ, URZ, URZ ;  /* 0x0000003f3f3ff290 */ /* 0x000ff6000fffe03f */
[----:B------:R-:W-:Y:S01]  /*27b40*/  @!UPT UIADD3 URZ, URZ, URZ, URZ ;  /* 0x0000003f3f3ff290 */ /* 0x000fe2000fffe03f */
[----:B------:R-:W-:Y:S01]  /*27b50*/  STL.64 [R1+0x100], R24 ;  /* 0x0001001801007387 */ /* 0x000fe20000100a00 */
[----:B------:R-:W-:Y:S02]  /*27b60*/  STL.64 [R1+0x108], R26 ;  /* 0x0001081a01007387 */ /* 0x000fe40000100a00 */
[----:B------:R-:W0:Y:S02]  /*27b70*/  LDSM.16.MT88.4 R24, [R29+0xa080] ;  /* 0x00a080001d18783b */ /* 0x000e240000004200 */
[----:B0-----:R-:W-:Y:S02]  /*27b80*/  STL.64 [R1+0x60], R24 ;  /* 0x0000601801007387 */ /* 0x001fe40000100a00 */
[----:B------:R-:W-:Y:S02]  /*27b90*/  STL.64 [R1+0x68], R26 ;  /* 0x0000681a01007387 */ /* 0x000fe40000100a00 */
[----:B------:R-:W0:Y:S02]  /*27ba0*/  LDSM.16.MT88.4 R24, [R29+0xa100] ;  /* 0x00a100001d18783b */ /* 0x000e240000004200 */
[----:B0-----:R-:W-:Y:S02]  /*27bb0*/  STL.64 [R1+0x50], R24 ;  /* 0x0000501801007387 */ /* 0x001fe40000100a00 */
[----:B------:R-:W-:Y:S02]  /*27bc0*/  STL.64 [R1+0x58], R26 ;  /* 0x0000581a01007387 */ /* 0x000fe40000100a00 */
[----:B------:R-:W0:Y:S02]  /*27bd0*/  LDSM.16.MT88.4 R24, [R29+0xa180] ;  /* 0x00a180001d18783b */ /* 0x000e240000004200 */
[----:B0-----:R-:W-:Y:S02]  /*27be0*/  STL.64 [R1+0x40], R24 ;  /* 0x0000401801007387 */ /* 0x001fe40000100a00 */
[----:B------:R0:W-:Y:S02]  /*27bf0*/  STL.64 [R1+0x48], R26 ;  /* 0x0000481a01007387 */ /* 0x0001e40000100a00 */
[----:B0-----:R-:W3:Y:S01]  /*27c00*/  LDL.LU.64 R26, [R1+0x1f28] ;  /* 0x001f2800011a7983 */ /* 0x001ee20000300a00 */
[----:B------:R-:W3:Y:S02]  /*27c10*/  LDL.LU.64 R24, [R1+0x1f20] ;  /* 0x001f200001187983 */ /* 0x000ee40000300a00 */
[----:B---3--:R-:W-:Y:S01]  /*27c20*/  HMMA.16816.F32.BF16 R20, R20, R16, R24 ;  /* 0x000000101414723c */ /* 0x008fe20000041818 */
[----:B------:R-:W3:Y:S11]  /*27c30*/  LDL.LU R24, [R1+0x120] ;  /* 0x0001200001187983 */ /* 0x000ef60000300800 */
[----:B------:R-:W-:Y:S11]  /*27c40*/  @!UPT UIADD3 URZ, URZ, URZ, URZ ;  /* 0x0000003f3f3ff290 */ /* 0x000ff6000fffe03f */
[----:B------:R-:W-:Y:S01]  /*27c50*/  STL.64 [R1+0xf0], R20 ;  /* 0x0000f01401007387 */ /* 0x000fe20000100a00 */
[----:B------:R-:W-:Y:S02]  /*27c60*/  STL.64 [R1+0xf8], R22 ;  /* 0x0000f81601007387 */ /* 0x000fe40000100a00 */
[----:B------:R-:W0:Y:S04]  /*27c70*/  LDSM.16.MT88.4 R20, [R0+0xa000] ;  /* 0x00a000000014783b */ /* 0x000e280000004200 */
[----:B------:R-:W-:Y:S02]  /*27c80*/  IMAD.MOV.U32 R25, RZ, RZ, R14 ;  /* 0x000000ffff197224 */ /* 0x000fe400078e000e */
[----:B------:R-:W-:Y:S01]  /*27c90*/  IMAD.MOV.U32 R26, RZ, RZ, R15 ;  /* 0x000000ffff1a7224 */ /* 0x000fe200078e000f */
[----:B------:R-:W4:Y:S01]  /*27ca0*/  LDL.LU R14, [R1+0x1f1c] ;  /* 0x001f1c00010e7983 */ /* 0x000f220000300800 */
[----:B------:R-:W4:Y:S03]  /*27cb0*/  LDL.LU R15, [R1+0x1f18] ;  /* 0x001f1800010f7983 */ /* 0x000f260000300800 */
[----:B0-----:R-:W-:Y:S01]  /*27cc0*/  STL.64 [R1+0x30], R20 ;  /* 0x0000301401007387 */ /* 0x001fe20000100a00 */
[----:B------:R0:W-:Y:S03]  /*27cd0*/  STL.64 [R1+0x38], R22 ;  /* 0x0000381601007387 */ /* 0x0001e60000100a00 */
[----:B0-----:R-:W2:Y:S01]  /*27ce0*/  LDL.LU.64 R22, [R1+0x1f10] ;  /* 0x001f100001167983 */ /* 0x001ea20000300a00 */
[----:B------:R-:W2:Y:S02]  /*27cf0*/  LDL.LU.64 R20, [R1+0x1f08] ;  /* 0x001f080001147983 */ /* 0x000ea40000300a00 */
[----:B------:R-:W-:-:S07]  /*27d00*/  IMAD.MOV.U32 R27, RZ, RZ, R3 ;  /* 0x000000ffff1b7224 */ /* 0x000fce00078e0003 */
[C---:B---3--:R-:W-:Y:S07]  /*27d10*/  HMMA.16816.F32.BF16 R24, R4.reuse, R12, R24 ;  /* 0x0000000c0418723c */ /* 0x048fee0000041818 */
[----:B------:R-:W-:Y:S11]  /*27d20*/  LOP3.LUT R13, R29, 0x40, RZ, 0x3c, !PT ;  /* 0x000000401d0d7812 */ /* 0x000ff600078e3cff */
[----:B------:R-:W-:Y:S05]  /*27d30*/  @!UPT UIADD3 URZ, URZ, URZ, URZ ;  /* 0x0000003f3f3ff290 */ /* 0x000fea000fffe03f */
[----:B------:R-:W-:Y:S01]  /*27d40*/  STL.64 [R1+0xe0], R24 ;  /* 0x0000e01801007387 */ /* 0x000fe20000100a00 */
[----:B------:R-:W-:Y:S02]  /*27d50*/  IMAD.MOV.U32 R3, RZ, RZ, R26 ;  /* 0x000000ffff037224 */ /* 0x000fe400078e001a */
[----:B------:R-:W-:Y:S02]  /*27d60*/  IMAD.MOV.U32 R0, RZ, RZ, R27 ;  /* 0x000000ffff007224 */ /* 0x000fe400078e001b */
[----:B------:R-:W0:Y:S04]  /*27d70*/  LDSM.16.MT88.4 R24, [R13+0xa080] ;  /* 0x00a080000d18783b */ /* 0x000e280000004200 */
[----:B----4-:R-:W-:Y:S01]  /*27d80*/  STL.64 [R1+0x1ef8], R14 ;  /* 0x001ef80e01007387 */ /* 0x010fe20000100a00 */
[----:B------:R1:W-:Y:S03]  /*27d90*/  STL [R1+0x1ee8], R3 ;  /* 0x001ee80301007387 */ /* 0x0003e60000100800 */
[----:B0-----:R-:W-:Y:S01]  /*27da0*/  STL.64 [R1], R24 ;  /* 0x0000001801007387 */ /* 0x001fe20000100a00 */
[----:B------:R-:W-:Y:S02]  /*27db0*/  STL.64 [R1+0x8], R26 ;  /* 0x0000081a01007387 */ /* 0x000fe40000100a00 */
[----:B------:R-:W0:Y:S01]  /*27dc0*/  LDSM.16.MT88.4 R24, [R13+0xa100] ;  /* 0x00a100000d18783b */ /* 0x000e220000004200 */
[----:B--2---:R-:W-:Y:S01]  /*27dd0*/  HMMA.16816.F32.BF16 R4, R4, R16, R20 ;  /* 0x000000100404723c */ /* 0x004fe20000041814 */
[----:B------:R-:W2:Y:S02]  /*27de0*/  LDSM.16.MT88.4 R20, [R13+0xa180] ;  /* 0x00a180000d14783b */ /* 0x000ea40000004200 */
[----:B------:R-:W3:Y:S11]  /*27df0*/  LDSM.16.MT88.4 R12, [R29+0xc000] ;  /* 0x00c000001d0c783b */ /* 0x000ef60000004200 */
[----:B------:R-:W-:Y:S10]  /*27e00*/  @!UPT UIADD3 URZ, URZ, URZ, URZ ;  /* 0x0000003f3f3ff290 */ /* 0x000ff4000fffe03f */
[----:B-1----:R-:W-:Y:S02]  /*27e10*/  IMAD.MOV.U32 R3, RZ, RZ, R4 ;  /* 0x000000ffff037224 */ /* 0x002fe400078e0004 */
[----:B------:R-:W-:Y:S02]  /*27e20*/  IMAD.MOV.U32 R17, RZ, RZ, R6 ;  /* 0x000000ffff117224 */ /* 0x000fe400078e0006 */
[----:B------:R-:W-:Y:S01]  /*27e30*/  IMAD.MOV.U32 R16, RZ, RZ, R7 ;  /* 0x000000ffff107224 */ /* 0x000fe200078e0007 */
[----:B0-----:R-:W-:Y:S01]  /*27e40*/  STL.64 [R1+0x1e18], R26 ;  /* 0x001e181a01007387 */ /* 0x001fe20000100a00 */
[----:B------:R0:W-:Y:S02]  /*27e50*/  STL.64 [R1+0x1e10], R24 ;  /* 0x001e101801007387 */ /* 0x0001e40000100a00 */
[----:B------:R-:W-:Y:S02]  /*27e60*/  STL [R1+0xc4], R5 ;  /* 0x0000c40501007387 */ /* 0x000fe40000100800 */
[----:B------:R-:W1:Y:S04]  /*27e70*/  LDSM.16.M88.4 R4, [R9+0x10080] ;  /* 0x010080000904783b */ /* 0x000e680000000200 */
[----:B0-----:R-:W4:Y:S01]  /*27e80*/  LDL.LU.64 R24, [R1+0x60] ;  /* 0x0000600001187983 */ /* 0x001f220000300a00 */
[----:B------:R-:W4:Y:S02]  /*27e90*/  LDL.LU.64 R26, [R1+0x68] ;  /* 0x00006800011a7983 */ /* 0x000f240000300a00 */
[----:B--2---:R-:W-:Y:S02]  /*27ea0*/  STL [R1+0x1dec], R20 ;  /* 0x001dec1401007387 */ /* 0x004fe40000100800 */
[----:B------:R-:W-:Y:S01]  /*27eb0*/  STL [R1+0x1de8], R21 ;  /* 0x001de81501007387 */ /* 0x000fe20000100800 */
[----:B------:R-:W-:Y:S01]  /*27ec0*/  STL [R1+0x1de4], R22 ;  /* 0x001de41601007387 */ /* 0x000fe20000100800 */
[----:B------:R-:W-:Y:S02]  /*27ed0*/  STL [R1+0x1de0], R23 ;  /* 0x001de01701007387 */ /* 0x000fe40000100800 */
[----:B---3--:R-:W-:Y:S02]  /*27ee0*/  STL.64 [R1+0x20], R12 ;  /* 0x0000200c01007387 */ /* 0x008fe40000100a00 */
[----:B------:R-:W-:Y:S02]  /*27ef0*/  STL.64 [R1+0x28], R14 ;  /* 0x0000280e01007387 */ /* 0x000fe40000100a00 */
[----:B------:R-:W0:Y:S04]  /*27f00*/  LDSM.16.MT88.4 R12, [R29+0xc080] ;  /* 0x00c080001d0c783b */ /* 0x000e280000004200 */
[----:B-1----:R-:W-:Y:S01]  /*27f10*/  STL [R1+0x1dbc], R4 ;  /* 0x001dbc0401007387 */ /* 0x002fe20000100800 */
[----:B------:R1:W-:Y:S02]  /*27f20*/  STL [R1+0x1db8], R5 ;  /* 0x001db80501007387 */ /* 0x0003e40000100800 */
[----:B------:R2:W-:Y:S02]  /*27f30*/  STL [R1+0x1c80], R6 ;  /* 0x001c800601007387 */ /* 0x0005e40000100800 */
[----:B------:R3:W-:Y:S02]  /*27f40*/  STL [R1+0x1c7c], R7 ;  /* 0x001c7c0701007387 */ /* 0x0007e40000100800 */
[----:B-1----:R-:W-:-:S02]  /*27f50*/  IMAD.MOV.U32 R5, RZ, RZ, R11 ;  /* 0x000000ffff057224 */ /* 0x002fc400078e000b */
[----:B--2---:R-:W-:Y:S02]  /*27f60*/  IMAD.MOV.U32 R6, RZ, RZ, R10 ;  /* 0x000000ffff067224 */ /* 0x004fe400078e000a */
[----:B---3--:R-:W-:Y:S02]  /*27f70*/  IMAD.MOV.U32 R7, RZ, RZ, R8 ;  /* 0x000000ffff077224 */ /* 0x008fe400078e0008 */
[----:B------:R-:W1:Y:S01]  /*27f80*/  LDSM.16.M88.4 R8, [R9+0x10880] ;  /* 0x010880000908783b */ /* 0x000e620000000200 */
[----:B------:R-:W-:Y:S02]  /*27f90*/  IMAD.MOV.U32 R4, RZ, RZ, R28 ;  /* 0x000000ffff047224 */ /* 0x000fe400078e001c */
[----:B------:R-:W2:Y:S02]  /*27fa0*/  LDL.LU R28, [R1+0x1f00] ;  /* 0x001f0000011c7983 */ /* 0x000ea40000300800 */
[----:B0-----:R-:W-:Y:S02]  /*27fb0*/  IMAD.MOV.U32 R22, RZ, RZ, R14 ;  /* 0x000000ffff167224 */ /* 0x001fe400078e000e */
[----:B------:R-:W-:Y:S01]  /*27fc0*/  IMAD.MOV.U32 R23, RZ, RZ, R15 ;  /* 0x000000ffff177224 */ /* 0x000fe200078e000f */
[----:B-1----:R-:W-:Y:S01]  /*27fd0*/  STL [R1+0x1c88], R10 ;  /* 0x001c880a01007387 */ /* 0x002fe20000100800 */
[----:B------:R-:W-:Y:S02]  /*27fe0*/  STL [R1+0x1c84], R11 ;  /* 0x001c840b01007387 */ /* 0x000fe40000100800 */
[----:B------:R0:W-:Y:S02]  /*27ff0*/  STL.64 [R1+0x1db0], R8 ;  /* 0x001db00801007387 */ /* 0x0001e40000100a00 */
[----:B0-----:R-:W3:Y:S01]  /*28000*/  LDL.LU R8, [R1+0x1d0] ;  /* 0x0001d00001087983 */ /* 0x001ee20000300800 */
[----:B------:R-:W3:Y:S02]  /*28010*/  LDL.LU R9, [R1+0x1d4] ;  /* 0x0001d40001097983 */ /* 0x000ee40000300800 */
[----:B------:R-:W3:Y:S02]  /*28020*/  LDL.LU R10, [R1+0x1d8] ;  /* 0x0001d800010a7983 */ /* 0x000ee40000300800 */
[----:B------:R-:W3:Y:S01]  /*28030*/  LDL.LU R11, [R1+0x1dc] ;  /* 0x0001dc00010b7983 */ /* 0x000ee20000300800 */
[----:B------:R-:W3:Y:S01]  /*28040*/  LDL.LU.64 R14, [R1+0x1ef8] ;  /* 0x001ef800010e7983 */ /* 0x000ee20000300a00 */
[----:B------:R-:W-:-:S02]  /*28050*/  IMAD.MOV.U32 R20, RZ, RZ, R12 ;  /* 0x000000ffff147224 */ /* 0x000fc400078e000c */
[----:B------:R-:W-:Y:S02]  /*28060*/  IMAD.MOV.U32 R21, RZ, RZ, R13 ;  /* 0x000000ffff157224 */ /* 0x000fe400078e000d */
[----:B------:R0:W-:Y:S03]  /*28070*/  STL.64 [R1+0x1df8], R22 ;  /* 0x001df81601007387 */ /* 0x0001e60000100a00 */
[----:B------:R1:W-:Y:S01]  /*28080*/  STL.64 [R1+0x1df0], R20 ;  /* 0x001df01401007387 */ /* 0x0003e20000100a00 */
[----:B0-----:R-:W-:Y:S02]  /*28090*/  IMAD.MOV.U32 R22, RZ, RZ, R18 ;  /* 0x000000ffff167224 */ /* 0x001fe400078e0012 */
[----:B------:R-:W-:Y:S01]  /*280a0*/  IMAD.MOV.U32 R23, RZ, RZ, R19 ;  /* 0x000000ffff177224 */ /* 0x000fe200078e0013 */
[----:B-1----:R-:W4:Y:S01]  /*280b0*/  LDL.LU R20, [R1+0x1c0] ;  /* 0x0001c00001147983 */ /* 0x002f220000300800 */
[----:B------:R-:W4:Y:S02]  /*280c0*/  LDL.LU R21, [R1+0x1c4] ;  /* 0x0001c40001157983 */ /* 0x000f240000300800 */
[----:B------:R-:W2:Y:S02]  /*280d0*/  LDL.LU R18, [R1+0x1ef0] ;  /* 0x001ef00001127983 */ /* 0x000ea40000300800 */
[----:B------:R-:W2:Y:S01]  /*280e0*/  LDL.LU R19, [R1+0x1eec] ;  /* 0x001eec0001137983 */ /* 0x000ea20000300800 */
[----:B---3--:R-:W-:Y:S11]  /*280f0*/  HMMA.16816.F32.BF16 R8, R4, R14, R8 ;  /* 0x0000000e0408723c */ /* 0x008ff60000041808 */
[----:B------:R-:W-:Y:S11]  /*28100*/  @!UPT UIADD3 URZ, URZ, URZ, URZ ;  /* 0x0000003f3f3ff290 */ /* 0x000ff6000fffe03f */
[----:B------:R-:W-:Y:S01]  /*28110*/  @!UPT UIADD3 URZ, URZ, URZ, URZ ;  /* 0x0000003f3f3ff290 */ /* 0x000fe2000fffe03f */
[----:B------:R-:W-:Y:S01]  /*28120*/  STL.64 [R1+0x1dc8], R10 ;  /* 0x001dc80a01007387 */ /* 0x000fe20000100a00 */
[----:B------:R0:W-:Y:S03]  /*28130*/  STL.64 [R1+0x1dc0], R8 ;  /* 0x001dc00801007387 */ /* 0x0001e60000100a00 */
[----:B0-----:R-:W3:Y:S01]  /*28140*/  LDL.LU R8, [R1+0x1b0] ;  /* 0x0001b00001087983 */ /* 0x001ee20000300800 */
[----:B------:R-:W3:Y:S02]  /*28150*/  LDL.LU R9, [R1+0x1b4] ;  /* 0x0001b40001097983 */ /* 0x000ee40000300800 */
[----:B------:R-:W3:Y:S02]  /*28160*/  LDL.LU R10, [R1+0x1b8] ;  /* 0x0001b800010a7983 */ /* 0x000ee40000300800 */
[----:B--2---:R-:W-:-:S07]  /*28170*/  IMAD.MOV.U32 R11, RZ, RZ, R28 ;  /* 0x000000ffff0b7224 */ /* 0x004fce00078e001c */
[----:B---3--:R-:W-:Y:S11]  /*28180*/  HMMA.16816.F32.BF16 R8, R4, R18, R8 ;  /* 0x000000120408723c */ /* 0x008ff60000041808 */
[----:B------:R-:W-:Y:S11]  /*28190*/  @!UPT UIADD3 URZ, URZ, URZ, URZ ;  /* 0x0000003f3f3ff290 */ /* 0x000ff6000fffe03f */
[----:B------:R-:W-:Y:S02]  /*281a0*/  @!UPT UIADD3 URZ, URZ, URZ, URZ ;  /* 0x0000003f3f3ff290 */ /* 0x000fe4000fffe03f */
[----:B------:R-:W-:Y:S02]  /*281b0*/  IMAD.MOV.U32 R4, RZ, RZ, R9 ;  /* 0x000000ffff047224 */ /* 0x000fe400078e0009 */
[----:B------:R-:W-:Y:S01]  /*281c0*/  IMAD.MOV.U32 R5, RZ, RZ, R10 ;  /* 0x000000ffff057224 */ /* 0x000fe200078e000a */
[----:B------:R-:W-:Y:S01]  /*281d0*/  STL [R1+0xa0], R8 ;  /* 0x0000a00801007387 */ /* 0x000fe20000100800 */
[----:B------:R4:W-:Y:S03]  /*281e0*/  STL [R1+0xac], R11 ;  /* 0x0000ac0b01007387 */ /* 0x0009e60000100800 */
[----:B------:R-:W-:Y:S02]  /*281f0*/  STL.64 [R1+0x1ee0], R4 ;  /* 0x001ee00401007387 */ /* 0x000fe40000100a00 */
[----:B------:R-:W0:Y:S01]  /*28200*/  LDSM.16.MT88.4 R4, [R29+0xc100] ;  /* 0x00c100001d04783b */ /* 0x000e220000004200 */
[----:B----4-:R-:W-:Y:S11]  /*28210*/  HMMA.16816.F32.BF16 R8, R24, R14, R20 ;  /* 0x0000000e1808723c */ /* 0x010ff60000041814 */
[----:B------:R-:W-:Y:S11]  /*28220*/  @!UPT UIADD3 URZ, URZ, URZ, URZ ;  /* 0x0000003f3f3ff290 */ /* 0x000ff6000fffe03f */
[----:B------:R-:W-:Y:S02]  /*28230*/  @!UPT UIADD3 URZ, URZ, URZ, URZ ;  /* 0x0000003f3f3ff290 */ /* 0x000fe4000fffe03f */
[----:B------:R-:W-:Y:S02]  /*28240*/  IMAD.MOV.U32 R13, RZ, RZ, R10 ;  /* 0x000000ffff0d7224 */ /* 0x000fe400078e000a */
[----:B------:R-:W-:Y:S01]  /*28250*/  IMAD.MOV.U32 R12, RZ, RZ, R11 ;  /* 0x000000ffff0c7224 */ /* 0x000fe200078e000b */
[----:B0-----:R-:W-:Y:S01]  /*28260*/  STL.64 [R1+0x70], R4 ;  /* 0x0000700401007387 */ /* 0x001fe20000100a00 */
[----:B------:R0:W-:Y:S02]  /*28270*/  STL.64 [R1+0x78], R6 ;  /* 0x0000780601007387 */ /* 0x0001e40000100a00 */
[----:B------:R-:W-:Y:S02]  /*28280*/  STL [R1+0x90], R8 ;  /* 0x0000900801007387 */ /* 0x000fe40000100800 */
[----:B------:R-:W-:Y:S01]  /*28290*/  STL.64 [R1+0x1ed8], R14 ;  /* 0x001ed80e01007387 */ /* 0x000fe20000100a00 */
[----:B------:R-:W-:Y:S01]  /*282a0*/  STL.64 [R1+0x1ed0], R12 ;  /* 0x001ed00c01007387 */ /* 0x000fe20000100a00 */
[----:B------:R-:W2:Y:S02]  /*282b0*/  LDL.LU R20, [R1+0xf0] ;  /* 0x0000f00001147983 */ /* 0x000ea40000300800 */
[----:B------:R-:W2:Y:S02]  /*282c0*/  LDL.LU R21, [R1+0xf4] ;  /* 0x0000f40001157983 */ /* 0x000ea40000300800 */
[----:B------:R-:W3:Y:S01]  /*282d0*/  LDL.LU R22, [R1+0xf8] ;  /* 0x0000f80001167983 */ /* 0x000ee20000300800 */
[----:B------:R-:W3:Y:S01]  /*282e0*/  LDL.LU R23, [R1+0xfc] ;  /* 0x0000fc0001177983 */ /* 0x000ee20000300800 */
[----:B0-----:R-:W-:-:S02]  /*282f0*/  IMAD.MOV.U32 R7, RZ, RZ, R24 ;  /* 0x000000ffff077224 */ /* 0x001fc400078e0018 */
[----:B------:R-:W-:Y:S01]  /*28300*/  IMAD.MOV.U32 R6, RZ, RZ, R25 ;  /* 0x000000ffff067224 */ /* 0x000fe200078e0019 */
[----:B------:R-:W4:Y:S01]  /*28310*/  LDL.LU R24, [R1] ;  /* 0x0000000001187983 */ /* 0x000f220000300800 */
[----:B------:R-:W-:Y:S02]  /*28320*/  IMAD.MOV.U32 R5, RZ, RZ, R26 ;  /* 0x000000ffff057224 */ /* 0x000fe400078e001a */
[----:B------:R-:W4:Y:S02]  /*28330*/  LDL.LU R25, [R1+0x4] ;  /* 0x0000040001197983 */ /* 0x000f240000300800 */
[----:B------:R-:W-:Y:S01]  /*28340*/  IMAD.MOV.U32 R4, RZ, RZ, R27 ;  /* 0x000000ffff047224 */ /* 0x000fe200078e001b */
        /* <DEDUP_REMOVED lines=33> */
[----:B------:R-:W3:Y:S02]  /*28560*/  LDL.LU R23, [R1+0x13c] ;  /* 0x00013c0001177983 */ /* 0x000ee40000300800 */
[----:B---3--:R-:W-:Y:S01]  /*28570*/  STL.64 [R1+0x1e58], R22 ;  /* 0x001e581601007387 */ /* 0x008fe20000100a00 */
[----:B--2---:R0:W-:Y:S03]  /*28580*/  STL.64 [R1+0x1e50], R20 ;  /* 0x001e501401007387 */ /* 0x0041e60000100a00 */
[----:B0-----:R-:W2:Y:S01]  /*28590*/  LDL.LU R20, [R1+0x140] ;  /* 0x0001400001147983 */ /* 0x001ea20000300800 */
[----:B------:R-:W2:Y:S02]  /*285a0*/  LDL.LU R21, [R1+0x144] ;  /* 0x0001440001157983 */ /* 0x000ea40000300800 */
[----:B------:R-:W3:Y:S02]  /*285b0*/  LDL.LU R22, [R1+0x148] ;  /* 0x0001480001167983 */ /* 0x000ee40000300800 */
[----:B------:R-:W3:Y:S01]  /*285c0*/  LDL.LU R23, [R1+0x14c] ;  /* 0x00014c0001177983 */ /* 0x000ee20000300800 */
[----:B------:R-:W4:Y:S01]  /*285d0*/  LDL.LU R24, [R1+0x50] ;  /* 0x0000500001187983 */ /* 0x000f220000300800 */
[----:B------:R-:W4:Y:S02]  /*285e0*/  LDL.LU R25, [R1+0x54] ;  /* 0x0000540001197983 */ /* 0x000f240000300800 */
[----:B------:R-:W4:Y:S02]  /*285f0*/  LDL.LU R26, [R1+0x58] ;  /* 0x00005800011a7983 */ /* 0x000f240000300800 */
[----:B------:R-:W4:Y:S01]  /*28600*/  LDL.LU R27, [R1+0x5c] ;  /* 0x00005c00011b7983 */ /* 0x000f220000300800 */
[----:B---3--:R-:W-:Y:S01]  /*28610*/  STL.64 [R1+0x1e68], R22 ;  /* 0x001e681601007387 */ /* 0x008fe20000100a00 */
[----:B--2---:R0:W-:Y:S03]  /*28620*/  STL.64 [R1+0x1e60], R20 ;  /* 0x001e601401007387 */ /* 0x0041e60000100a00 */
[----:B0-----:R-:W2:Y:S01]  /*28630*/  LDL.LU R20, [R1+0x150] ;  /* 0x0001500001147983 */ /* 0x001ea20000300800 */
[----:B------:R-:W2:Y:S02]  /*28640*/  LDL.LU R21, [R1+0x154] ;  /* 0x0001540001157983 */ /* 0x000ea40000300800 */
[----:B------:R-:W3:Y:S02]  /*28650*/  LDL.LU R22, [R1+0x158] ;  /* 0x0001580001167983 */ /* 0x000ee40000300800 */
[----:B------:R-:W3:Y:S02]  /*28660*/  LDL.LU R23, [R1+0x15c] ;  /* 0x00015c0001177983 */ /* 0x000ee40000300800 */
[----:B------:R-:W-:-:S02]  /*28670*/  IMAD.MOV.U32 R15, RZ, RZ, R4 ;  /* 0x000000ffff0f7224 */ /* 0x000fc400078e0004 */
[----:B------:R-:W-:Y:S01]  /*28680*/  IMAD.MOV.U32 R14, RZ, RZ, R5 ;  /* 0x000000ffff0e7224 */ /* 0x000fe200078e0005 */
[----:B------:R-:W4:Y:S01]  /*28690*/  LDL.LU R4, [R1+0x1a0] ;  /* 0x0001a00001047983 */ /* 0x000f220000300800 */
[----:B------:R-:W-:Y:S02]  /*286a0*/  IMAD.MOV.U32 R13, RZ, RZ, R6 ;  /* 0x000000ffff0d7224 */ /* 0x000fe400078e0006 */
[----:B------:R-:W4:Y:S02]  /*286b0*/  LDL.LU R5, [R1+0x1a4] ;  /* 0x0001a40001057983 */ /* 0x000f240000300800 */
[----:B------:R-:W-:Y:S01]  /*286c0*/  IMAD.MOV.U32 R12, RZ, RZ, R7 ;  /* 0x000000ffff0c7224 */ /* 0x000fe200078e0007 */
[----:B------:R-:W4:Y:S01]  /*286d0*/  LDL.LU R6, [R1+0x1a8] ;  /* 0x0001a80001067983 */ /* 0x000f220000300800 */
[----:B------:R-:W4:Y:S03]  /*286e0*/  LDL.LU R7, [R1+0x1ac] ;  /* 0x0001ac0001077983 */ /* 0x000f260000300800 */
[----:B---3--:R-:W-:Y:S01]  /*286f0*/  STL.64 [R1+0x1e88], R22 ;  /* 0x001e881601007387 */ /* 0x008fe20000100a00 */
[----:B--2---:R0:W-:Y:S03]  /*28700*/  STL.64 [R1+0x1e80], R20 ;  /* 0x001e801401007387 */ /* 0x0041e60000100a00 */
        /* <DEDUP_REMOVED lines=18> */
[----:B----4-:R-:W-:Y:S01]  /*28830*/  HMMA.16816.F32.BF16 R12, R12, R18, R4 ;  /* 0x000000120c0c723c */ /* 0x010fe20000041804 */
[----:B---3--:R-:W-:Y:S01]  /*28840*/  STL.64 [R1+0x1ec8], R22 ;  /* 0x001ec81601007387 */ /* 0x008fe20000100a00 */
[----:B--2---:R0:W-:Y:S03]  /*28850*/  STL.64 [R1+0x1ec0], R20 ;  /* 0x001ec01401007387 */ /* 0x0041e60000100a00 */
[----:B0-----:R-:W2:Y:S01]  /*28860*/  LDL.LU R20, [R1+0x190] ;  /* 0x0001900001147983 */ /* 0x001ea20000300800 */
[----:B------:R-:W2:Y:S02]  /*28870*/  LDL.LU R21, [R1+0x194] ;  /* 0x0001940001157983 */ /* 0x000ea40000300800 */
[----:B------:R-:W2:Y:S02]  /*28880*/  LDL.LU R22, [R1+0x198] ;  /* 0x0001980001167983 */ /* 0x000ea40000300800 */
[----:B------:R-:W2:Y:S01]  /*28890*/  LDL.LU R23, [R1+0x19c] ;  /* 0x00019c0001177983 */ /* 0x000ea20000300800 */
[----:B------:R-:W3:Y:S01]  /*288a0*/  LDL.LU R3, [R1+0x1ee8] ;  /* 0x001ee80001037983 */ /* 0x000ee20000300800 */
[----:B------:R-:W4:Y:S02]  /*288b0*/  LDL.LU R9, [R1+0xc4] ;  /* 0x0000c40001097983 */ /* 0x000f240000300800 */
[----:B------:R-:W-:-:S02]  /*288c0*/  IMAD.MOV.U32 R10, RZ, RZ, R17 ;  /* 0x000000ffff0a7224 */ /* 0x000fc400078e0011 */
[----:B------:R-:W-:-:S05]  /*288d0*/  IMAD.MOV.U32 R11, RZ, RZ, R16 ;  /* 0x000000ffff0b7224 */ /* 0x000fca00078e0010 */
[----:B------:R0:W-:Y:S02]  /*288e0*/  STL.64 [R1+0x1dd8], R10 ;  /* 0x001dd80a01007387 */ /* 0x0001e40000100a00 */
[----:B0-----:R-:W-:Y:S02]  /*288f0*/  IMAD.MOV.U32 R11, RZ, RZ, R0 ;  /* 0x000000ffff0b7224 */ /* 0x001fe400078e0000 */
[----:B------:R-:W-:Y:S01]  /*28900*/  IMAD.MOV.U32 R0, RZ, RZ, R15 ;  /* 0x000000ffff007224 */ /* 0x000fe200078e000f */
[----:B----4-:R0:W-:Y:S01]  /*28910*/  STL.64 [R1+0x1dd0], R8 ;  /* 0x001dd00801007387 */ /* 0x0101e20000100a00 */
[----:B---3--:R-:W-:Y:S02]  /*28920*/  IMAD.MOV.U32 R10, RZ, RZ, R3 ;  /* 0x000000ffff0a7224 */ /* 0x008fe400078e0003 */
[----:B------:R-:W-:Y:S01]  /*28930*/  IMAD.MOV.U32 R3, RZ, RZ, R14 ;  /* 0x000000ffff037224 */ /* 0x000fe200078e000e */
[----:B0-----:R-:W3:Y:S01]  /*28940*/  LDL.LU R8, [R1+0xe0] ;  /* 0x0000e00001087983 */ /* 0x001ee20000300800 */
[----:B------:R-:W3:Y:S02]  /*28950*/  LDL.LU R9, [R1+0xe4] ;  /* 0x0000e40001097983 */ /* 0x000ee40000300800 */
[----:B------:R-:W4:Y:S02]  /*28960*/  LDL.LU.64 R4, [R1+0x1ee0] ;  /* 0x001ee00001047983 */ /* 0x000f240000300a00 */
[----:B------:R-:W2:Y:S02]  /*28970*/  LDL.LU.64 R14, [R1+0x1ed8] ;  /* 0x001ed800010e7983 */ /* 0x000ea40000300a00 */
[----:B------:R-:W-:-:S02]  /*28980*/  IMAD.MOV.U32 R7, RZ, RZ, R12 ;  /* 0x000000ffff077224 */ /* 0x000fc400078e000c */
[----:B------:R-:W-:Y:S02]  /*28990*/  IMAD.MOV.U32 R6, RZ, RZ, R13 ;  /* 0x000000ffff067224 */ /* 0x000fe400078e000d */
[----:B------:R-:W3:Y:S01]  /*289a0*/  LDL.LU.64 R12, [R1+0x1ed0] ;  /* 0x001ed000010c7983 */ /* 0x000ee20000300a00 */
        /* <DEDUP_REMOVED lines=18> */
[----:B------:R0:W-:Y:S01]  /*28ad0*/  STL.64 [R1+0x170], R20 ;  /* 0x0001701401007387 */ /* 0x0001e20000100a00 */
[----:B------:R-:W-:Y:S02]  /*28ae0*/  IMAD.MOV.U32 R17, RZ, RZ, R22 ;  /* 0x000000ffff117224 */ /* 0x000fe400078e0016 */
[----:B------:R-:W-:Y:S02]  /*28af0*/  IMAD.MOV.U32 R16, RZ, RZ, R23 ;  /* 0x000000ffff107224 */ /* 0x000fe400078e0017 */
[----:B------:R-:W2:Y:S04]  /*28b00*/  LDL.LU.64 R22, [R1+0x1e98] ;  /* 0x001e980001167983 */ /* 0x000ea80000300a00 */
[----:B0-----:R-:W2:Y:S01]  /*28b10*/  LDL.LU.64 R20, [R1+0x1e90] ;  /* 0x001e900001147983 */ /* 0x001ea20000300a00 */
[----:B------:R-:W-:Y:S02]  /*28b20*/  STL [R1+0x1d94], R16 ;  /* 0x001d941001007387 */ /* 0x000fe40000100800 */
[----:B------:R-:W-:Y:S01]  /*28b30*/  STL [R1+0x1d90], R17 ;  /* 0x001d901101007387 */ /* 0x000fe20000100800 */
        /* <DEDUP_REMOVED lines=21> */
[----:B------:R-:W0:Y:S04]  /*28c90*/  LDSM.16.MT88.4 R24, [R29+0xc180] ;  /* 0x00c180001d18783b */ /* 0x000e280000004200 */
[----:B0-----:R-:W-:Y:S01]  /*28ca0*/  IMAD.MOV.U32 R16, RZ, RZ, R26 ;  /* 0x000000ffff107224 */ /* 0x001fe200078e001a */
[----:B------:R0:W-:Y:S01]  /*28cb0*/  STL.64 [R1+0x80], R24 ;  /* 0x0000801801007387 */ /* 0x0001e20000100a00 */
[----:B------:R-:W-:Y:S02]  /*28cc0*/  IMAD.MOV.U32 R17, RZ, RZ, R27 ;  /* 0x000000ffff117224 */ /* 0x000fe400078e001b */
[----:B------:R-:W2:Y:S01]  /*28cd0*/  LDL.LU.64 R26, [R1+0x1e48] ;  /* 0x001e4800011a7983 */ /* 0x000ea20000300a00 */
[----:B0-----:R-:W2:Y:S02]  /*28ce0*/  LDL.LU.64 R24, [R1+0x1e40] ;  /* 0x001e400001187983 */ /* 0x001ea40000300a00 */
        /* <DEDUP_REMOVED lines=27> */
[----:B------:R0:W-:Y:S02]  /*28ea0*/  STL.64 [R1+0x168], R26 ;  /* 0x0001681a01007387 */ /* 0x0001e40000100a00 */
[----:B--2---:R-:W-:Y:S02]  /*28eb0*/  IMAD.MOV.U32 R24, RZ, RZ, R20 ;  /* 0x000000ffff187224 */ /* 0x004fe400078e0014 */
[----:B------:R-:W-:Y:S01]  /*28ec0*/  IMAD.MOV.U32 R25, RZ, RZ, R21 ;  /* 0x000000ffff197224 */ /* 0x000fe200078e0015 */
[----:B------:R-:W3:Y:S01]  /*28ed0*/  LDL.LU R20, [R1+0x1dec] ;  /* 0x001dec0001147983 */ /* 0x000ee20000300800 */
[----:B------:R-:W3:Y:S02]  /*28ee0*/  LDL.LU R21, [R1+0x1de8] ;  /* 0x001de80001157983 */ /* 0x000ee40000300800 */
[----:B0-----:R-:W-:Y:S02]  /*28ef0*/  IMAD.MOV.U32 R26, RZ, RZ, R22 ;  /* 0x000000ffff1a7224 */ /* 0x001fe400078e0016 */
[----:B------:R-:W-:Y:S01]  /*28f00*/  IMAD.MOV.U32 R27, RZ, RZ, R23 ;  /* 0x000000ffff1b7224 */ /* 0x000fe200078e0017 */
[----:B------:R-:W3:Y:S01]  /*28f10*/  LDL.LU R22, [R1+0x1de4] ;  /* 0x001de40001167983 */ /* 0x000ee20000300800 */
[----:B------:R-:W3:Y:S03]  /*28f20*/  LDL.LU R23, [R1+0x1de0] ;  /* 0x001de00001177983 */ /* 0x000ee60000300800 */
[----:B------:R-:W-:Y:S01]  /*28f30*/  STL.64 [R1+0x1da0], R26 ;  /* 0x001da01a01007387 */ /* 0x000fe20000100a00 */
[----:B------:R0:W-:Y:S03]  /*28f40*/  STL.64 [R1+0x1d98], R24 ;  /* 0x001d981801007387 */ /* 0x0001e60000100a00 */
[----:B0-----:R-:W2:Y:S01]  /*28f50*/  LDL.LU R24, [R1+0x20] ;  /* 0x0000200001187983 */ /* 0x001ea20000300800 */
[----:B------:R-:W2:Y:S02]  /*28f60*/  LDL.LU R25, [R1+0x24] ;  /* 0x0000240001197983 */ /* 0x000ea40000300800 */
[----:B------:R-:W2:Y:S02]  /*28f70*/  LDL.LU R26, [R1+0x28] ;  /* 0x00002800011a7983 */ /* 0x000ea40000300800 */
[----:B------:R-:W2:Y:S01]  /*28f80*/  LDL.LU R27, [R1+0x2c] ;  /* 0x00002c00011b7983 */ /* 0x000ea20000300800 */
[C---:B---3--:R-:W-:Y:S11]  /*28f90*/  HMMA.16816.F32.BF16 R8, R20.reuse, R14, R8 ;  /* 0x0000000e1408723c */ /* 0x048ff60000041808 */
[----:B------:R-:W-:Y:S11]  /*28fa0*/  @!UPT UIADD3 URZ, URZ, URZ, URZ ;  /* 0x0000003f3f3ff290 */ /* 0x000ff6000fffe03f */
[----:B------:R-:W-:Y:S01]  /*28fb0*/  @!UPT UIADD3 URZ, URZ, URZ, URZ ;  /* 0x0000003f3f3ff290 */ /* 0x000fe2000fffe03f */
[----:B------:R-:W-:Y:S01]  /*28fc0*/  STL.64 [R1+0x150], R8 ;  /* 0x0001500801007387 */ /* 0x000fe20000100a00 */
[----:B------:R0:W-:Y:S03]  /*28fd0*/  STL.64 [R1+0x158], R10 ;  /* 0x0001580a01007387 */ /* 0x0001e60000100a00 */
[----:B0-----:R-:W3:Y:S01]  /*28fe0*/  LDL.LU.64 R10, [R1+0x1dd8] ;  /* 0x001dd800010a7983 */ /* 0x001ee20000300a00 */
[----:B------:R-:W3:Y:S02]  /*28ff0*/  LDL.LU.64 R8, [R1+0x1dd0] ;  /* 0x001dd00001087983 */ /* 0x000ee40000300a00 */
[----:B---3--:R-:W-:Y:S01]  /*29000*/  HMMA.16816.F32.BF16 R20, R20, R18, R8 ;  /* 0x000000121414723c */ /* 0x008fe20000041808 */
[----:B------:R-:W2:Y:S01]  /*29010*/  LDL.LU.64 R10, [R1+0x1dc8] ;  /* 0x001dc800010a7983 */ /* 0x000ea20000300a00 */
[----:B------:R-:W2:Y:S02]  /*29020*/  LDL.LU.64 R8, [R1+0x1dc0] ;  /* 0x001dc00001087983 */ /* 0x000ea40000300a00 */
[----:B------:R0:W-:Y:S03]  /*29030*/  STL.64 [R1+0x1da8], R16 ;  /* 0x001da81001007387 */ /* 0x0001e60000100a00 */
[----:B----4-:R-:W-:Y:S01]  /*29040*/  IMAD.MOV.U32 R18, RZ, RZ, R5 ;  /* 0x000000ffff127224 */ /* 0x010fe200078e0005 */
[----:B0-----:R-:W3:Y:S01]  /*29050*/  LDL.LU R16, [R1+0xa0] ;  /* 0x0000a00001107983 */ /* 0x001ee20000300800 */
[----:B------:R-:W-:Y:S11]  /*29060*/  IMAD.MOV.U32 R17, RZ, RZ, R4 ;  /* 0x000000ffff117224 */ /* 0x000ff600078e0004 */
[----:B------:R-:W-:Y:S03]  /*29070*/  @!UPT UIADD3 URZ, URZ, URZ, URZ ;  /* 0x0000003f3f3ff290 */ /* 0x000fe6000fffe03f */
[----:B------:R0:W-:Y:S01]  /*29080*/  STL.64 [R1+0x140], R20 ;  /* 0x0001401401007387 */ /* 0x0001e20000100a00 */
[----:B------:R1:W-:Y:S02]  /*29090*/  STL.64 [R1+0x148], R22 ;  /* 0x0001481601007387 */ /* 0x0003e40000100a00 */
[----:B------:R-:W2:Y:S02]  /*290a0*/  LDL.LU R4, [R1+0x1dbc] ;  /* 0x001dbc0001047983 */ /* 0x000ea40000300800 */
[----:B------:R-:W2:Y:S01]  /*290b0*/  LDL.LU R5, [R1+0x1db8] ;  /* 0x001db80001057983 */ /* 0x000ea20000300800 */
[----:B------:R-:W3:Y:S01]  /*290c0*/  LDL.LU R19, [R1+0xac] ;  /* 0x0000ac0001137983 */ /* 0x000ee20000300800 */
[----:B------:R-:W-:-:S03]  /*290d0*/  IMAD.MOV.U32 R15, RZ, RZ, R0 ;  /* 0x000000ffff0f7224 */ /* 0x000fc600078e0000 */
[----:B0-----:R-:W4:Y:S01]  /*290e0*/  LDL.LU R20, [R1+0x90] ;  /* 0x0000900001147983 */ /* 0x001f220000300800 */
[----:B-1----:R-:W-:Y:S02]  /*290f0*/  IMAD.MOV.U32 R23, RZ, RZ, R12 ;  /* 0x000000ffff177224 */ /* 0x002fe400078e000c */
[----:B------:R-:W-:Y:S01]  /*29100*/  IMAD.MOV.U32 R12, RZ, RZ, R7 ;  /* 0x000000ffff0c7224 */ /* 0x000fe200078e0007 */
[----:B--2---:R-:W-:Y:S11]  /*29110*/  HMMA.16816.F32.BF16 R8, R24, R4, R8 ;  /* 0x000000041808723c */ /* 0x004ff60000041808 */
[----:B------:R-:W-:Y:S11]  /*29120*/  @!UPT UIADD3 URZ, URZ, URZ, URZ ;  /* 0x0000003f3f3ff290 */ /* 0x000ff6000fffe03f */
[----:B------:R-:W-:Y:S02]  /*29130*/  @!UPT UIADD3 URZ, URZ, URZ, URZ ;  /* 0x0000003f3f3ff290 */ /* 0x000fe4000fffe03f */
[----:B------:R-:W-:Y:S02]  /*29140*/  IMAD.MOV.U32 R7, RZ, RZ, R8 ;  /* 0x000000ffff077224 */ /* 0x000fe400078e0008 */
[----:B------:R-:W-:Y:S02]  /*29150*/  IMAD.MOV.U32 R0, RZ, RZ, R9 ;  /* 0x000000ffff007224 */ /* 0x000fe400078e0009 */
[----:B------:R-:W3:Y:S01]  /*29160*/  LDL.LU.64 R8, [R1+0x1db0] ;  /* 0x001db00001087983 */ /* 0x000ee20000300a00 */
[----:B------:R-:W-:Y:S02]  /*29170*/  IMAD.MOV.U32 R14, RZ, RZ, R3 ;  /* 0x000000ffff0e7224 */ /* 0x000fe400078e0003 */
[----:B------:R-:W-:Y:S02]  /*29180*/  IMAD.MOV.U32 R21, RZ, RZ, R28 ;  /* 0x000000ffff157224 */ /* 0x000fe400078e001c */
[----:B------:R-:W-:Y:S02]  /*29190*/  IMAD.MOV.U32 R3, RZ, RZ, R11 ;  /* 0x000000ffff037224 */ /* 0x000fe400078e000b */
[----:B------:R-:W-:-:S02]  /*291a0*/  IMAD.MOV.U32 R28, RZ, RZ, R10 ;  /* 0x000000ffff1c7224 */ /* 0x000fc400078e000a */
[----:B------:R-:W-:Y:S01]  /*291b0*/  IMAD.MOV.U32 R22, RZ, RZ, R13 ;  /* 0x000000ffff167224 */ /* 0x000fe200078e000d */
[----:B------:R-:W-:Y:S02]  /*291c0*/  STL [R1+0x1c98], R3 ;  /* 0x001c980301007387 */ /* 0x000fe40000100800 */
[----:B------:R-:W-:Y:S02]  /*291d0*/  STL [R1+0x1c94], R28 ;  /* 0x001c941c01007387 */ /* 0x000fe40000100800 */
[----:B------:R-:W-:Y:S02]  /*291e0*/  STL [R1+0x1c90], R0 ;  /* 0x001c900001007387 */ /* 0x000fe40000100800 */
[----:B------:R-:W-:Y:S02]  /*291f0*/  STL [R1+0x1c8c], R7 ;  /* 0x001c8c0701007387 */ /* 0x000fe40000100800 */
[----:B------:R-:W-:Y:S01]  /*29200*/  IMAD.MOV.U32 R13, RZ, RZ, R6 ;  /* 0x000000ffff0d7224 */ /* 0x000fe200078e0006 */
[----:B---3--:R-:W-:Y:S01]  /*29210*/  HMMA.16816.F32.BF16 R24, R24, R8, R16 ;  /* 0x000000081818723c */ /* 0x008fe20000041810 */
[----:B------:R-:W2:Y:S11]  /*29220*/  LDL.LU.64 R16, [R1+0x1da8] ;  /* 0x001da80001107983 */ /* 0x000eb60000300a00 */
[----:B------:R-:W-:Y:S11]  /*29230*/  @!UPT UIADD3 URZ, URZ, URZ, URZ ;  /* 0x0000003f3f3ff290 */ /* 0x000ff6000fffe03f */
[----:B------:R0:W-:Y:S01]  /*29240*/  STL [R1+0x120], R24 ;  /* 0x0001201801007387 */ /* 0x0001e20000100800 */
[----:B------:R-:W-:Y:S02]  /*29250*/  IMAD.MOV.U32 R11, RZ, RZ, R26 ;  /* 0x000000ffff0b7224 */ /* 0x000fe400078e001a */
[----:B------:R-:W-:Y:S02]  /*29260*/  IMAD.MOV.U32 R6, RZ, RZ, R27 ;  /* 0x000000ffff067224 */ /* 0x000fe400078e001b */
[----:B------:R-:W-:Y:S01]  /*29270*/  IMAD.MOV.U32 R10, RZ, RZ, R25 ;  /* 0x000000ffff0a7224 */ /* 0x000fe200078e0019 */
[----:B------:R-:W4:Y:S04]  /*29280*/  LDL.LU.64 R26, [R1+0x1da0] ;  /* 0x001da000011a7983 */ /* 0x000f280000300a00 */
[----:B0-----:R-:W4:Y:S01]  /*29290*/  LDL.LU.64 R24, [R1+0x1d98] ;  /* 0x001d980001187983 */ /* 0x001f220000300a00 */
[----:B------:R0:W-:Y:S02]  /*292a0*/  STL [R1+0x1ca4], R6 ;  /* 0x001ca40601007387 */ /* 0x0001e40000100800 */
[----:B------:R1:W-:Y:S02]  /*292b0*/  STL [R1+0x1ca0], R11 ;  /* 0x001ca00b01007387 */ /* 0x0003e40000100800 */
[----:B------:R3:W-:Y:S01]  /*292c0*/  STL [R1+0x1c9c], R10 ;  /* 0x001c9c0a01007387 */ /* 0x0007e20000100800 */
[C---:B----4-:R-:W-:Y:S08]  /*292d0*/  HMMA.16816.F32.BF16 R20, R24.reuse, R4, R20 ;  /* 0x000000041814723c */ /* 0x050ff00000041814 */
[----:B------:R-:W-:Y:S07]  /*292e0*/  HMMA.16816.F32.BF16 R12, R24, R8, R12 ;  /* 0x00000008180c723c */ /* 0x000fee000004180c */
[----:B------:R-:W-:-:S09]  /*292f0*/  LOP3.LUT R27, R29, 0x40, RZ, 0x3c, !PT ;  /* 0x000000401d1b7812 */ /* 0x000fd200078e3cff */
[----:B------:R-:W-:Y:S02]  /*29300*/  IMAD.MOV.U32 R3, RZ, RZ, R20 ;  /* 0x000000ffff037224 */ /* 0x000fe400078e0014 */
[----:B------:R-:W-:Y:S02]  /*29310*/  IMAD.MOV.U32 R7, RZ, RZ, R23 ;  /* 0x000000ffff077224 */ /* 0x000fe400078e0017 */
[----:B------:R-:W-:Y:S02]  /*29320*/  IMAD.MOV.U32 R28, RZ, RZ, R21 ;  /* 0x000000ffff1c7224 */ /* 0x000fe400078e0015 */
[----:B------:R-:W-:Y:S01]  /*29330*/  IMAD.MOV.U32 R0, RZ, RZ, R22 ;  /* 0x000000ffff007224 */ /* 0x000fe200078e0016 */
[----:B------:R-:W4:Y:S01]  /*29340*/  LDL.LU R20, [R1+0xd0] ;  /* 0x0000d00001147983 */ /* 0x000f220000300800 */
[----:B------:R-:W4:Y:S02]  /*29350*/  LDL.LU R21, [R1+0xd4] ;  /* 0x0000d40001157983 */ /* 0x000f240000300800 */
[----:B------:R-:W4:Y:S02]  /*29360*/  LDL.LU R22, [R1+0xd8] ;  /* 0x0000d80001167983 */ /* 0x000f240000300800 */
[----:B------:R-:W4:Y:S01]  /*29370*/  LDL.LU R23, [R1+0xdc] ;  /* 0x0000dc0001177983 */ /* 0x000f220000300800 */
[----:B------:R-:W-:Y:S01]  /*29380*/  STL [R1+0x1cb4], R7 ;  /* 0x001cb40701007387 */ /* 0x000fe20000100800 */
[----:B------:R-:W-:Y:S02]  /*29390*/  STL [R1+0x1cb0], R0 ;  /* 0x001cb00001007387 */ /* 0x000fe40000100800 */
[----:B------:R-:W-:Y:S02]  /*293a0*/  STL [R1+0x1cac], R28 ;  /* 0x001cac1c01007387 */ /* 0x000fe40000100800 */
[----:B------:R-:W-:Y:S02]  /*293b0*/  STL [R1+0x1ca8], R3 ;  /* 0x001ca80301007387 */ /* 0x000fe40000100800 */
[----:B0-----:R-:W-:-:S02]  /*293c0*/  IMAD.MOV.U32 R6, RZ, RZ, R13 ;  /* 0x000000ffff067224 */ /* 0x001fc400078e000d */
[----:B-1----:R-:W-:Y:S01]  /*293d0*/  IMAD.MOV.U32 R11, RZ, RZ, R14 ;  /* 0x000000ffff0b7224 */ /* 0x002fe200078e000e */
[----:B------:R-:W-:Y:S01]  /*293e0*/  STL [R1+0x100], R12 ;  /* 0x0001000c01007387 */ /* 0x000fe20000100800 */
[----:B---3--:R-:W-:Y:S02]  /*293f0*/  IMAD.MOV.U32 R10, RZ, RZ, R15 ;  /* 0x000000ffff0a7224 */ /* 0x008fe400078e000f */
[----:B------:R-:W0:Y:S03]  /*29400*/  LDSM.16.MT88.4 R12, [R27+0xc000] ;  /* 0x00c000001b0c783b */ /* 0x000e260000004200 */
[----:B------:R-:W-:Y:S01]  /*29410*/  STL [R1+0x1cc0], R10 ;  /* 0x001cc00a01007387 */ /* 0x000fe20000100800 */
[----:B------:R-:W-:Y:S02]  /*29420*/  STL [R1+0x1cbc], R11 ;  /* 0x001cbc0b01007387 */ /* 0x000fe40000100800 */
[----:B------:R-:W-:Y:S01]  /*29430*/  STL [R1+0x1cb8], R6 ;  /* 0x001cb80601007387 */ /* 0x000fe20000100800 */
[----:B0-----:R-:W-:Y:S01]  /*29440*/  STL.64 [R1+0x30], R12 ;  /* 0x0000300c01007387 */ /* 0x001fe20000100a00 */
[----:B------:R-:W-:Y:S02]  /*29450*/  STL.64 [R1+0x38], R14 ;  /* 0x0000380e01007387 */ /* 0x000fe40000100a00 */
[----:B------:R-:W0:Y:S04]  /*29460*/  LDSM.16.MT88.4 R12, [R27+0xc080] ;  /* 0x00c080001b0c783b */ /* 0x000e280000004200 */
[----:B0-----:R-:W-:-:S02]  /*29470*/  IMAD.MOV.U32 R26, RZ, RZ, R13 ;  /* 0x000000ffff1a7224 */ /* 0x001fc400078e000d */
[----:B------:R-:W-:Y:S01]  /*29480*/  IMAD.MOV.U32 R25, RZ, RZ, R14 ;  /* 0x000000ffff197224 */ /* 0x000fe200078e000e */
[----:B------:R-:W-:Y:S01]  /*29490*/  STL [R1+0x10], R12 ;  /* 0x0000100c01007387 */ /* 0x000fe20000100800 */
[----:B------:R-:W-:Y:S02]  /*294a0*/  IMAD.MOV.U32 R24, RZ, RZ, R15 ;  /* 0x000000ffff187224 */ /* 0x000fe400078e000f */
[----:B------:R-:W0:Y:S02]  /*294b0*/  LDSM.16.MT88.4 R12, [R27+0xc100] ;  /* 0x00c100001b0c783b */ /* 0x000e240000004200 */
[----:B0-----:R-:W-:Y:S02]  /*294c0*/  STL.64 [R1+0x1d48], R14 ;  /* 0x001d480e01007387 */ /* 0x001fe40000100a00 */
[----:B------:R0:W-:Y:S02]  /*294d0*/  STL.64 [R1+0x1d40], R12 ;  /* 0x001d400c01007387 */ /* 0x0001e40000100a00 */
[----:B0-----:R-:W3:Y:S01]  /*294e0*/  LDL.LU R12, [R1+0x80] ;  /* 0x00008000010c7983 */ /* 0x001ee20000300800 */
[----:B------:R-:W3:Y:S02]  /*294f0*/  LDL.LU R13, [R1+0x84] ;  /* 0x00008400010d7983 */ /* 0x000ee40000300800 */
[----:B--2---:R-:W-:-:S02]  /*29500*/  IMAD.MOV.U32 R14, RZ, RZ, R16 ;  /* 0x000000ffff0e7224 */ /* 0x004fc400078e0010 */
[----:B------:R-:W-:Y:S01]  /*29510*/  IMAD.MOV.U32 R15, RZ, RZ, R17 ;  /* 0x000000ffff0f7224 */ /* 0x000fe200078e0011 */
[----:B------:R-:W2:Y:S01]  /*29520*/  LDL.LU R16, [R1+0x1d94] ;  /* 0x001d940001107983 */ /* 0x000ea20000300800 */
[----:B------:R-:W2:Y:S03]  /*29530*/  LDL.LU R17, [R1+0x1d90] ;  /* 0x001d900001117983 */ /* 0x000ea60000300800 */
[----:B------:R-:W-:Y:S04]  /*29540*/  STL.64 [R1+0x1d88], R14 ;  /* 0x001d880e01007387 */ /* 0x000fe80000100a00 */
[----:B---3--:R0:W-:Y:S04]  /*29550*/  STL.64 [R1+0x1d80], R12 ;  /* 0x001d800c01007387 */ /* 0x0081e80000100a00 */
[----:B0-----:R-:W4:Y:S01]  /*29560*/  LDL.LU R12, [R1+0x70] ;  /* 0x00007000010c7983 */ /* 0x001f220000300800 */
[----:B------:R-:W4:Y:S02]  /*29570*/  LDL.LU R13, [R1+0x74] ;  /* 0x00007400010d7983 */ /* 0x000f240000300800 */
[----:B------:R-:W4:Y:S02]  /*29580*/  LDL.LU R14, [R1+0x78] ;  /* 0x00007800010e7983 */ /* 0x000f240000300800 */
[----:B------:R-:W4:Y:S02]  /*29590*/  LDL.LU R15, [R1+0x7c] ;  /* 0x00007c00010f7983 */ /* 0x000f240000300800 */
[----:B----4-:R-:W-:Y:S11]  /*295a0*/  HMMA.16816.F32.BF16 R20, R12, R4, R20 ;  /* 0x000000040c14723c */ /* 0x010ff60000041814 */
[----:B------:R-:W-:Y:S11]  /*295b0*/  @!UPT UIADD3 URZ, URZ, URZ, URZ ;  /* 0x0000003f3f3ff290 */ /* 0x000ff6000fffe03f */
[----:B------:R-:W-:Y:S02]  /*295c0*/  @!UPT UIADD3 URZ, URZ, URZ, URZ ;  /* 0x0000003f3f3ff290 */ /* 0x000fe4000fffe03f */
[----:B------:R-:W-:Y:S02]  /*295d0*/  IMAD.MOV.U32 R28, RZ, RZ, R22 ;  /* 0x000000ffff1c7224 */ /* 0x000fe400078e0016 */
[----:B------:R-:W-:Y:S02]  /*295e0*/  IMAD.MOV.U32 R3, RZ, RZ, R23 ;  /* 0x000000ffff037224 */ /* 0x000fe400078e0017 */
[----:B--2---:R-:W-:Y:S02]  /*295f0*/  IMAD.MOV.U32 R22, RZ, RZ, R17 ;  /* 0x000000ffff167224 */ /* 0x004fe400078e0011 */
[----:B------:R-:W-:Y:S02]  /*29600*/  IMAD.MOV.U32 R23, RZ, RZ, R16 ;  /* 0x000000ffff177224 */ /* 0x000fe400078e0010 */
[----:B------:R-:W0:Y:S01]  /*29610*/  LDSM.16.MT88.4 R16, [R27+0xc180] ;  /* 0x00c180001b10783b */ /* 0x000e220000004200 */
[----:B------:R-:W-:Y:S02]  /*29620*/  IMAD.MOV.U32 R7, RZ, RZ, R20 ;  /* 0x000000ffff077224 */ /* 0x000fe400078e0014 */
[----:B------:R-:W-:-:S02]  /*29630*/  IMAD.MOV.U32 R0, RZ, RZ, R21 ;  /* 0x000000ffff007224 */ /* 0x000fc400078e0015 */
[----:B------:R-:W2:Y:S01]  /*29640*/  LDL.LU R20, [R1+0x170] ;  /* 0x0001700001147983 */ /* 0x000ea20000300800 */
[----:B------:R-:W2:Y:S01]  /*29650*/  LDL.LU R21, [R1+0x174] ;  /* 0x0001740001157983 */ /* 0x000ea20000300800 */
[----:B------:R-:W-:Y:S02]  /*29660*/  STL [R1+0x1cd0], R3 ;  /* 0x001cd00301007387 */ /* 0x000fe40000100800 */
[----:B------:R-:W-:Y:S02]  /*29670*/  STL [R1+0x1ccc], R28 ;  /* 0x001ccc1c01007387 */ /* 0x000fe40000100800 */
[----:B------:R-:W-:Y:S01]  /*29680*/  STL [R1+0x1cc8], R0 ;  /* 0x001cc80001007387 */ /* 0x000fe20000100800 */
[----:B------:R-:W-:Y:S04]  /*29690*/  STL [R1+0x1cc4], R7 ;  /* 0x001cc40701007387 */ /* 0x000fe80000100800 */
[----:B0-----:R0:W-:Y:S01]  /*296a0*/  STL [R1+0x1ce0], R16 ;  /* 0x001ce01001007387 */ /* 0x0011e20000100800 */
[----:B------:R1:W-:Y:S02]  /*296b0*/  STL [R1+0x1cdc], R17 ;  /* 0x001cdc1101007387 */ /* 0x0003e40000100800 */
[----:B------:R3:W-:Y:S02]  /*296c0*/  STL [R1+0x1cd8], R18 ;  /* 0x001cd81201007387 */ /* 0x0007e40000100800 */
[----:B------:R4:W-:Y:S01]  /*296d0*/  STL [R1+0x1cd4], R19 ;  /* 0x001cd41301007387 */ /* 0x0009e20000100800 */
[----:B0-----:R-:W2:Y:S01]  /*296e0*/  LDL.LU R16, [R1+0x50] ;  /* 0x0000500001107983 */ /* 0x001ea20000300800 */
[----:B-1----:R-:W2:Y:S02]  /*296f0*/  LDL.LU R17, [R1+0x54] ;  /* 0x0000540001117983 */ /* 0x002ea40000300800 */
[----:B---3--:R-:W2:Y:S02]  /*29700*/  LDL.LU R18, [R1+0x58] ;  /* 0x0000580001127983 */ /* 0x008ea40000300800 */
[----:B----4-:R-:W2:Y:S02]  /*29710*/  LDL.LU R19, [R1+0x5c] ;  /* 0x00005c0001137983 */ /* 0x010ea40000300800 */
[----:B--2---:R-:W-:Y:S11]  /*29720*/  HMMA.16816.F32.BF16 R12, R12, R8, R16 ;  /* 0x000000080c0c723c */ /* 0x004ff60000041810 */
[----:B------:R-:W-:Y:S11]  /*29730*/  @!UPT UIADD3 URZ, URZ, URZ, URZ ;  /* 0x0000003f3f3ff290 */ /* 0x000ff6000fffe03f */
[----:B------:R-:W-:Y:S01]  /*29740*/  @!UPT UIADD3 URZ, URZ, URZ, URZ ;  /* 0x0000003f3f3ff290 */ /* 0x000fe2000fffe03f */
[----:B------:R-:W-:Y:S01]  /*29750*/  STL [R1+0xe0], R12 ;  /* 0x0000e00c01007387 */ /* 0x000fe20000100800 */
[----:B------:R-:W-:Y:S02]  /*29760*/  IMAD.MOV.U32 R10, RZ, RZ, R13 ;  /* 0x000000ffff0a7224 */ /* 0x000fe400078e000d */
[----:B------:R-:W-:Y:S02]  /*29770*/  IMAD.MOV.U32 R11, RZ, RZ, R14 ;  /* 0x000000ffff0b7224 */ /* 0x000fe400078e000e */
[----:B------:R-:W-:Y:S02]  /*29780*/  IMAD.MOV.U32 R6, RZ, RZ, R15 ;  /* 0x000000ffff067224 */ /* 0x000fe400078e000f */
[----:B------:R-:W0:Y:S04]  /*29790*/  LDSM.16.MT88.4 R12, [R29+0xe000] ;  /* 0x00e000001d0c783b */ /* 0x000e280000004200 */
[----:B------:R-:W-:Y:S01]  /*297a0*/  STL [R1+0x1cec], R6 ;  /* 0x001cec0601007387 */ /* 0x000fe20000100800 */
[----:B------:R-:W-:Y:S02]  /*297b0*/  STL [R1+0x1ce8], R11 ;  /* 0x001ce80b01007387 */ /* 0x000fe40000100800 */
[----:B------:R-:W-:Y:S02]  /*297c0*/  STL [R1+0x1ce4], R10 ;  /* 0x001ce40a01007387 */ /* 0x000fe40000100800 */
        /* <DEDUP_REMOVED lines=9> */
[----:B------:R-:W2:Y:S04]  /*29860*/  LDL.LU R16, [R1+0x1a0] ;  /* 0x0001a00001107983 */ /* 0x000ea80000300800 */
[----:B-1----:R-:W2:Y:S01]  /*29870*/  LDL.LU R17, [R1+0x1a4] ;  /* 0x0001a40001117983 */ /* 0x002ea20000300800 */
[----:B------:R-:W2:Y:S02]  /*29880*/  LDL.LU R18, [R1+0x1a8] ;  /* 0x0001a80001127983 */ /* 0x000ea40000300800 */
[----:B------:R-:W2:Y:S01]  /*29890*/  LDL.LU R19, [R1+0x1ac] ;  /* 0x0001ac0001137983 */ /* 0x000ea20000300800 */
[----:B0-----:R-:W-:Y:S01]  /*298a0*/  STL.64 [R1+0x60], R12 ;  /* 0x0000600c01007387 */ /* 0x001fe20000100a00 */
        /* <DEDUP_REMOVED lines=9> */
[----:B------:R0:W-:Y:S01]  /*29940*/  STL [R1+0x19e4], R29 ;  /* 0x0019e41d01007387 */ /* 0x0001e20000100800 */
[C---:B---3--:R-:W-:Y:S11]  /*29950*/  HMMA.16816.F32.BF16 R20, R12.reuse, R4, R20 ;  /* 0x000000040c14723c */ /* 0x048ff60000041814 */
[----:B------:R-:W-:Y:S11]  /*29960*/  @!UPT UIADD3 URZ, URZ, URZ, URZ ;  /* 0x0000003f3f3ff290 */ /* 0x000ff6000fffe03f */
[----:B------:R-:W-:Y:S02]  /*29970*/  @!UPT UIADD3 URZ, URZ, URZ, URZ ;  /* 0x0000003f3f3ff290 */ /* 0x000fe4000fffe03f */
[----:B------:R-:W-:Y:S02]  /*29980*/  IMAD.MOV.U32 R28, RZ, RZ, R20 ;  /* 0x000000ffff1c7224 */ /* 0x000fe400078e0014 */
[----:B------:R-:W-:Y:S02]  /*29990*/  IMAD.MOV.U32 R0, RZ, RZ, R21 ;  /* 0x000000ffff007224 */ /* 0x000fe400078e0015 */
[----:B------:R-:W-:Y:S02]  /*299a0*/  IMAD.MOV.U32 R7, RZ, RZ, R22 ;  /* 0x000000ffff077224 */ /* 0x000fe400078e0016 */
[----:B0-----:R-:W-:Y:S02]  /*299b0*/  IMAD.MOV.U32 R29, RZ, RZ, R23 ;  /* 0x000000ffff1d7224 */ /* 0x001fe400078e0017 */
[----:B------:R-:W0:Y:S04]  /*299c0*/  LDSM.16.MT88.4 R20, [R27+0xe000] ;  /* 0x00e000001b14783b */ /* 0x000e280000004200 */
[----:B------:R-:W-:Y:S01]  /*299d0*/  STL [R1+0x1d0c], R29 ;  /* 0x001d0c1d01007387 */ /* 0x000fe20000100800 */
[----:B------:R-:W-:Y:S02]  /*299e0*/  STL [R1+0x1d08], R7 ;  /* 0x001d080701007387 */ /* 0x000fe40000100800 */
[----:B------:R-:W-:Y:S02]  /*299f0*/  STL [R1+0x1d04], R0 ;  /* 0x001d040001007387 */ /* 0x000fe40000100800 */
[----:B------:R-:W-:Y:S01]  /*29a00*/  STL [R1+0x1d00], R28 ;  /* 0x001d001c01007387 */ /* 0x000fe20000100800 */
[----:B0-----:R-:W-:Y:S01]  /*29a10*/  STL.64 [R1+0x20], R20 ;  /* 0x0000201401007387 */ /* 0x001fe20000100a00 */
[----:B------:R-:W-:Y:S02]  /*29a20*/  STL.64 [R1+0x28], R22 ;  /* 0x0000281601007387 */ /* 0x000fe40000100a00 */
[----:B------:R-:W0:Y:S01]  /*29a30*/  LDSM.16.MT88.4 R20, [R27+0xe080] ;  /* 0x00e080001b14783b */ /* 0x000e220000004200 */
[----:B--2---:R-:W-:Y:S03]  /*29a40*/  HMMA.16816.F32.BF16 R12, R12, R8, R16 ;  /* 0x000000080c0c723c */ /* 0x004fe60000041810 */
[----:B0-----:R-:W-:-:S02]  /*29a50*/  IMAD.MOV.U32 R7, RZ, RZ, R20 ;  /* 0x000000ffff077224 */ /* 0x001fc400078e0014 */
[----:B------:R-:W-:Y:S02]  /*29a60*/  IMAD.MOV.U32 R6, RZ, RZ, R21 ;  /* 0x000000ffff067224 */ /* 0x000fe400078e0015 */
[----:B------:R-:W-:Y:S02]  /*29a70*/  IMAD.MOV.U32 R3, RZ, RZ, R22 ;  /* 0x000000ffff037224 */ /* 0x000fe400078e0016 */
[----:B------:R-:W-:Y:S02]  /*29a80*/  IMAD.MOV.U32 R0, RZ, RZ, R23 ;  /* 0x000000ffff007224 */ /* 0x000fe400078e0017 */
[----:B------:R-:W0:Y:S04]  /*29a90*/  LDSM.16.MT88.4 R20, [R27+0xe100] ;  /* 0x00e100001b14783b */ /* 0x000e280000004200 */
[----:B0-----:R0:W-:Y:S01]  /*29aa0*/  STL.64 [R1+0x1b50], R22 ;  /* 0x001b501601007387 */ /* 0x0011e20000100a00 */
[----:B------:R1:W-:Y:S02]  /*29ab0*/  STL.64 [R1+0x1b48], R20 ;  /* 0x001b481401007387 */ /* 0x0003e40000100a00 */
[----:B0-----:R-:W-:-:S02]  /*29ac0*/  IMAD.MOV.U32 R22, RZ, RZ, R3 ;  /* 0x000000ffff167224 */ /* 0x001fc400078e0003 */
[----:B------:R-:W-:Y:S02]  /*29ad0*/  IMAD.MOV.U32 R23, RZ, RZ, R0 ;  /* 0x000000ffff177224 */ /* 0x000fe400078e0000 */
[----:B-1----:R-:W-:Y:S02]  /*29ae0*/  IMAD.MOV.U32 R20, RZ, RZ, R7 ;  /* 0x000000ffff147224 */ /* 0x002fe400078e0007 */
[----:B------:R-:W-:Y:S02]  /*29af0*/  IMAD.MOV.U32 R21, RZ, RZ, R6 ;  /* 0x000000ffff157224 */ /* 0x000fe400078e0006 */
[----:B------:R-:W-:Y:S01]  /*29b00*/  IMAD.MOV.U32 R6, RZ, RZ, R12 ;  /* 0x000000ffff067224 */ /* 0x000fe200078e000c */
[----:B------:R-:W-:Y:S02]  /*29b10*/  STL.64 [R1+0x1b80], R22 ;  /* 0x001b801601007387 */ /* 0x000fe40000100a00 */
[----:B------:R-:W-:Y:S02]  /*29b20*/  STL.64 [R1+0x1b78], R20 ;  /* 0x001b781401007387 */ /* 0x000fe40000100a00 */
[----:B------:R-:W2:Y:S02]  /*29b30*/  LDL.LU R12, [R1+0x10] ;  /* 0x00001000010c7983 */ /* 0x000ea40000300800 */
[----:B------:R-:W-:-:S02]  /*29b40*/  IMAD.MOV.U32 R10, RZ, RZ, R14 ;  /* 0x000000ffff0a7224 */ /* 0x000fc400078e000e */
[----:B------:R-:W-:Y:S02]  /*29b50*/  IMAD.MOV.U32 R16, RZ, RZ, R15 ;  /* 0x000000ffff107224 */ /* 0x000fe400078e000f */
[----:B------:R-:W-:Y:S02]  /*29b60*/  IMAD.MOV.U32 R11, RZ, RZ, R13 ;  /* 0x000000ffff0b7224 */ /* 0x000fe400078e000d */
[----:B------:R-:W-:Y:S02]  /*29b70*/  IMAD.MOV.U32 R14, RZ, RZ, R25 ;  /* 0x000000ffff0e7224 */ /* 0x000fe400078e0019 */
[----:B------:R-:W-:Y:S02]  /*29b80*/  IMAD.MOV.U32 R15, RZ, RZ, R24 ;  /* 0x000000ffff0f7224 */ /* 0x000fe400078e0018 */
[----:B------:R-:W-:Y:S02]  /*29b90*/  IMAD.MOV.U32 R13, RZ, RZ, R26 ;  /* 0x000000ffff0d7224 */ /* 0x000fe400078e001a */
[----:B------:R-:W0:Y:S04]  /*29ba0*/  LDSM.16.MT88.4 R24, [R27+0xe180] ;  /* 0x00e180001b18783b */ /* 0x000e280000004200 */
[----:B------:R-:W-:Y:S04]  /*29bb0*/  STL.64 [R1+0x1d78], R14 ;  /* 0x001d780e01007387 */ /* 0x000fe80000100a00 */
[----:B--2---:R-:W-:Y:S01]  /*29bc0*/  STL.64 [R1+0x1d70], R12 ;  /* 0x001d700c01007387 */ /* 0x004fe20000100a00 */
[----:B------:R1:W-:Y:S03]  /*29bd0*/  STL [R1+0x1d1c], R16 ;  /* 0x001d1c1001007387 */ /* 0x0003e60000100800 */
[----:B-1----:R-:W2:Y:S01]  /*29be0*/  LDL.LU.64 R16, [R1+0x30] ;  /* 0x0000300001107983 */ /* 0x002ea20000300a00 */
[----:B------:R-:W3:Y:S02]  /*29bf0*/  LDL.LU.64 R18, [R1+0x38] ;  /* 0x0000380001127983 */ /* 0x000ee40000300a00 */
[----:B------:R-:W-:Y:S02]  /*29c00*/  STL [R1+0x1d18], R10 ;  /* 0x001d180a01007387 */ /* 0x000fe40000100800 */
[----:B------:R-:W-:Y:S01]  /*29c10*/  STL [R1+0x1d14], R11 ;  /* 0x001d140b01007387 */ /* 0x000fe20000100800 */
[----:B------:R-:W-:Y:S01]  /*29c20*/  STL [R1+0x1d10], R6 ;  /* 0x001d100601007387 */ /* 0x000fe20000100800 */
[----:B------:R-:W4:Y:S02]  /*29c30*/  LDL.LU R20, [R1+0x180] ;  /* 0x0001800001147983 */ /* 0x000f240000300800 */
[----:B------:R-:W4:Y:S02]  /*29c40*/  LDL.LU R21, [R1+0x184] ;  /* 0x0001840001157983 */ /* 0x000f240000300800 */
[----:B------:R-:W2:Y:S01]  /*29c50*/  LDL.LU R22, [R1+0x188] ;  /* 0x0001880001167983 */ /* 0x000ea20000300800 */
[----:B------:R-:W2:Y:S01]  /*29c60*/  LDL.LU R23, [R1+0x18c] ;  /* 0x00018c0001177983 */ /* 0x000ea20000300800 */
[----:B------:R-:W3:Y:S02]  /*29c70*/  LDL.LU R12, [R1+0x1c0] ;  /* 0x0001c000010c7983 */ /* 0x000ee40000300800 */
[----:B------:R-:W3:Y:S02]  /*29c80*/  LDL.LU R13, [R1+0x1c4] ;  /* 0x0001c400010d7983 */ /* 0x000ee40000300800 */
[----:B------:R-:W3:Y:S01]  /*29c90*/  LDL.LU R14, [R1+0x1c8] ;  /* 0x0001c800010e7983 */ /* 0x000ee20000300800 */
[----:B------:R-:W3:Y:S04]  /*29ca0*/  LDL.LU R15, [R1+0x1cc] ;  /* 0x0001cc00010f7983 */ /* 0x000ee80000300800 */
[----:B--2---:R-:W-:Y:S01]  /*29cb0*/  STL.64 [R1+0x1d58], R22 ;  /* 0x001d581601007387 */ /* 0x004fe20000100a00 */
[----:B----4-:R1:W-:Y:S03]  /*29cc0*/  STL.64 [R1+0x1d50], R20 ;  /* 0x001d501401007387 */ /* 0x0103e60000100a00 */
[----:B-1----:R-:W2:Y:S01]  /*29cd0*/  LDL.LU R20, [R1+0x190] ;  /* 0x0001900001147983 */ /* 0x002ea20000300800 */
[----:B------:R-:W2:Y:S02]  /*29ce0*/  LDL.LU R21, [R1+0x194] ;  /* 0x0001940001157983 */ /* 0x000ea40000300800 */
[----:B------:R-:W4:Y:S02]  /*29cf0*/  LDL.LU R22, [R1+0x198] ;  /* 0x0001980001167983 */ /* 0x000f240000300800 */
[----:B------:R-:W4:Y:S02]  /*29d00*/  LDL.LU R23, [R1+0x19c] ;  /* 0x00019c0001177983 */ /* 0x000f240000300800 */
[----:B----4-:R-:W-:Y:S01]  /*29d10*/  STL.64 [R1+0x1d68], R22 ;  /* 0x001d681601007387 */ /* 0x010fe20000100a00 */
[----:B--2---:R1:W-:Y:S03]  /*29d20*/  STL.64 [R1+0x1d60], R20 ;  /* 0x001d601401007387 */ /* 0x0043e60000100a00 */
[----:B-1----:R-:W2:Y:S01]  /*29d30*/  LDL.LU R20, [R1+0x1b0] ;  /* 0x0001b00001147983 */ /* 0x002ea20000300800 */
[----:B------:R-:W2:Y:S02]  /*29d40*/  LDL.LU R21, [R1+0x1b4] ;  /* 0x0001b40001157983 */ /* 0x000ea40000300800 */
[----:B------:R-:W2:Y:S02]  /*29d50*/  LDL.LU R22, [R1+0x1b8] ;  /* 0x0001b80001167983 */ /* 0x000ea40000300800 */
[----:B------:R-:W2:Y:S01]  /*29d60*/  LDL.LU R23, [R1+0x1bc] ;  /* 0x0001bc0001177983 */ /* 0x000ea20000300800 */
[----:B0-----:R-:W-:Y:S01]  /*29d70*/  STL.64 [R1+0x1b30], R26 ;  /* 0x001b301a01007387 */ /* 0x001fe20000100a00 */
[----:B------:R0:W-:Y:S03]  /*29d80*/  STL.64 [R1+0x1b28], R24 ;  /* 0x001b281801007387 */ /* 0x0001e60000100a00 */
[----:B0-----:R-:W4:Y:S01]  /*29d90*/  LDL.LU R24, [R1+0x1d0] ;  /* 0x0001d00001187983 */ /* 0x001f220000300800 */
[----:B------:R-:W4:Y:S02]  /*29da0*/  LDL.LU R25, [R1+0x1d4] ;  /* 0x0001d40001197983 */ /* 0x000f240000300800 */
[----:B------:R-:W4:Y:S02]  /*29db0*/  LDL.LU R26, [R1+0x1d8] ;  /* 0x0001d800011a7983 */ /* 0x000f240000300800 */
[----:B------:R-:W4:Y:S02]  /*29dc0*/  LDL.LU R27, [R1+0x1dc] ;  /* 0x0001dc00011b7983 */ /* 0x000f240000300800 */
[----:B------:R-:W-:-:S02]  /*29dd0*/  IMAD.MOV.U32 R7, RZ, RZ, R17 ;  /* 0x000000ffff077224 */ /* 0x000fc400078e0011 */
[----:B---3--:R-:W-:Y:S02]  /*29de0*/  IMAD.MOV.U32 R6, RZ, RZ, R18 ;  /* 0x000000ffff067224 */ /* 0x008fe400078e0012 */
[----:B------:R-:W-:Y:S02]  /*29df0*/  IMAD.MOV.U32 R0, RZ, RZ, R19 ;  /* 0x000000ffff007224 */ /* 0x000fe400078e0013 */
[----:B------:R-:W-:Y:S01]  /*29e00*/  IMAD.MOV.U32 R10, RZ, RZ, R16 ;  /* 0x000000ffff0a7224 */ /* 0x000fe200078e0010 */
[----:B----4-:R-:W-:Y:S07]  /*29e10*/  HMMA.16816.F32.BF16 R24, R16, R4, R24 ;  /* 0x000000041018723c */ /* 0x010fee0000041818 */
[----:B------:R-:W-:Y:S11]  /*29e20*/  IMAD.MOV.U32 R16, RZ, RZ, R10 ;  /* 0x000000ffff107224 */ /* 0x000ff600078e000a */
[----:B------:R-:W-:Y:S06]  /*29e30*/  @!UPT UIADD3 URZ, URZ, URZ, URZ ;  /* 0x0000003f3f3ff290 */ /* 0x000fec000fffe03f */
[----:B------:R-:W-:Y:S02]  /*29e40*/  IMAD.MOV.U32 R3, RZ, RZ, R24 ;  /* 0x000000ffff037224 */ /* 0x000fe400078e0018 */
[----:B------:R-:W-:Y:S02]  /*29e50*/  IMAD.MOV.U32 R17, RZ, RZ, R27 ;  /* 0x000000ffff117224 */ /* 0x000fe400078e001b */
[----:B------:R-:W-:Y:S02]  /*29e60*/  IMAD.MOV.U32 R19, RZ, RZ, R25 ;  /* 0x000000ffff137224 */ /* 0x000fe400078e0019 */
[----:B------:R-:W-:Y:S01]  /*29e70*/  IMAD.MOV.U32 R18, RZ, RZ, R26 ;  /* 0x000000ffff127224 */ /* 0x000fe200078e001a */
[----:B------:R-:W3:Y:S01]  /*29e80*/  LDL.LU R24, [R1+0x160] ;  /* 0x0001600001187983 */ /* 0x000ee20000300800 */
[----:B------:R-:W3:Y:S02]  /*29e90*/  LDL.LU R25, [R1+0x164] ;  /* 0x0001640001197983 */ /* 0x000ee40000300800 */
[----:B------:R-:W3:Y:S02]  /*29ea0*/  LDL.LU R26, [R1+0x168] ;  /* 0x00016800011a7983 */ /* 0x000ee40000300800 */
[----:B------:R-:W3:Y:S01]  /*29eb0*/  LDL.LU R27, [R1+0x16c] ;  /* 0x00016c00011b7983 */ /* 0x000ee20000300800 */
[----:B------:R0:W-:Y:S01]  /*29ec0*/  STL [R1+0x1d2c], R17 ;  /* 0x001d2c1101007387 */ /* 0x0001e20000100800 */
[----:B------:R1:W-:Y:S02]  /*29ed0*/  STL [R1+0x1d28], R18 ;  /* 0x001d281201007387 */ /* 0x0003e40000100800 */
[----:B------:R4:W-:Y:S02]  /*29ee0*/  STL [R1+0x1d24], R19 ;  /* 0x001d241301007387 */ /* 0x0009e40000100800 */
[----:B------:R2:W-:Y:S02]  /*29ef0*/  STL [R1+0x1d20], R3 ;  /* 0x001d200301007387 */ /* 0x0005e40000100800 */
[----:B0-----:R-:W-:-:S02]  /*29f00*/  IMAD.MOV.U32 R17, RZ, RZ, R7 ;  /* 0x000000ffff117224 */ /* 0x001fc400078e0007 */
[----:B-1----:R-:W-:Y:S02]  /*29f10*/  IMAD.MOV.U32 R18, RZ, RZ, R6 ;  /* 0x000000ffff127224 */ /* 0x002fe400078e0006 */
[----:B----4-:R-:W-:-:S07]  /*29f20*/  IMAD.MOV.U32 R19, RZ, RZ, R0 ;  /* 0x000000ffff137224 */ /* 0x010fce00078e0000 */
[----:B------:R-:W-:Y:S01]  /*29f30*/  HMMA.16816.F32.BF16 R16, R16, R8, R12 ;  /* 0x000000081010723c */ /* 0x000fe2000004180c */
[----:B------:R-:W2:Y:S01]  /*29f40*/  LDL.LU.64 R14, [R1+0x1d78] ;  /* 0x001d7800010e7983 */ /* 0x000ea20000300a00 */
[----:B------:R-:W2:Y:S11]  /*29f50*/  LDL.LU.64 R12, [R1+0x1d70] ;  /* 0x001d7000010c7983 */ /* 0x000eb60000300a00 */
[----:B------:R-:W-:Y:S11]  /*29f60*/  @!UPT UIADD3 URZ, URZ, URZ, URZ ;  /* 0x0000003f3f3ff290 */ /* 0x000ff6000fffe03f */
[----:B------:R-:W-:Y:S02]  /*29f70*/  IMAD.MOV.U32 R28, RZ, RZ, R19 ;  /* 0x000000ffff1c7224 */ /* 0x000fe400078e0013 */
[----:B------:R-:W-:Y:S02]  /*29f80*/  IMAD.MOV.U32 R0, RZ, RZ, R18 ;  /* 0x000000ffff007224 */ /* 0x000fe400078e0012 */
[----:B------:R-:W-:Y:S02]  /*29f90*/  IMAD.MOV.U32 R7, RZ, RZ, R17 ;  /* 0x000000ffff077224 */ /* 0x000fe400078e0011 */
[----:B------:R-:W-:Y:S01]  /*29fa0*/  IMAD.MOV.U32 R29, RZ, RZ, R16 ;  /* 0x000000ffff1d7224 */ /* 0x000fe200078e0010 */
[----:B------:R0:W-:Y:S01]  /*29fb0*/  STL [R1+0x1d3c], R28 ;  /* 0x001d3c1c01007387 */ /* 0x0001e20000100800 */
[----:B------:R1:W-:Y:S02]  /*29fc0*/  STL [R1+0x1d38], R0 ;  /* 0x001d380001007387 */ /* 0x0003e40000100800 */
[----:B------:R4:W-:Y:S02]  /*29fd0*/  STL [R1+0x1d34], R7 ;  /* 0x001d340701007387 */ /* 0x0009e40000100800 */
[----:B------:R0:W-:Y:S01]  /*29fe0*/  STL [R1+0x1d30], R29 ;  /* 0x001d301d01007387 */ /* 0x0001e20000100800 */
        /* <DEDUP_REMOVED lines=9> */
[----:B--2---:R-:W-:Y:S01]  /*2a080*/  HMMA.16816.F32.BF16 R12, R12, R8, R20 ;  /* 0x000000080c0c723c */ /* 0x004fe20000041814 */
[----:B------:R-:W2:Y:S01]  /*2a090*/  LDL.LU.64 R22, [R1+0x1d58] ;  /* 0x001d580001167983 */ /* 0x000ea20000300a00 */
[----:B------:R-:W2:Y:S11]  /*2a0a0*/  LDL.LU.64 R20, [R1+0x1d50] ;  /* 0x001d500001147983 */ /* 0x000eb60000300a00 */
[----:B------:R-:W-:Y:S11]  /*2a0b0*/  @!UPT UIADD3 URZ, URZ, URZ, URZ ;  /* 0x0000003f3f3ff290 */ /* 0x000ff6000fffe03f */
[----:B------:R-:W-:Y:S02]  /*2a0c0*/  IMAD.MOV.U32 R19, RZ, RZ, R14 ;  /* 0x000000ffff137224 */ /* 0x000fe400078e000e */
[----:B------:R-:W-:Y:S02]  /*2a0d0*/  IMAD.MOV.U32 R3, RZ, RZ, R15 ;  /* 0x000000ffff037224 */ /* 0x000fe400078e000f */
[----:B------:R-:W-:Y:S02]  /*2a0e0*/  IMAD.MOV.U32 R17, RZ, RZ, R12 ;  /* 0x000000ffff117224 */ /* 0x000fe400078e000c */
[----:B------:R-:W-:Y:S01]  /*2a0f0*/  IMAD.MOV.U32 R18, RZ, RZ, R13 ;  /* 0x000000ffff127224 */ /* 0x000fe200078e000d */
[----:B------:R-:W2:Y:S01]  /*2a100*/  LDL.LU.64 R14, [R1+0x1d48] ;  /* 0x001d4800010e7983 */ /* 0x000ea20000300a00 */
[----:B------:R-:W2:Y:S02]  /*2a110*/  LDL.LU.64 R12, [R1+0x1d40] ;  /* 0x001d4000010c7983 */ /* 0x000ea40000300a00 */
[C---:B--2---:R-:W-:Y:S11]  /*2a120*/  HMMA.16816.F32.BF16 R20, R12.reuse, R4, R20 ;  /* 0x000000040c14723c */ /* 0x044ff60000041814 */
[----:B------:R-:W-:Y:S11]  /*2a130*/  @!UPT UIADD3 URZ, URZ, URZ, URZ ;  /* 0x0000003f3f3ff290 */ /* 0x000ff6000fffe03f */
[----:B------:R-:W-:Y:S02]  /*2a140*/  @!UPT UIADD3 URZ, URZ, URZ, URZ ;  /* 0x0000003f3f3ff290 */ /* 0x000fe4000fffe03f */
[----:B0-----:R-:W-:Y:S02]  /*2a150*/  IMAD.MOV.U32 R28, RZ, RZ, R20 ;  /* 0x000000ffff1c7224 */ /* 0x001fe400078e0014 */
[----:B-1----:R-:W-:Y:S01]  /*2a160*/  IMAD.MOV.U32 R0, RZ, RZ, R21 ;  /* 0x000000ffff007224 */ /* 0x002fe200078e0015 */
[----:B------:R-:W2:Y:S01]  /*2a170*/  LDL.LU R20, [R1+0x20] ;  /* 0x0000200001147983 */ /* 0x000ea20000300800 */
[----:B----4-:R-:W-:Y:S02]  /*2a180*/  IMAD.MOV.U32 R7, RZ, RZ, R22 ;  /* 0x000000ffff077224 */ /* 0x010fe400078e0016 */
[----:B------:R-:W2:Y:S02]  /*2a190*/  LDL.LU R21, [R1+0x24] ;  /* 0x0000240001157983 */ /* 0x000ea40000300800 */
[----:B------:R-:W-:Y:S01]  /*2a1a0*/  IMAD.MOV.U32 R29, RZ, RZ, R23 ;  /* 0x000000ffff1d7224 */ /* 0x000fe200078e0017 */
[----:B------:R-:W4:Y:S01]  /*2a1b0*/  LDL.LU R22, [R1+0x28] ;  /* 0x0000280001167983 */ /* 0x000f220000300800 */
[----:B------:R-:W4:Y:S01]  /*2a1c0*/  LDL.LU R23, [R1+0x2c] ;  /* 0x00002c0001177983 */ /* 0x000f220000300800 */
[----:B---3--:R-:W-:Y:S02]  /*2a1d0*/  HMMA.16816.F32.BF16 R24, R12, R8, R24 ;  /* 0x000000080c18723c */ /* 0x008fe40000041818 */
[----:B----4-:R-:W-:Y:S01]  /*2a1e0*/  STL.64 [R1+0x1bb0], R22 ;  /* 0x001bb01601007387 */ /* 0x010fe20000100a00 */
[----:B--2---:R-:W-:Y:S11]  /*2a1f0*/  STL.64 [R1+0x1ba8], R20 ;  /* 0x001ba81401007387 */ /* 0x004ff60000100a00 */
[----:B------:R-:W-:Y:S09]  /*2a200*/  @!UPT UIADD3 URZ, URZ, URZ, URZ ;  /* 0x0000003f3f3ff290 */ /* 0x000ff2000fffe03f */
[----:B------:R-:W-:Y:S02]  /*2a210*/  STL.64 [R1+0x1b40], R26 ;  /* 0x001b401a01007387 */ /* 0x000fe40000100a00 */
[----:B------:R0:W-:Y:S02]  /*2a220*/  STL.64 [R1+0x1b38], R24 ;  /* 0x001b381801007387 */ /* 0x0001e40000100a00 */
[----:B0-----:R-:W-:Y:S02]  /*2a230*/  IMAD.MOV.U32 R24, RZ, RZ, R28 ;  /* 0x000000ffff187224 */ /* 0x001fe400078e001c */
[----:B------:R-:W-:Y:S01]  /*2a240*/  IMAD.MOV.U32 R25, RZ, RZ, R0 ;  /* 0x000000ffff197224 */ /* 0x000fe200078e0000 */
[----:B------:R-:W2:Y:S01]  /*2a250*/  LDL.LU R28, [R1+0x1d3c] ;  /* 0x001d3c00011c7983 */ /* 0x000ea20000300800 */
[----:B------:R-:W3:Y:S02]  /*2a260*/  LDL.LU R0, [R1+0x1d38] ;  /* 0x001d380001007983 */ /* 0x000ee40000300800 */
[----:B------:R-:W-:-:S02]  /*2a270*/  IMAD.MOV.U32 R26, RZ, RZ, R7 ;  /* 0x000000ffff1a7224 */ /* 0x000fc400078e0007 */
[----:B------:R-:W-:Y:S01]  /*2a280*/  IMAD.MOV.U32 R27, RZ, RZ, R29 ;  /* 0x000000ffff1b7224 */ /* 0x000fe200078e001d */
[----:B------:R-:W4:Y:S01]  /*2a290*/  LDL.LU R7, [R1+0x1d34] ;  /* 0x001d340001077983 */ /* 0x000f220000300800 */
[----:B------:R-:W2:Y:S02]  /*2a2a0*/  LDL.LU R29, [R1+0x1d30] ;  /* 0x001d3000011d7983 */ /* 0x000ea40000300800 */
[----:B------:R-:W2:Y:S02]  /*2a2b0*/  LDL.LU R20, [R1+0x40] ;  /* 0x0000400001147983 */ /* 0x000ea40000300800 */
[----:B------:R-:W2:Y:S01]  /*2a2c0*/  LDL.LU R21, [R1+0x44] ;  /* 0x0000440001157983 */ /* 0x000ea20000300800 */
[----:B------:R-:W2:Y:S01]  /*2a2d0*/  LDL.LU R22, [R1+0x48] ;  /* 0x0000480001167983 */ /* 0x000ea20000300800 */
[----:B------:R-:W2:Y:S03]  /*2a2e0*/  LDL.LU R23, [R1+0x4c] ;  /* 0x00004c0001177983 */ /* 0x000ea60000300800 */
[----:B--2---:R-:W-:Y:S01]  /*2a2f0*/  STL.64 [R1+0x1be0], R22 ;  /* 0x001be01601007387 */ /* 0x004fe20000100a00 */
[----:B------:R-:W-:Y:S02]  /*2a300*/  STL.64 [R1+0x1bd8], R20 ;  /* 0x001bd81401007387 */ /* 0x000fe40000100a00 */
[----:B------:R0:W-:Y:S02]  /*2a310*/  STL.64 [R1+0x1b60], R26 ;  /* 0x001b601a01007387 */ /* 0x0001e40000100a00 */
[----:B------:R1:W-:Y:S02]  /*2a320*/  STL.64 [R1+0x1b58], R24 ;  /* 0x001b581801007387 */ /* 0x0003e40000100a00 */
[----:B0-----:R-:W-:-:S02]  /*2a330*/  IMAD.MOV.U32 R26, RZ, RZ, R19 ;  /* 0x000000ffff1a7224 */ /* 0x001fc400078e0013 */
[----:B-1----:R-:W-:Y:S02]  /*2a340*/  IMAD.MOV.U32 R24, RZ, RZ, R17 ;  /* 0x000000ffff187224 */ /* 0x002fe400078e0011 */
[----:B------:R-:W-:Y:S01]  /*2a350*/  IMAD.MOV.U32 R27, RZ, RZ, R3 ;  /* 0x000000ffff1b7224 */ /* 0x000fe200078e0003 */
[----:B------:R-:W2:Y:S01]  /*2a360*/  LDL.LU R17, [R1+0x1d2c] ;  /* 0x001d2c0001117983 */ /* 0x000ea20000300800 */
[----:B------:R-:W-:Y:S02]  /*2a370*/  IMAD.MOV.U32 R25, RZ, RZ, R18 ;  /* 0x000000ffff197224 */ /* 0x000fe400078e0012 */
[----:B------:R-:W2:Y:S02]  /*2a380*/  LDL.LU R18, [R1+0x1d28] ;  /* 0x001d280001127983 */ /* 0x000ea40000300800 */
[----:B------:R-:W2:Y:S01]  /*2a390*/  LDL.LU R19, [R1+0x1d24] ;  /* 0x001d240001137983 */ /* 0x000ea20000300800 */
[----:B------:R-:W2:Y:S01]  /*2a3a0*/  LDL.LU R3, [R1+0x1d20] ;  /* 0x001d200001037983 */ /* 0x000ea20000300800 */
[----:B------:R-:W-:Y:S02]  /*2a3b0*/  STL.64 [R1+0x1b70], R26 ;  /* 0x001b701a01007387 */ /* 0x000fe40000100a00 */
[----:B------:R0:W-:Y:S02]  /*2a3c0*/  STL.64 [R1+0x1b68], R24 ;  /* 0x001b681801007387 */ /* 0x0001e40000100a00 */
[----:B0-----:R-:W-:-:S02]  /*2a3d0*/  IMAD.MOV.U32 R24, RZ, RZ, R16 ;  /* 0x000000ffff187224 */ /* 0x001fc400078e0010 */
[----:B------:R-:W-:Y:S01]  /*2a3e0*/  IMAD.MOV.U32 R25, RZ, RZ, R10 ;  /* 0x000000ffff197224 */ /* 0x000fe200078e000a */
[----:B------:R-:W2:Y:S01]  /*2a3f0*/  LDL.LU R16, [R1+0x1d1c] ;  /* 0x001d1c0001107983 */ /* 0x000ea20000300800 */
[----:B------:R-:W2:Y:S02]  /*2a400*/  LDL.LU R10, [R1+0x1d18] ;  /* 0x001d1800010a7983 */ /* 0x000ea40000300800 */
[----:B------:R-:W-:Y:S02]  /*2a410*/  IMAD.MOV.U32 R26, RZ, RZ, R11 ;  /* 0x000000ffff1a7224 */ /* 0x000fe400078e000b */
[----:B------:R-:W-:Y:S01]  /*2a420*/  IMAD.MOV.U32 R27, RZ, RZ, R6 ;  /* 0x000000ffff1b7224 */ /* 0x000fe200078e0006 */
[----:B------:R-:W2:Y:S01]  /*2a430*/  LDL.LU R11, [R1+0x1d14] ;  /* 0x001d1400010b7983 */ /* 0x000ea20000300800 */
[----:B------:R-:W2:Y:S02]  /*2a440*/  LDL.LU R6, [R1+0x1d10] ;  /* 0x001d100001067983 */ /* 0x000ea40000300800 */
[----:B------:R-:W2:Y:S02]  /*2a450*/  LDL.LU R20, [R1+0x50] ;  /* 0x0000500001147983 */ /* 0x000ea40000300800 */
[----:B------:R-:W2:Y:S01]  /*2a460*/  LDL.LU R21, [R1+0x54] ;  /* 0x0000540001157983 */ /* 0x000ea20000300800 */
[----:B------:R-:W2:Y:S01]  /*2a470*/  LDL.LU R22, [R1+0x58] ;  /* 0x0000580001167983 */ /* 0x000ea20000300800 */
[----:B------:R-:W2:Y:S03]  /*2a480*/  LDL.LU R23, [R1+0x5c] ;  /* 0x00005c0001177983 */ /* 0x000ea60000300800 */
[----:B--2---:R-:W-:Y:S01]  /*2a490*/  STL.64 [R1+0x1c10], R22 ;  /* 0x001c101601007387 */ /* 0x004fe20000100a00 */
[----:B------:R-:W-:Y:S02]  /*2a4a0*/  STL.64 [R1+0x1c08], R20 ;  /* 0x001c081401007387 */ /* 0x000fe40000100a00 */
[----:B------:R-:W-:Y:S02]  /*2a4b0*/  STL.64 [R1+0x1b90], R26 ;  /* 0x001b901a01007387 */ /* 0x000fe40000100a00 */
[----:B------:R0:W-:Y:S02]  /*2a4c0*/  STL.64 [R1+0x1b88], R24 ;  /* 0x001b881801007387 */ /* 0x0001e40000100a00 */
[----:B0-----:R-:W-:-:S02]  /*2a4d0*/  IMAD.MOV.U32 R24, RZ, RZ, R29 ;  /* 0x000000ffff187224 */ /* 0x001fc400078e001d */
[----:B----4-:R-:W-:Y:S01]  /*2a4e0*/  IMAD.MOV.U32 R25, RZ, RZ, R7 ;  /* 0x000000ffff197224 */ /* 0x010fe200078e0007 */
[----:B------:R-:W2:Y:S01]  /*2a4f0*/  LDL.LU R29, [R1+0x1d0c] ;  /* 0x001d0c00011d7983 */ /* 0x000ea20000300800 */
[----:B------:R-:W4:Y:S02]  /*2a500*/  LDL.LU R7, [R1+0x1d08] ;  /* 0x001d080001077983 */ /* 0x000f240000300800 */
[----:B---3--:R-:W-:Y:S02]  /*2a510*/  IMAD.MOV.U32 R26, RZ, RZ, R0 ;  /* 0x000000ffff1a7224 */ /* 0x008fe400078e0000 */
[----:B------:R-:W-:Y:S01]  /*2a520*/  IMAD.MOV.U32 R27, RZ, RZ, R28 ;  /* 0x000000ffff1b7224 */ /* 0x000fe200078e001c */
[----:B------:R-:W3:Y:S01]  /*2a530*/  LDL.LU R0, [R1+0x1d04] ;  /* 0x001d040001007983 */ /* 0x000ee20000300800 */
        /* <DEDUP_REMOVED lines=10> */
[----:B------:R-:W-:Y:S01]  /*2a5e0*/  IMAD.MOV.U32 R25, RZ, RZ, R19 ;  /* 0x000000ffff197224 */ /* 0x000fe200078e0013 */
[----:B------:R-:W2:Y:S01]  /*2a5f0*/  LDL.LU R3, [R1+0x1cfc] ;  /* 0x001cfc0001037983 */ /* 0x000ea20000300800 */
[----:B------:R-:W3:Y:S02]  /*2a600*/  LDL.LU R19, [R1+0x1cf8] ;  /* 0x001cf80001137983 */ /* 0x000ee40000300800 */
[----:B------:R-:W-:Y:S02]  /*2a610*/  IMAD.MOV.U32 R26, RZ, RZ, R18 ;  /* 0x000000ffff1a7224 */ /* 0x000fe400078e0012 */
[----:B------:R-:W-:Y:S01]  /*2a620*/  IMAD.MOV.U32 R27, RZ, RZ, R17 ;  /* 0x000000ffff1b7224 */ /* 0x000fe200078e0011 */
[----:B------:R-:W4:Y:S01]  /*2a630*/  LDL.LU R18, [R1+0x1cf4] ;  /* 0x001cf40001127983 */ /* 0x000f220000300800 */
[----:B------:R-:W4:Y:S03]  /*2a640*/  LDL.LU R17, [R1+0x1cf0] ;  /* 0x001cf00001117983 */ /* 0x000f260000300800 */
[----:B------:R-:W-:Y:S01]  /*2a650*/  STL.64 [R1+0x1bc0], R26 ;  /* 0x001bc01a01007387 */ /* 0x000fe20000100a00 */
[----:B------:R0:W-:Y:S02]  /*2a660*/  STL.64 [R1+0x1bb8], R24 ;  /* 0x001bb81801007387 */ /* 0x0001e40000100a00 */
[----:B0-----:R-:W-:-:S02]  /*2a670*/  IMAD.MOV.U32 R24, RZ, RZ, R6 ;  /* 0x000000ffff187224 */ /* 0x001fc400078e0006 */
[----:B------:R-:W-:Y:S01]  /*2a680*/  IMAD.MOV.U32 R25, RZ, RZ, R11 ;  /* 0x000000ffff197224 */ /* 0x000fe200078e000b */
[----:B------:R-:W4:Y:S01]  /*2a690*/  LDL.LU R6, [R1+0x1cec] ;  /* 0x001cec0001067983 */ /* 0x000f220000300800 */
[----:B------:R-:W4:Y:S02]  /*2a6a0*/  LDL.LU R11, [R1+0x1ce8] ;  /* 0x001ce800010b7983 */ /* 0x000f240000300800 */
[----:B------:R-:W-:Y:S02]  /*2a6b0*/  IMAD.MOV.U32 R26, RZ, RZ, R10 ;  /* 0x000000ffff1a7224 */ /* 0x000fe400078e000a */
[----:B------:R-:W-:Y:S01]  /*2a6c0*/  IMAD.MOV.U32 R27, RZ, RZ, R16 ;  /* 0x000000ffff1b7224 */ /* 0x000fe200078e0010 */
[----:B------:R-:W4:Y:S01]  /*2a6d0*/  LDL.LU R10, [R1+0x1ce4] ;  /* 0x001ce400010a7983 */ /* 0x000f220000300800 */
[----:B------:R-:W4:Y:S02]  /*2a6e0*/  LDL.LU R16, [R1+0x1ce0] ;  /* 0x001ce00001107983 */ /* 0x000f240000300800 */
[----:B--2---:R-:W-:-:S02]  /*2a6f0*/  IMAD.MOV.U32 R23, RZ, RZ, R3 ;  /* 0x000000ffff177224 */ /* 0x004fc400078e0003 */
[----:B---3--:R-:W-:Y:S02]  /*2a700*/  IMAD.MOV.U32 R22, RZ, RZ, R19 ;  /* 0x000000ffff167224 */ /* 0x008fe400078e0013 */
[----:B----4-:R-:W-:Y:S02]  /*2a710*/  IMAD.MOV.U32 R21, RZ, RZ, R18 ;  /* 0x000000ffff157224 */ /* 0x010fe400078e0012 */
[----:B------:R-:W-:Y:S02]  /*2a720*/  IMAD.MOV.U32 R20, RZ, RZ, R17 ;  /* 0x000000ffff147224 */ /* 0x000fe400078e0011 */
[----:B------:R-:W2:Y:S01]  /*2a730*/  LDL.LU R17, [R1+0x1cdc] ;  /* 0x001cdc0001117983 */ /* 0x000ea20000300800 */
[----:B------:R-:W2:Y:S02]  /*2a740*/  LDL.LU R18, [R1+0x1cd8] ;  /* 0x001cd80001127983 */ /* 0x000ea40000300800 */
[----:B------:R-:W2:Y:S02]  /*2a750*/  LDL.LU R19, [R1+0x1cd4] ;  /* 0x001cd40001137983 */ /* 0x000ea40000300800 */
[----:B------:R-:W3:Y:S01]  /*2a760*/  LDL.LU R3, [R1+0x1cd0] ;  /* 0x001cd00001037983 */ /* 0x000ee20000300800 */
[----:B------:R-:W-:Y:S01]  /*2a770*/  STL.64 [R1+0x1c70], R22 ;  /* 0x001c701601007387 */ /* 0x000fe20000100a00 */
[----:B------:R-:W-:Y:S02]  /*2a780*/  STL.64 [R1+0x1c68], R20 ;  /* 0x001c681401007387 */ /* 0x000fe40000100a00 */
[----:B------:R0:W-:Y:S02]  /*2a790*/  STL.64 [R1+0x1bd0], R26 ;  /* 0x001bd01a01007387 */ /* 0x0001e40000100a00 */
[----:B------:R1:W-:Y:S02]  /*2a7a0*/  STL.64 [R1+0x1bc8], R24 ;  /* 0x001bc81801007387 */ /* 0x0003e40000100a00 */
[----:B0-----:R-:W-:-:S02]  /*2a7b0*/  IMAD.MOV.U32 R26, RZ, RZ, R7 ;  /* 0x000000ffff1a7224 */ /* 0x001fc400078e0007 */
[----:B------:R-:W-:Y:S02]  /*2a7c0*/  IMAD.MOV.U32 R27, RZ, RZ, R29 ;  /* 0x000000ffff1b7224 */ /* 0x000fe400078e001d */
[----:B-1----:R-:W-:Y:S02]  /*2a7d0*/  IMAD.MOV.U32 R24, RZ, RZ, R28 ;  /* 0x000000ffff187224 */ /* 0x002fe400078e001c */
[----:B------:R-:W-:Y:S01]  /*2a7e0*/  IMAD.MOV.U32 R25, RZ, RZ, R0 ;  /* 0x000000ffff197224 */ /* 0x000fe200078e0000 */
[----:B------:R-:W4:Y:S01]  /*2a7f0*/  LDL.LU R28, [R1+0x1ccc] ;  /* 0x001ccc00011c7983 */ /* 0x000f220000300800 */
[----:B------:R-:W2:Y:S02]  /*2a800*/  LDL.LU R0, [R1+0x1cc8] ;  /* 0x001cc80001007983 */ /* 0x000ea40000300800 */
[----:B------:R-:W2:Y:S02]  /*2a810*/  LDL.LU R7, [R1+0x1cc4] ;  /* 0x001cc40001077983 */ /* 0x000ea40000300800 */
[----:B------:R-:W-:Y:S01]  /*2a820*/  STL.64 [R1+0x1bf0], R26 ;  /* 0x001bf01a01007387 */ /* 0x000fe20000100a00 */
[----:B------:R0:W-:Y:S04]  /*2a830*/  STL.64 [R1+0x1be8], R24 ;  /* 0x001be81801007387 */ /* 0x0001e80000100a00 */
[----:B0-----:R-:W2:Y:S01]  /*2a840*/  LDL.LU R24, [R1+0xe0] ;  /* 0x0000e00001187983 */ /* 0x001ea20000300800 */
[----:B------:R-:W-:-:S02]  /*2a850*/  IMAD.MOV.U32 R25, RZ, RZ, R10 ;  /* 0x000000ffff197224 */ /* 0x000fc400078e000a */
        /* <DEDUP_REMOVED lines=13> */
[----:B------:R3:W-:Y:S02]  /*2a930*/  STL.64 [R1+0x1c00], R26 ;  /* 0x001c001a01007387 */ /* 0x0007e40000100a00 */
[----:B---3--:R-:W-:-:S02]  /*2a940*/  IMAD.MOV.U32 R27, RZ, RZ, R3 ;  /* 0x000000ffff1b7224 */ /* 0x008fc400078e0003 */
[----:B----4-:R-:W-:Y:S01]  /*2a950*/  IMAD.MOV.U32 R26, RZ, RZ, R28 ;  /* 0x000000ffff1a7224 */ /* 0x010fe200078e001c */
[----:B--2---:R0:W-:Y:S02]  /*2a960*/  STL.64 [R1+0x1bf8], R24 ;  /* 0x001bf81801007387 */ /* 0x0041e40000100a00 */
[----:B0-----:R-:W-:Y:S02]  /*2a970*/  IMAD.MOV.U32 R24, RZ, RZ, R7 ;  /* 0x000000ffff187224 */ /* 0x001fe400078e0007 */
[----:B------:R-:W-:Y:S01]  /*2a980*/  IMAD.MOV.U32 R25, RZ, RZ, R0 ;  /* 0x000000ffff197224 */ /* 0x000fe200078e0000 */
[----:B------:R-:W2:Y:S01]  /*2a990*/  LDL.LU R7, [R1+0x1cb4] ;  /* 0x001cb40001077983 */ /* 0x000ea20000300800 */
[----:B------:R-:W3:Y:S02]  /*2a9a0*/  LDL.LU R0, [R1+0x1cb0] ;  /* 0x001cb00001007983 */ /* 0x000ee40000300800 */
[----:B------:R-:W4:Y:S02]  /*2a9b0*/  LDL.LU R28, [R1+0x1cac] ;  /* 0x001cac00011c7983 */ /* 0x000f240000300800 */
[----:B------:R-:W4:Y:S01]  /*2a9c0*/  LDL.LU R3, [R1+0x1ca8] ;  /* 0x001ca80001037983 */ /* 0x000f220000300800 */
[----:B------:R-:W-:Y:S01]  /*2a9d0*/  STL.64 [R1+0x1c20], R26 ;  /* 0x001c201a01007387 */ /* 0x000fe20000100a00 */
[----:B------:R0:W-:Y:S03]  /*2a9e0*/  STL.64 [R1+0x1c18], R24 ;  /* 0x001c181801007387 */ /* 0x0001e60000100a00 */
[----:B0-----:R-:W4:Y:S01]  /*2a9f0*/  LDL.LU R24, [R1+0x100] ;  /* 0x0001000001187983 */ /* 0x001f220000300800 */
[----:B------:R-:W-:-:S02]  /*2aa00*/  IMAD.MOV.U32 R26, RZ, RZ, R11 ;  /* 0x000000ffff1a7224 */ /* 0x000fc400078e000b */
[----:B------:R-:W-:Y:S02]  /*2aa10*/  IMAD.MOV.U32 R27, RZ, RZ, R10 ;  /* 0x000000ffff1b7224 */ /* 0x000fe400078e000a */
[----:B------:R-:W-:Y:S02]  /*2aa20*/  IMAD.MOV.U32 R25, RZ, RZ, R6 ;  /* 0x000000ffff197224 */ /* 0x000fe400078e0006 */
[----:B------:R-:W4:Y:S01]  /*2aa30*/  LDL.LU R6, [R1+0x1ca4] ;  /* 0x001ca40001067983 */ /* 0x000f220000300800 */
[----:B------:R-:W4:Y:S02]  /*2aa40*/  LDL.LU R11, [R1+0x1ca0] ;  /* 0x001ca000010b7983 */ /* 0x000f240000300800 */
[----:B------:R-:W4:Y:S02]  /*2aa50*/  LDL.LU R10, [R1+0x1c9c] ;  /* 0x001c9c00010a7983 */ /* 0x000f240000300800 */
[----:B------:R2:W-:Y:S02]  /*2aa60*/  STL.64 [R1+0x1c30], R26 ;  /* 0x001c301a01007387 */ /* 0x0005e40000100a00 */
[----:B--2---:R-:W-:-:S02]  /*2aa70*/  IMAD.MOV.U32 R27, RZ, RZ, R7 ;  /* 0x000000ffff1b7224 */ /* 0x004fc400078e0007 */
[----:B---3--:R-:W-:Y:S01]  /*2aa80*/  IMAD.MOV.U32 R26, RZ, RZ, R0 ;  /* 0x000000ffff1a7224 */ /* 0x008fe200078e0000 */
[----:B----4-:R0:W-:Y:S02]  /*2aa90*/  STL.64 [R1+0x1c28], R24 ;  /* 0x001c281801007387 */ /* 0x0101e40000100a00 */
[----:B0-----:R-:W-:Y:S02]  /*2aaa0*/  IMAD.MOV.U32 R24, RZ, RZ, R3 ;  /* 0x000000ffff187224 */ /* 0x001fe400078e0003 */
[----:B------:R-:W-:Y:S01]  /*2aab0*/  IMAD.MOV.U32 R25, RZ, RZ, R28 ;  /* 0x000000ffff197224 */ /* 0x000fe200078e001c */
[----:B------:R-:W2:Y:S01]  /*2aac0*/  LDL.LU R3, [R1+0x1c98] ;  /* 0x001c980001037983 */ /* 0x000ea20000300800 */
[----:B------:R-:W3:Y:S02]  /*2aad0*/  LDL.LU R28, [R1+0x1c94] ;  /* 0x001c9400011c7983 */ /* 0x000ee40000300800 */
[----:B------:R-:W4:Y:S02]  /*2aae0*/  LDL.LU R0, [R1+0x1c90] ;  /* 0x001c900001007983 */ /* 0x000f240000300800 */
[----:B------:R-:W2:Y:S01]  /*2aaf0*/  LDL.LU R7, [R1+0x1c8c] ;  /* 0x001c8c0001077983 */ /* 0x000ea20000300800 */
[----:B------:R-:W-:Y:S01]  /*2ab00*/  STL.64 [R1+0x1c50], R26 ;  /* 0x001c501a01007387 */ /* 0x000fe20000100a00 */
[----:B------:R0:W-:Y:S03]  /*2ab10*/  STL.64 [R1+0x1c48], R24 ;  /* 0x001c481801007387 */ /* 0x0001e60000100a00 */
[----:B0-----:R-:W2:Y:S01]  /*2ab20*/  LDL.LU R24, [R1+0x120] ;  /* 0x0001200001187983 */ /* 0x001ea20000300800 */
[----:B------:R-:W-:-:S02]  /*2ab30*/  IMAD.MOV.U32 R26, RZ, RZ, R11 ;  /* 0x000000ffff1a7224 */ /* 0x000fc400078e000b */
[----:B------:R-:W-:Y:S02]  /*2ab40*/  IMAD.MOV.U32 R27, RZ, RZ, R6 ;  /* 0x000000ffff1b7224 */ /* 0x000fe400078e0006 */
[----:B------:R-:W-:Y:S02]  /*2ab50*/  IMAD.MOV.U32 R25, RZ, RZ, R10 ;  /* 0x000000ffff197224 */ /* 0x000fe400078e000a */
[----:B------:R-:W3:Y:S01]  /*2ab60*/  LDL.LU R10, [R1+0x1c88] ;  /* 0x001c8800010a7983 */ /* 0x000ee20000300800 */
[----:B------:R-:W3:Y:S02]  /*2ab70*/  LDL.LU R11, [R1+0x1c84] ;  /* 0x001c8400010b7983 */ /* 0x000ee40000300800 */
[----:B------:R-:W3:Y:S02]  /*2ab80*/  LDL.LU R6, [R1+0x1c80] ;  /* 0x001c800001067983 */ /* 0x000ee40000300800 */
[----:B------:R-:W-:Y:S01]  /*2ab90*/  STL.64 [R1+0x1c60], R26 ;  /* 0x001c601a01007387 */ /* 0x000fe20000100a00 */
[C---:B------:R-:W-:Y:S08]  /*2aba0*/  HMMA.16816.F32.BF16 R12, R16.reuse, R4, R12 ;  /* 0x00000004100c723c */ /* 0x040ff0000004180c */
[----:B------:R-:W-:Y:S01]  /*2abb0*/  HMMA.16816.F32.BF16 R16, R16, R8, R20 ;  /* 0x000000081010723c */ /* 0x000fe20000041814 */
[----:B--2---:R0:W-:Y:S02]  /*2abc0*/  STL.64 [R1+0x1c58], R24 ;  /* 0x001c581801007387 */ /* 0x0041e40000100a00 */
[----:B0-----:R-:W-:-:S02]  /*2abd0*/  IMAD.MOV.U32 R24, RZ, RZ, R7 ;  /* 0x000000ffff187224 */ /* 0x001fc400078e0007 */
[----:B----4-:R-:W-:Y:S01]  /*2abe0*/  IMAD.MOV.U32 R25, RZ, RZ, R0 ;  /* 0x000000ffff197224 */ /* 0x010fe200078e0000 */
[----:B------:R-:W2:Y:S01]  /*2abf0*/  LDL.LU R7, [R1+0x1c7c] ;  /* 0x001c7c0001077983 */ /* 0x000ea20000300800 */
[----:B------:R-:W4:Y:S02]  /*2ac00*/  LDL.LU R0, [R1+0x1c78] ;  /* 0x001c780001007983 */ /* 0x000f240000300800 */
[----:B------:R-:W2:Y:S02]  /*2ac10*/  LDL.LU.64 R4, [R1+0x208] ;  /* 0x0002080001047983 */ /* 0x000ea40000300a00 */
[----:B------:R-:W2:Y:S01]  /*2ac20*/  LDL.LU.64 R22, [R1+0x1c70] ;  /* 0x001c700001167983 */ /* 0x000ea20000300a00 */
[----:B------:R-:W2:Y:S01]  /*2ac30*/  LDL.LU.64 R20, [R1+0x1c68] ;  /* 0x001c680001147983 */ /* 0x000ea20000300a00 */
[----:B---3--:R-:W-:Y:S02]  /*2ac40*/  IMAD.MOV.U32 R26, RZ, RZ, R28 ;  /* 0x000000ffff1a7224 */ /* 0x008fe400078e001c */
[----:B------:R-:W-:-:S07]  /*2ac50*/  IMAD.MOV.U32 R27, RZ, RZ, R3 ;  /* 0x000000ffff1b7224 */ /* 0x000fce00078e0003 */
        /* <DEDUP_REMOVED lines=102> */
[----:B------:R-:W-:Y:S02]  /*2b2c0*/  STL.64 [R1+0x258], R22 ;  /* 0x0002581601007387 */ /* 0x000fe40000100a00 */
[----:B0-----:R-:W-:-:S05]  /*2b2d0*/  IMAD.MOV.U32 R21, RZ, RZ, R20 ;  /* 0x000000ffff157224 */ /* 0x001fca00078e0014 */
[----:B------:R0:W-:Y:S04]  /*2b2e0*/  STL [R1+0x19e8], R21 ;  /* 0x0019e81501007387 */ /* 0x0001e80000100800 */
[----:B0-----:R-:W3:Y:S01]  /*2b2f0*/  LDL.LU.64 R20, [R1+0x1f0] ;  /* 0x0001f00001147983 */ /* 0x001ee20000300a00 */
[----:B--2---:R-:W-:Y:S11]  /*2b300*/  HMMA.16816.F32.BF16 R12, R24, R6, R12 ;  /* 0x00000006180c723c */ /* 0x004ff6000004180c */
[----:B------:R-:W-:Y:S11]  /*2b310*/  @!UPT UIADD3 URZ, URZ, URZ, URZ ;  /* 0x0000003f3f3ff290 */ /* 0x000ff6000fffe03f */
[----:B------:R-:W-:Y:S01]  /*2b320*/  @!UPT UIADD3 URZ, URZ, URZ, URZ ;  /* 0x0000003f3f3ff290 */ /* 0x000fe2000fffe03f */
[----:B------:R0:W-:Y:S01]  /*2b330*/  STL.64 [R1+0x130], R12 ;  /* 0x0001300c01007387 */ /* 0x0001e20000100a00 */
[----:B------:R1:W-:Y:S02]  /*2b340*/  STL.64 [R1+0x138], R14 ;  /* 0x0001380e01007387 */ /* 0x0003e40000100a00 */
[----:B------:R-:W-:Y:S02]  /*2b350*/  IMAD.MOV.U32 R22, RZ, RZ, R12 ;  /* 0x000000ffff167224 */ /* 0x000fe400078e000c */
[----:B0-----:R-:W2:Y:S01]  /*2b360*/  LDL.LU.64 R12, [R1+0x200] ;  /* 0x00020000010c7983 */ /* 0x001ea20000300a00 */
[----:B-1----:R-:W2:Y:S02]  /*2b370*/  LDL.LU.64 R14, [R1+0x1f8] ;  /* 0x0001f800010e7983 */ /* 0x002ea40000300a00 */
[----:B------:R-:W-:-:S04]  /*2b380*/  IMAD.MOV.U32 R28, RZ, RZ, c[0x0][0x188] ;  /* 0x00006200ff1c7624 */ /* 0x000fc800078e00ff */
[----:B------:R-:W-:Y:S01]  /*2b390*/  IMAD.SHL.U32 R28, R28, 0x80, RZ ;  /* 0x000000801c1c7824 */ /* 0x000fe200078e00ff */
[----:B------:R-:W-:Y:S03]  /*2b3a0*/  HMMA.16816.F32.BF16 R16, R24, R10, R16 ;  /* 0x0000000a1810723c */ /* 0x000fe60000041810 */
[----:B------:R-:W-:-:S05]  /*2b3b0*/  IMAD.SHL.U32 R28, R28, 0x2, RZ ;  /* 0x000000021c1c7824 */ /* 0x000fca00078e00ff */
[-C--:B------:R-:W-:Y:S02]  /*2b3c0*/  IADD3 R3, P0, R4, R28.reuse, RZ ;  /* 0x0000001c04037210 */ /* 0x080fe40007f1e0ff */
[----:B---3--:R-:W-:-:S03]  /*2b3d0*/  IADD3 R8, P2, R20, R28, RZ ;  /* 0x0000001c14087210 */ /* 0x008fc60007f5e0ff */
[--C-:B----4-:R-:W-:Y:S01]  /*2b3e0*/  IMAD.X R5, R5, 0x1, R0.reuse, P0 ;  /* 0x0000000105057824 */ /* 0x110fe200000e0600 */
[----:B------:R-:W-:Y:S01]  /*2b3f0*/  IADD3 R2, R2, 0x1, RZ ;  /* 0x0000000102027810 */ /* 0x000fe20007ffe0ff */
[----:B------:R-:W-:Y:S01]  /*2b400*/  STL [R1+0x19ec], R22 ;  /* 0x0019ec1601007387 */ /* 0x000fe20000100800 */
[-C--:B--2---:R-:W-:Y:S02]  /*2b410*/  IADD3 R7, P0, R14, R28.reuse, RZ ;  /* 0x0000001c0e077210 */ /* 0x084fe40007f1e0ff */
[----:B------:R-:W-:Y:S01]  /*2b420*/  IADD3 R6, P1, R12, R28, RZ ;  /* 0x0000001c0c067210 */ /* 0x000fe20007f3e0ff */
[--C-:B------:R-:W-:Y:S02]  /*2b430*/  IMAD.X R12, R21, 0x1, R0.reuse, P2 ;  /* 0x00000001150c7824 */ /* 0x100fe400010e0600 */
[----:B------:R-:W-:Y:S01]  /*2b440*/  IMAD.X R9, R15, 0x1, R0, P0 ;  /* 0x000000010f097824 */ /* 0x000fe200000e0600 */
[----:B------:R-:W-:Y:S01]  /*2b450*/  STL [R1+0x19f0], R7 ;  /* 0x0019f00701007387 */ /* 0x000fe20000100800 */
[----:B------:R-:W-:Y:S03]  /*2b460*/  STL [R1+0x19f4], R8 ;  /* 0x0019f40801007387 */ /* 0x000fe60000100800 */
[----:B------:R-:W-:Y:S01]  /*2b470*/  STL [R1+0x19f8], R9 ;  /* 0x0019f80901007387 */ /* 0x000fe20000100800 */
[----:B------:R-:W-:Y:S02]  /*2b480*/  STL [R1+0x8cc], R2 ;  /* 0x0008cc0201007387 */ /* 0x000fe40000100800 */
[----:B------:R-:W-:Y:S02]  /*2b490*/  STL [R1+0x19fc], R12 ;  /* 0x0019fc0c01007387 */ /* 0x000fe40000100800 */
[----:B------:R0:W-:Y:S01]  /*2b4a0*/  STL.64 [R1+0x140], R16 ;  /* 0x0001401001007387 */ /* 0x0001e20000100a00 */
[----:B------:R1:W-:Y:S01]  /*2b4b0*/  STL.64 [R1+0x148], R18 ;  /* 0x0001481201007387 */ /* 0x0003e20000100a00 */
[----:B------:R-:W2:Y:S02]  /*2b4c0*/  LDL.LU R24, [R1+0x1624] ;  /* 0x0016240001187983 */ /* 0x000ea40000300800 */
[----:B------:R-:W2:Y:S02]  /*2b4d0*/  LDL.LU R25, [R1+0x1648] ;  /* 0x0016480001197983 */ /* 0x000ea40000300800 */
[----:B------:R-:W-:-:S02]  /*2b4e0*/  IMAD.MOV.U32 R23, RZ, RZ, R16 ;  /* 0x000000ffff177224 */ /* 0x000fc400078e0010 */
[----:B------:R-:W-:Y:S02]  /*2b4f0*/  IMAD.MOV.U32 R27, RZ, RZ, R18 ;  /* 0x000000ffff1b7224 */ /* 0x000fe400078e0012 */
[----:B------:R-:W-:Y:S02]  /*2b500*/  IMAD.MOV.U32 R10, RZ, RZ, R19 ;  /* 0x000000ffff0a7224 */ /* 0x000fe400078e0013 */
[----:B------:R-:W-:Y:S01]  /*2b510*/  IMAD.X R4, R13, 0x1, R0, P1 ;  /* 0x000000010d047824 */ /* 0x000fe200008e0600 */
[----:B--2---:R2:W-:Y:S01]  /*2b520*/  STL.64 [R1+0x1b20], R24 ;  /* 0x001b201801007387 */ /* 0x0045e20000100a00 */
[----:B------:R-:W3:Y:S02]  /*2b530*/  LDL.LU R26, [R1+0x161c] ;  /* 0x00161c00011a7983 */ /* 0x000ee40000300800 */
[----:B------:R-:W4:Y:S02]  /*2b540*/  LDL.LU R11, [R1+0x1640] ;  /* 0x00164000010b7983 */ /* 0x000f240000300800 */
[----:B0-----:R-:W3:Y:S01]  /*2b550*/  LDL.LU R16, [R1+0x1614] ;  /* 0x0016140001107983 */ /* 0x001ee20000300800 */
[----:B------:R-:W3:Y:S01]  /*2b560*/  LDL.LU R17, [R1+0x1638] ;  /* 0x0016380001117983 */ /* 0x000ee20000300800 */
[----:B-1----:R-:W3:Y:S02]  /*2b570*/  LDL.LU R18, [R1+0x160c] ;  /* 0x00160c0001127983 */ /* 0x002ee40000300800 */
        /* <DEDUP_REMOVED lines=9> */
[----:B------:R-:W3:Y:S02]  /*2b610*/  LDL.LU R21, [R1+0x15e4] ;  /* 0x0015e40001157983 */ /* 0x000ee40000300800 */
[----:B--2---:R-:W-:Y:S01]  /*2b620*/  IMAD.MOV.U32 R25, RZ, RZ, R2 ;  /* 0x000000ffff197224 */ /* 0x004fe200078e0002 */
[----:B------:R-:W2:Y:S01]  /*2b630*/  LDL.LU R20, [R1+0x1608] ;  /* 0x0016080001147983 */ /* 0x000ea20000300800 */
[----:B------:R-:W2:Y:S02]  /*2b640*/  LDL.LU R29, [R1+0x15dc] ;  /* 0x0015dc00011d7983 */ /* 0x000ea40000300800 */
[----:B------:R-:W2:Y:S02]  /*2b650*/  LDL.LU R2, [R1+0x1600] ;  /* 0x0016000001027983 */ /* 0x000ea40000300800 */
[----:B------:R0:W-:Y:S01]  /*2b660*/  STL [R1+0x1a08], R23 ;  /* 0x001a081701007387 */ /* 0x0001e20000100800 */
[----:B------:R-:W-:Y:S01]  /*2b670*/  ISETP.NE.U32.AND P0, PT, R25, UR5, PT ;  /* 0x0000000519007c0c */ /* 0x000fe2000bf05070 */
[----:B------:R-:W-:-:S02]  /*2b680*/  IMAD.MOV.U32 R24, RZ, RZ, R3 ;  /* 0x000000ffff187224 */ /* 0x000fc400078e0003 */
[----:B------:R-:W-:Y:S01]  /*2b690*/  IMAD.MOV.U32 R25, RZ, RZ, R5 ;  /* 0x000000ffff197224 */ /* 0x000fe200078e0005 */
[----:B0-----:R-:W2:Y:S01]  /*2b6a0*/  LDL.LU R23, [R1+0x1650] ;  /* 0x0016500001177983 */ /* 0x001ea20000300800 */
[----:B------:R0:W-:Y:S03]  /*2b6b0*/  STL [R1+0x1a04], R27 ;  /* 0x001a041b01007387 */ /* 0x0001e60000100800 */
[----:B0-----:R-:W2:Y:S01]  /*2b6c0*/  LDL.LU R27, [R1+0x162c] ;  /* 0x00162c00011b7983 */ /* 0x001ea20000300800 */
[----:B------:R0:W-:Y:S03]  /*2b6d0*/  STL [R1+0x1a00], R10 ;  /* 0x001a000a01007387 */ /* 0x0001e60000100800 */
[----:B0-----:R-:W3:Y:S01]  /*2b6e0*/  LDL.LU R10, [R1+0x1634] ;  /* 0x00163400010a7983 */ /* 0x001ee20000300800 */
[----:B------:R-:W3:Y:S02]  /*2b6f0*/  LDL.LU R3, [R1+0x1644] ;  /* 0x0016440001037983 */ /* 0x000ee40000300800 */
[----:B------:R-:W4:Y:S02]  /*2b700*/  LDL.LU R5, [R1+0x163c] ;  /* 0x00163c0001057983 */ /* 0x000f240000300800 */
[----:B------:R0:W-:Y:S02]  /*2b710*/  STL.64 [R1+0x208], R24 ;  /* 0x0002081801007387 */ /* 0x0001e40000100a00 */
[----:B0-----:R-:W-:-:S02]  /*2b720*/  IMAD.MOV.U32 R24, RZ, RZ, R6 ;  /* 0x000000ffff187224 */ /* 0x001fc400078e0006 */
[----:B------:R-:W-:-:S05]  /*2b730*/  IMAD.MOV.U32 R25, RZ, RZ, R4 ;  /* 0x000000ffff197224 */ /* 0x000fca00078e0004 */
[----:B------:R0:W-:Y:S04]  /*2b740*/  STL.64 [R1+0x200], R24 ;  /* 0x0002001801007387 */ /* 0x0001e80000100a00 */
[----:B0-----:R-:W4:Y:S01]  /*2b750*/  LDL.LU.64 R24, [R1+0x1b20] ;  /* 0x001b200001187983 */ /* 0x001f220000300a00 */
[----:B------:R-:W4:Y:S02]  /*2b760*/  LDL.LU R6, [R1+0x1654] ;  /* 0x0016540001067983 */ /* 0x000f240000300800 */
[----:B------:R-:W4:Y:S01]  /*2b770*/  LDL.LU R4, [R1+0x164c] ;  /* 0x00164c0001047983 */ /* 0x000f220000300800 */
[-C--:B--2---:R-:W-:Y:S02]  /*2b780*/  IADD3 R27, P3, R27, R28.reuse, RZ ;  /* 0x0000001c1b1b7210 */ /* 0x084fe40007f7e0ff */
[----:B---3--:R-:W-:-:S02]  /*2b790*/  IADD3 R3, P6, R3, R28, RZ ;  /* 0x0000001c03037210 */ /* 0x008fc40007fde0ff */
[-C--:B----4-:R-:W-:Y:S02]  /*2b7a0*/  IADD3 R5, P1, R5, R28.reuse, RZ ;  /* 0x0000001c05057210 */ /* 0x090fe40007f3e0ff */
[-C--:B------:R-:W-:Y:S01]  /*2b7b0*/  IADD3 R10, P2, R10, R28.reuse, RZ ;  /* 0x0000001c0a0a7210 */ /* 0x080fe20007f5e0ff */
[--C-:B------:R-:W-:Y:S01]  /*2b7c0*/  IMAD.X R11, R11, 0x1, R0.reuse, P6 ;  /* 0x000000010b0b7824 */ /* 0x100fe200030e0600 */
[-C--:B------:R-:W-:Y:S01]  /*2b7d0*/  IADD3 R16, P6, R16, R28.reuse, RZ ;  /* 0x0000001c10107210 */ /* 0x080fe20007fde0ff */
[--C-:B------:R-:W-:Y:S01]  /*2b7e0*/  IMAD.X R17, R17, 0x1, R0.reuse, P1 ;  /* 0x0000000111117824 */ /* 0x100fe200008e0600 */
[-C--:B------:R-:W-:Y:S01]  /*2b7f0*/  IADD3 R18, P1, R18, R28.reuse, RZ ;  /* 0x0000001c12127210 */ /* 0x080fe20007f3e0ff */
[--C-:B------:R-:W-:Y:S01]  /*2b800*/  IMAD.X R19, R19, 0x1, R0.reuse, P2 ;  /* 0x0000000113137824 */ /* 0x100fe200010e0600 */
[-C--:B------:R-:W-:Y:S01]  /*2b810*/  IADD3 R12, P2, R12, R28.reuse, RZ ;  /* 0x0000001c0c0c7210 */ /* 0x080fe20007f5e0ff */
[----:B------:R-:W-:Y:S01]  /*2b820*/  IMAD.X R9, R9, 0x1, R0, P3 ;  /* 0x0000000109097824 */ /* 0x000fe200018e0600 */
[----:B------:R-:W-:-:S02]  /*2b830*/  IADD3 R8, P3, R8, R28, RZ ;  /* 0x0000001c08087210 */ /* 0x000fc40007f7e0ff */
[-C--:B------:R-:W-:Y:S02]  /*2b840*/  IADD3 R6, P4, R6, R28.reuse, RZ ;  /* 0x0000001c06067210 */ /* 0x080fe40007f9e0ff */
[----:B------:R-:W-:-:S03]  /*2b850*/  IADD3 R4, P5, R4, R28, RZ ;  /* 0x0000001c04047210 */ /* 0x000fc60007fbe0ff */
[----:B------:R-:W-:Y:S02]  /*2b860*/  STL [R1+0x1654], R6 ;  /* 0x0016540601007387 */ /* 0x000fe40000100800 */
[----:B------:R-:W-:Y:S02]  /*2b870*/  STL [R1+0x164c], R4 ;  /* 0x00164c0401007387 */ /* 0x000fe40000100800 */
[--C-:B------:R-:W-:Y:S02]  /*2b880*/  IMAD.X R23, R23, 0x1, R0.reuse, P4 ;  /* 0x0000000117177824 */ /* 0x100fe400020e0600 */
[----:B------:R-:W-:Y:S01]  /*2b890*/  STL [R1+0x1644], R3 ;  /* 0x0016440301007387 */ /* 0x000fe20000100800 */
[-C--:B------:R-:W-:Y:S01]  /*2b8a0*/  IADD3 R24, P4, R24, R28.reuse, RZ ;  /* 0x0000001c18187210 */ /* 0x080fe20007f9e0ff */
[----:B------:R-:W-:Y:S01]  /*2b8b0*/  STL [R1+0x163c], R5 ;  /* 0x00163c0501007387 */ /* 0x000fe20000100800 */
[--C-:B------:R-:W-:Y:S02]  /*2b8c0*/  IMAD.X R25, R25, 0x1, R0.reuse, P5 ;  /* 0x0000000119197824 */ /* 0x100fe400028e0600 */
[----:B------:R-:W-:Y:S01]  /*2b8d0*/  STL [R1+0x1634], R10 ;  /* 0x0016340a01007387 */ /* 0x000fe20000100800 */
[----:B------:R-:W-:Y:S01]  /*2b8e0*/  IADD3 R26, P5, R26, R28, RZ ;  /* 0x0000001c1a1a7210 */ /* 0x000fe20007fbe0ff */
[----:B------:R-:W-:Y:S01]  /*2b8f0*/  STL [R1+0x162c], R27 ;  /* 0x00162c1b01007387 */ /* 0x000fe20000100800 */
[----:B------:R-:W-:Y:S02]  /*2b900*/  STL [R1+0x1650], R23 ;  /* 0x0016501701007387 */ /* 0x000fe40000100800 */
[----:B------:R-:W-:Y:S02]  /*2b910*/  STL [R1+0x1624], R24 ;  /* 0x0016241801007387 */ /* 0x000fe40000100800 */
[----:B------:R-:W-:Y:S01]  /*2b920*/  STL [R1+0x1648], R25 ;  /* 0x0016481901007387 */ /* 0x000fe20000100800 */
[----:B------:R-:W-:Y:S01]  /*2b930*/  STL [R1+0x161c], R26 ;  /* 0x00161c1a01007387 */ /* 0x000fe20000100800 */
[----:B------:R-:W-:Y:S02]  /*2b940*/  STL [R1+0x1640], R11 ;  /* 0x0016400b01007387 */ /* 0x000fe40000100800 */
[----:B------:R-:W-:Y:S02]  /*2b950*/  STL [R1+0x1614], R16 ;  /* 0x0016141001007387 */ /* 0x000fe40000100800 */
[----:B------:R-:W-:Y:S01]  /*2b960*/  STL [R1+0x1638], R17 ;  /* 0x0016381101007387 */ /* 0x000fe20000100800 */
[----:B------:R-:W-:Y:S01]  /*2b970*/  STL [R1+0x160c], R18 ;  /* 0x00160c1201007387 */ /* 0x000fe20000100800 */
[----:B------:R-:W-:-:S02]  /*2b980*/  IMAD.X R7, R7, 0x1, R0, P4 ;  /* 0x0000000107077824 */ /* 0x000fc400020e0600 */
[----:B------:R-:W-:Y:S01]  /*2b990*/  STL [R1+0x1630], R19 ;  /* 0x0016301301007387 */ /* 0x000fe20000100800 */
[-C--:B------:R-:W-:Y:S01]  /*2b9a0*/  IADD3 R22, P4, R22, R28.reuse, RZ ;  /* 0x0000001c16167210 */ /* 0x080fe20007f9e0ff */
[----:B------:R-:W-:Y:S01]  /*2b9b0*/  STL [R1+0x1604], R12 ;  /* 0x0016040c01007387 */ /* 0x000fe20000100800 */
        /* <DEDUP_REMOVED lines=9> */
[----:B------:R-:W-:-:S02]  /*2ba50*/  IMAD.X R20, R20, 0x1, R0, P1 ;  /* 0x0000000114147824 */ /* 0x000fc400008e0600 */
[----:B------:R-:W-:Y:S01]  /*2ba60*/  STL [R1+0x15ec], R14 ;  /* 0x0015ec0e01007387 */ /* 0x000fe20000100800 */
[-C--:B------:R-:W-:Y:S01]  /*2ba70*/  IADD3 R29, P1, R29, R28.reuse, RZ ;  /* 0x0000001c1d1d7210 */ /* 0x080fe20007f3e0ff */
[----:B------:R-:W-:Y:S01]  /*2ba80*/  STL [R1+0x1610], R15 ;  /* 0x0016100f01007387 */ /* 0x000fe20000100800 */
[----:B------:R-:W-:Y:S02]  /*2ba90*/  STL [R1+0x15e4], R21 ;  /* 0x0015e41501007387 */ /* 0x000fe40000100800 */
[----:B------:R0:W-:Y:S02]  /*2baa0*/  STL [R1+0x1b1c], R0 ;  /* 0x001b1c0001007387 */ /* 0x0001e40000100800 */
[----:B------:R-:W-:Y:S01]  /*2bab0*/  IMAD.X R2, R2, 0x1, R0, P2 ;  /* 0x0000000102027824 */ /* 0x000fe200010e0600 */
[----:B------:R-:W-:Y:S04]  /*2bac0*/  STL [R1+0x1608], R20 ;  /* 0x0016081401007387 */ /* 0x000fe80000100800 */
[----:B0-----:R-:W2:Y:S01]  /*2bad0*/  LDL.LU R0, [R1+0x15d4] ;  /* 0x0015d40001007983 */ /* 0x001ea20000300800 */
[----:B------:R-:W-:Y:S02]  /*2bae0*/  STL [R1+0x15dc], R29 ;  /* 0x0015dc1d01007387 */ /* 0x000fe40000100800 */
[----:B------:R-:W3:Y:S02]  /*2baf0*/  LDL.LU R6, [R1+0x15c4] ;  /* 0x0015c40001067983 */ /* 0x000ee40000300800 */
[----:B------:R-:W-:Y:S01]  /*2bb00*/  STL [R1+0x1600], R2 ;  /* 0x0016000201007387 */ /* 0x000fe20000100800 */
[----:B---3--:R0:W-:Y:S04]  /*2bb10*/  STL [R1+0x1b18], R6 ;  /* 0x001b180601007387 */ /* 0x0081e80000100800 */
[----:B0-----:R-:W3:Y:S01]  /*2bb20*/  LDL.LU R6, [R1+0x15cc] ;  /* 0x0015cc0001067983 */ /* 0x001ee20000300800 */
[----:B------:R-:W4:Y:S02]  /*2bb30*/  LDL.LU R4, [R1+0x15e8] ;  /* 0x0015e80001047983 */ /* 0x000f240000300800 */
        /* <DEDUP_REMOVED lines=20> */
[----:B------:R-:W3:Y:S01]  /*2bc80*/  LDL.LU R15, [R1+0x156c] ;  /* 0x00156c00010f7983 */ /* 0x000ee20000300800 */
[----:B--2---:R-:W-:Y:S01]  /*2bc90*/  IADD3 R0, P2, R0, R28, RZ ;  /* 0x0000001c00007210 */ /* 0x004fe20007f5e0ff */
[----:B------:R-:W2:Y:S01]  /*2bca0*/  LDL.LU R21, [R1+0x1590] ;  /* 0x0015900001157983 */ /* 0x000ea20000300800 */
[----:B------:R-:W2:Y:S02]  /*2bcb0*/  LDL.LU R20, [R1+0x1564] ;  /* 0x0015640001147983 */ /* 0x000ea40000300800 */
[----:B------:R-:W2:Y:S02]  /*2bcc0*/  LDL.LU R29, [R1+0x1588] ;  /* 0x00158800011d7983 */ /* 0x000ea40000300800 */
[----:B------:R-:W2:Y:S01]  /*2bcd0*/  LDL.LU R2, [R1+0x155c] ;  /* 0x00155c0001027983 */ /* 0x000ea20000300800 */
[----:B------:R0:W-:Y:S04]  /*2bce0*/  STL [R1+0x15d4], R0 ;  /* 0x0015d40001007387 */ /* 0x0001e80000100800 */
[----:B0-----:R-:W2:Y:S01]  /*2bcf0*/  LDL.LU R0, [R1+0x1b1c] ;  /* 0x001b1c0001007983 */ /* 0x001ea20000300800 */
[----:B------:R-:W2:Y:S02]  /*2bd00*/  LDL.LU R28, [R1+0x15f8] ;  /* 0x0015f800011c7983 */ /* 0x000ea40000300800 */
[----:B--2---:R-:W-:-:S05]  /*2bd10*/  IMAD.X R28, R28, 0x1, R0, P3 ;  /* 0x000000011c1c7824 */ /* 0x004fca00018e0600 */
[----:B------:R0:W-:Y:S02]  /*2bd20*/  STL [R1+0x15f8], R28 ;  /* 0x0015f81c01007387 */ /* 0x0001e40000100800 */
[----:B0-----:R-:W-:-:S04]  /*2bd30*/  IMAD.MOV.U32 R28, RZ, RZ, c[0x0][0x188] ;  /* 0x00006200ff1c7624 */ /* 0x001fc800078e00ff */
[----:B------:R-:W-:-:S04]  /*2bd40*/  IMAD.SHL.U32 R28, R28, 0x80, RZ ;  /* 0x000000801c1c7824 */ /* 0x000fc800078e00ff */
[----:B------:R-:W-:-:S05]  /*2bd50*/  IMAD.SHL.U32 R28, R28, 0x2, RZ ;  /* 0x000000021c1c7824 */ /* 0x000fca00078e00ff */
[----:B---3--:R-:W-:-:S05]  /*2bd60*/  IADD3 R6, P3, R6, R28, RZ ;  /* 0x0000001c06067210 */ /* 0x008fca0007f7e0ff */
[----:B------:R0:W-:Y:S04]  /*2bd70*/  STL [R1+0x15cc], R6 ;  /* 0x0015cc0601007387 */ /* 0x0001e80000100800 */
[----:B0-----:R-:W2:Y:S01]  /*2bd80*/  LDL.LU R6, [R1+0x1b18] ;  /* 0x001b180001067983 */ /* 0x001ea20000300800 */
[----:B------:R-:W3:Y:S02]  /*2bd90*/  LDL.LU R28, [R1+0x15f0] ;  /* 0x0015f000011c7983 */ /* 0x000ee40000300800 */
[--C-:B----4-:R-:W-:Y:S02]  /*2bda0*/  IMAD.X R4, R4, 0x1, R0.reuse, P5 ;  /* 0x0000000104047824 */ /* 0x110fe400028e0600 */
[--C-:B------:R-:W-:Y:S02]  /*2bdb0*/  IMAD.X R5, R5, 0x1, R0.reuse, P6 ;  /* 0x0000000105057824 */ /* 0x100fe400030e0600 */
[----:B------:R-:W-:-:S02]  /*2bdc0*/  IMAD.X R27, R27, 0x1, R0, P1 ;  /* 0x000000011b1b7824 */ /* 0x000fc400008e0600 */
[--C-:B------:R-:W-:Y:S02]  /*2bdd0*/  IMAD.X R24, R24, 0x1, R0.reuse, P2 ;  /* 0x0000000118187824 */ /* 0x100fe400010e0600 */
[--C-:B------:R-:W-:Y:S02]  /*2bde0*/  IMAD.X R26, R26, 0x1, R0.reuse, P3 ;  /* 0x000000011a1a7824 */ /* 0x100fe400018e0600 */
[----:B---3--:R-:W-:-:S05]  /*2bdf0*/  IMAD.X R28, R28, 0x1, R0, P4 ;  /* 0x000000011c1c7824 */ /* 0x008fca00020e0600 */
[----:B------:R0:W-:Y:S02]  /*2be00*/  STL [R1+0x15f0], R28 ;  /* 0x0015f01c01007387 */ /* 0x0001e40000100800 */
[----:B0-----:R-:W-:-:S04]  /*2be10*/  IMAD.MOV.U32 R28, RZ, RZ, c[0x0][0x188] ;  /* 0x00006200ff1c7624 */ /* 0x001fc800078e00ff */
[----:B------:R-:W-:-:S04]  /*2be20*/  IMAD.SHL.U32 R28, R28, 0x80, RZ ;  /* 0x000000801c1c7824 */ /* 0x000fc800078e00ff */
[----:B------:R-:W-:-:S05]  /*2be30*/  IMAD.SHL.U32 R28, R28, 0x2, RZ ;  /* 0x000000021c1c7824 */ /* 0x000fca00078e00ff */
[-C--:B--2---:R-:W-:Y:S02]  /*2be40*/  IADD3 R6, P4, R6, R28.reuse, RZ ;  /* 0x0000001c06067210 */ /* 0x084fe40007f9e0ff */
[-C--:B------:R-:W-:Y:S02]  /*2be50*/  IADD3 R3, P5, R3, R28.reuse, RZ ;  /* 0x0000001c03037210 */ /* 0x080fe40007fbe0ff */
[-C--:B------:R-:W-:Y:S02]  /*2be60*/  IADD3 R10, P6, R10, R28.reuse, RZ ;  /* 0x0000001c0a0a7210 */ /* 0x080fe40007fde0ff */
[-C--:B------:R-:W-:Y:S01]  /*2be70*/  IADD3 R23, P1, R23, R28.reuse, RZ ;  /* 0x0000001c17177210 */ /* 0x080fe20007f3e0ff */
[----:B------:R0:W-:Y:S01]  /*2be80*/  STL [R1+0x15c4], R6 ;  /* 0x0015c40601007387 */ /* 0x0001e20000100800 */
[----:B------:R-:W-:Y:S02]  /*2be90*/  STL [R1+0x15e8], R4 ;  /* 0x0015e80401007387 */ /* 0x000fe40000100800 */
[----:B------:R-:W-:Y:S02]  /*2bea0*/  STL [R1+0x15bc], R3 ;  /* 0x0015bc0301007387 */ /* 0x000fe40000100800 */
[----:B------:R-:W-:Y:S01]  /*2beb0*/  STL [R1+0x15e0], R5 ;  /* 0x0015e00501007387 */ /* 0x000fe20000100800 */
[-C--:B------:R-:W-:Y:S01]  /*2bec0*/  IADD3 R25, P2, R25, R28.reuse, RZ ;  /* 0x0000001c19197210 */ /* 0x080fe20007f5e0ff */
[----:B------:R-:W-:Y:S01]  /*2bed0*/  STL [R1+0x15b4], R10 ;  /* 0x0015b40a01007387 */ /* 0x000fe20000100800 */
[----:B------:R-:W-:Y:S01]  /*2bee0*/  STL [R1+0x15d8], R27 ;  /* 0x0015d81b01007387 */ /* 0x000fe20000100800 */
[-C--:B------:R-:W-:Y:S01]  /*2bef0*/  IADD3 R11, P3, R11, R28.reuse, RZ ;  /* 0x0000001c0b0b7210 */ /* 0x080fe20007f7e0ff */
[----:B------:R-:W-:Y:S02]  /*2bf00*/  STL [R1+0x15ac], R23 ;  /* 0x0015ac1701007387 */ /* 0x000fe40000100800 */
[--C-:B------:R-:W-:Y:S01]  /*2bf10*/  IMAD.X R16, R16, 0x1, R0.reuse, P4 ;  /* 0x0000000110107824 */ /* 0x100fe200020e0600 */
        /* <DEDUP_REMOVED lines=25> */
[----:B------:R-:W-:Y:S01]  /*2c0b0*/  STL [R1+0x1574], R13 ;  /* 0x0015740d01007387 */ /* 0x000fe20000100800 */
[-C--:B------:R-:W-:Y:S01]  /*2c0c0*/  IADD3 R20, P4, R20, R28.reuse, RZ ;  /* 0x0000001c14147210 */ /* 0x080fe20007f9e0ff */
[----:B------:R-:W-:Y:S02]  /*2c0d0*/  STL [R1+0x1598], R14 ;  /* 0x0015980e01007387 */ /* 0x000fe40000100800 */
[--C-:B------:R-:W-:Y:S01]  /*2c0e0*/  IMAD.X R29, R29, 0x1, R0.reuse, P5 ;  /* 0x000000011d1d7824 */ /* 0x100fe200028e0600 */
[----:B------:R-:W-:Y:S01]  /*2c0f0*/  STL [R1+0x156c], R15 ;  /* 0x00156c0f01007387 */ /* 0x000fe20000100800 */
[----:B------:R-:W-:Y:S01]  /*2c100*/  IADD3 R2, P5, R2, R28, RZ ;  /* 0x0000001c02027210 */ /* 0x000fe20007fbe0ff */
[----:B------:R-:W-:Y:S02]  /*2c110*/  STL [R1+0x1590], R21 ;  /* 0x0015901501007387 */ /* 0x000fe40000100800 */
[----:B------:R-:W2:Y:S01]  /*2c120*/  LDL.LU R28, [R1+0x1580] ;  /* 0x00158000011c7983 */ /* 0x000ea20000300800 */
[----:B------:R-:W-:Y:S01]  /*2c130*/  STL [R1+0x1564], R20 ;  /* 0x0015641401007387 */ /* 0x000fe20000100800 */
[----:B0-----:R-:W3:Y:S02]  /*2c140*/  LDL.LU R6, [R1+0x1570] ;  /* 0x0015700001067983 */ /* 0x001ee40000300800 */
[----:B------:R-:W-:Y:S01]  /*2c150*/  STL [R1+0x1588], R29 ;  /* 0x0015881d01007387 */ /* 0x000fe20000100800 */
[----:B---3--:R0:W-:Y:S01]  /*2c160*/  STL [R1+0x1b10], R6 ;  /* 0x001b100601007387 */ /* 0x0081e20000100800 */
[----:B------:R-:W-:Y:S03]  /*2c170*/  STL [R1+0x155c], R2 ;  /* 0x00155c0201007387 */ /* 0x000fe60000100800 */
[----:B0-----:R-:W3:Y:S01]  /*2c180*/  LDL.LU R6, [R1+0x154c] ;  /* 0x00154c0001067983 */ /* 0x001ee20000300800 */
[----:B--2---:R-:W-:-:S03]  /*2c190*/  IMAD.X R28, R28, 0x1, R0, P6 ;  /* 0x000000011c1c7824 */ /* 0x004fc600030e0600 */
        /* <DEDUP_REMOVED lines=28> */
[----:B------:R0:W-:Y:S02]  /*2c360*/  STL [R1+0x1580], R28 ;  /* 0x0015801c01007387 */ /* 0x0001e40000100800 */
[----:B0-----:R-:W-:-:S04]  /*2c370*/  IMAD.MOV.U32 R28, RZ, RZ, c[0x0][0x188] ;  /* 0x00006200ff1c7624 */ /* 0x001fc800078e00ff */
[----:B------:R-:W-:-:S04]  /*2c380*/  IMAD.SHL.U32 R28, R28, 0x80, RZ ;  /* 0x000000801c1c7824 */ /* 0x000fc800078e00ff */
[----:B------:R-:W-:-:S05]  /*2c390*/  IMAD.SHL.U32 R28, R28, 0x2, RZ ;  /* 0x000000021c1c7824 */ /* 0x000fca00078e00ff */
[----:B--2---:R-:W-:-:S05]  /*2c3a0*/  IADD3 R6, P6, R6, R28, RZ ;  /* 0x0000001c06067210 */ /* 0x004fca0007fde0ff */
        /* <DEDUP_REMOVED lines=8> */
[----:B------:R-:W-:-:S05]  /*2c430*/  IADD3 R6, P1, R6, R28, RZ ;  /* 0x0000001c06067210 */ /* 0x000fca0007f3e0ff */
[----:B------:R0:W-:Y:S04]  /*2c440*/  STL [R1+0x154c], R6 ;  /* 0x00154c0601007387 */ /* 0x0001e80000100800 */
[----:B0-----:R-:W2:Y:S01]  /*2c450*/  LDL.LU R6, [R1+0x1b10] ;  /* 0x001b100001067983 */ /* 0x001ea20000300800 */
[--C-:B----4-:R-:W-:Y:S01]  /*2c460*/  IMAD.X R3, R3, 0x1, R0.reuse, P3 ;  /* 0x0000000103037824 */ /* 0x110fe200018e0600 */
[-C--:B---3--:R-:W-:Y:S01]  /*2c470*/  IADD3 R5, P3, R5, R28.reuse, RZ ;  /* 0x0000001c05057210 */ /* 0x088fe20007f7e0ff */
[--C-:B------:R-:W-:Y:S01]  /*2c480*/  IMAD.X R10, R10, 0x1, R0.reuse, P4 ;  /* 0x000000010a0a7824 */ /* 0x100fe200020e0600 */
[-C--:B------:R-:W-:Y:S01]  /*2c490*/  IADD3 R27, P4, R27, R28.reuse, RZ ;  /* 0x0000001c1b1b7210 */ /* 0x080fe20007f9e0ff */
        /* <DEDUP_REMOVED lines=15> */
[----:B------:R-:W-:Y:S01]  /*2c590*/  IADD3 R21, P1, R21, R28, RZ ;  /* 0x0000001c15157210 */ /* 0x000fe20007f3e0ff */
[----:B------:R-:W-:-:S02]  /*2c5a0*/  IMAD.X R2, R2, 0x1, R0, P3 ;  /* 0x0000000102027824 */ /* 0x000fc400018e0600 */
[----:B--2---:R-:W-:Y:S01]  /*2c5b0*/  IMAD.X R6, R6, 0x1, R0, P2 ;  /* 0x0000000106067824 */ /* 0x004fe200010e0600 */
[----:B------:R-:W-:-:S04]  /*2c5c0*/  IADD3 R4, P2, R4, R28, RZ ;  /* 0x0000001c04047210 */ /* 0x000fc80007f5e0ff */
[----:B------:R-:W-:Y:S01]  /*2c5d0*/  STL [R1+0x1570], R6 ;  /* 0x0015700601007387 */ /* 0x000fe20000100800 */
[----:B------:R-:W-:Y:S02]  /*2c5e0*/  STL [R1+0x1544], R4 ;  /* 0x0015440401007387 */ /* 0x000fe40000100800 */
[----:B------:R-:W-:Y:S02]  /*2c5f0*/  STL [R1+0x1568], R3 ;  /* 0x0015680301007387 */ /* 0x000fe40000100800 */
[----:B------:R-:W-:Y:S01]  /*2c600*/  STL [R1+0x153c], R5 ;  /* 0x00153c0501007387 */ /* 0x000fe20000100800 */
[----:B------:R-:W-:Y:S01]  /*2c610*/  STL [R1+0x1560], R10 ;  /* 0x0015600a01007387 */ /* 0x000fe20000100800 */
[----:B------:R-:W-:Y:S02]  /*2c620*/  STL [R1+0x1534], R27 ;  /* 0x0015341b01007387 */ /* 0x000fe40000100800 */
[----:B------:R-:W-:Y:S02]  /*2c630*/  STL [R1+0x1558], R23 ;  /* 0x0015581701007387 */ /* 0x000fe40000100800 */
[----:B------:R-:W-:Y:S02]  /*2c640*/  STL [R1+0x152c], R24 ;  /* 0x00152c1801007387 */ /* 0x000fe40000100800 */
[--C-:B------:R-:W-:Y:S01]  /*2c650*/  IMAD.X R17, R17, 0x1, R0.reuse, P2 ;  /* 0x0000000111117824 */ /* 0x100fe200010e0600 */
[----:B------:R-:W-:Y:S01]  /*2c660*/  STL [R1+0x1550], R25 ;  /* 0x0015501901007387 */ /* 0x000fe20000100800 */
[----:B------:R-:W-:Y:S01]  /*2c670*/  IADD3 R18, P2, R18, R28, RZ ;  /* 0x0000001c12127210 */ /* 0x000fe20007f5e0ff */
[----:B------:R-:W-:Y:S02]  /*2c680*/  STL [R1+0x1524], R26 ;  /* 0x0015241a01007387 */ /* 0x000fe40000100800 */
[----:B------:R-:W-:Y:S01]  /*2c690*/  STL [R1+0x1548], R11 ;  /* 0x0015480b01007387 */ /* 0x000fe20000100800 */
        /* <DEDUP_REMOVED lines=16> */
[----:B------:R-:W-:Y:S01]  /*2c7a0*/  STL [R1+0x1510], R20 ;  /* 0x0015101401007387 */ /* 0x000fe20000100800 */
        /* <DEDUP_REMOVED lines=3051> */
[--C-:B------:R-:W-:Y:S01]  /*38660*/  IMAD.X R7, R7, 0x1, R0.reuse, P2 ;  /* 0x0000000107077824 */ /* 0x100fe200010e0600 */
[----:B------:R-:W-:Y:S01]  /*38670*/  IADD3 R22, P2, R22, UR10, RZ ;  /* 0x0000000a16167c10 */ /* 0x000fe2000ff5e0ff */
[--C-:B------:R-:W-:Y:S01]  /*38680*/  IMAD.X R13, R13, 0x1, R0.reuse, P3 ;  /* 0x000000010d0d7824 */ /* 0x100fe200018e0600 */
[----:B------:R-:W-:Y:S01]  /*38690*/  IADD3 R14, P3, R14, UR10, RZ ;  /* 0x0000000a0e0e7c10 */ /* 0x000fe2000ff7e0ff */
[--C-:B------:R-:W-:Y:S01]  /*386a0*/  IMAD.X R15, R15, 0x1, R0.reuse, P4 ;  /* 0x000000010f0f7824 */ /* 0x100fe200020e0600 */
[----:B------:R-:W-:Y:S01]  /*386b0*/  IADD3 R21, P4, R21, UR10, RZ ;  /* 0x0000000a15157c10 */ /* 0x000fe2000ff9e0ff */
        /* <DEDUP_REMOVED lines=28> */
[----:B------:R-:W-:Y:S01]  /*38880*/  IADD3 R29, P5, R29, UR10, RZ ;  /* 0x0000000a1d1d7c10 */ /* 0x000fe2000ffbe0ff */
        /* <DEDUP_REMOVED lines=33> */
[----:B--2---:R-:W-:Y:S01]  /*38aa0*/  IADD3 R0, P6, R0, UR10, RZ ;  /* 0x0000000a00007c10 */ /* 0x004fe2000ffde0ff */
[----:B------:R-:W2:Y:S01]  /*38ab0*/  LDL.LU R21, [R1+0x1940] ;  /* 0x0019400001157983 */ /* 0x000ea20000300800 */
[----:B------:R-:W2:Y:S02]  /*38ac0*/  LDL.LU R20, [R1+0x190c] ;  /* 0x00190c0001147983 */ /* 0x000ea40000300800 */
[----:B------:R-:W2:Y:S02]  /*38ad0*/  LDL.LU R29, [R1+0x1948] ;  /* 0x00194800011d7983 */ /* 0x000ea40000300800 */
[----:B------:R-:W2:Y:S01]  /*38ae0*/  LDL.LU R2, [R1+0x1914] ;  /* 0x0019140001027983 */ /* 0x000ea20000300800 */
[----:B------:R0:W-:Y:S04]  /*38af0*/  STL [R1+0x18d8], R0 ;  /* 0x0018d80001007387 */ /* 0x0001e80000100800 */
[----:B0-----:R-:W3:Y:S02]  /*38b00*/  LDL.LU R0, [R1+0x1a1c] ;  /* 0x001a1c0001007983 */ /* 0x001ee40000300800 */
[----:B---3--:R-:W-:-:S05]  /*38b10*/  IMAD.X R28, R28, 0x1, R0, P1 ;  /* 0x000000011c1c7824 */ /* 0x008fca00008e0600 */
[----:B------:R0:W-:Y:S04]  /*38b20*/  STL [R1+0x8d4], R28 ;  /* 0x0008d41c01007387 */ /* 0x0001e80000100800 */
[----:B0-----:R-:W3:Y:S01]  /*38b30*/  LDL.LU R28, [R1+0x1a18] ;  /* 0x001a1800011c7983 */ /* 0x001ee20000300800 */
[----:B----4-:R-:W-:Y:S01]  /*38b40*/  IADD3.X R6, R6, UR6, RZ, P2, !PT ;  /* 0x0000000606067c10 */ /* 0x010fe200097fe4ff */
[----:B------:R-:W-:Y:S01]  /*38b50*/  IADD3 R4, P2, R4, UR10, RZ ;  /* 0x0000000a04047c10 */ /* 0x000fe2000ff5e0ff */
[----:B------:R-:W-:Y:S01]  /*38b60*/  IADD3.X R3, R3, UR6, RZ, P3, !PT ;  /* 0x0000000603037c10 */ /* 0x000fe20009ffe4ff */
[----:B------:R0:W-:Y:S01]  /*38b70*/  STL [R1+0x1a0c], R0 ;  /* 0x001a0c0001007387 */ /* 0x0001e20000100800 */
[----:B------:R-:W-:Y:S02]  /*38b80*/  IADD3 R5, P3, R5, UR10, RZ ;  /* 0x0000000a05057c10 */ /* 0x000fe4000ff7e0ff */
[----:B------:R-:W-:Y:S01]  /*38b90*/  IADD3.X R10, R10, UR6, RZ, P4, !PT ;  /* 0x000000060a0a7c10 */ /* 0x000fe2000a7fe4ff */
[----:B------:R-:W-:Y:S01]  /*38ba0*/  IADD3 R27, P4, R27, UR10, RZ ;  /* 0x0000000a1b1b7c10 */ /* 0x000fe2000ff9e0ff */
        /* <DEDUP_REMOVED lines=14> */
[----:B---3--:R-:W-:-:S05]  /*38c90*/  IADD3 R28, P1, R28, UR10, RZ ;  /* 0x0000000a1c1c7c10 */ /* 0x008fca000ff3e0ff */
[----:B------:R-:W-:Y:S01]  /*38ca0*/  STL [R1+0x18e0], R28 ;  /* 0x0018e01c01007387 */ /* 0x000fe20000100800 */
[----:B------:R-:W-:Y:S02]  /*38cb0*/  STL [R1+0x8d0], R6 ;  /* 0x0008d00601007387 */ /* 0x000fe40000100800 */
[----:B------:R-:W-:Y:S02]  /*38cc0*/  STL [R1+0x18e8], R4 ;  /* 0x0018e80401007387 */ /* 0x000fe40000100800 */
[----:B------:R-:W-:Y:S01]  /*38cd0*/  STL [R1+0x18b8], R3 ;  /* 0x0018b80301007387 */ /* 0x000fe20000100800 */
[----:B------:R-:W-:Y:S01]  /*38ce0*/  STL [R1+0x18f0], R5 ;  /* 0x0018f00501007387 */ /* 0x000fe20000100800 */
[----:B------:R-:W-:Y:S02]  /*38cf0*/  STL [R1+0x18bc], R10 ;  /* 0x0018bc0a01007387 */ /* 0x000fe40000100800 */
[----:B------:R-:W-:Y:S01]  /*38d00*/  STL [R1+0x18f8], R27 ;  /* 0x0018f81b01007387 */ /* 0x000fe20000100800 */
[----:B------:R-:W-:Y:S01]  /*38d10*/  IADD3.X R11, R11, UR6, RZ, P1, !PT ;  /* 0x000000060b0b7c10 */ /* 0x000fe20008ffe4ff */
[----:B------:R-:W-:Y:S01]  /*38d20*/  STL [R1+0x18c4], R23 ;  /* 0x0018c41701007387 */ /* 0x000fe20000100800 */
[----:B------:R-:W-:Y:S01]  /*38d30*/  IADD3 R16, P1, R16, UR10, RZ ;  /* 0x0000000a10107c10 */ /* 0x000fe2000ff3e0ff */
        /* <DEDUP_REMOVED lines=11> */
[----:B------:R-:W-:Y:S01]  /*38df0*/  IADD3.X R15, R15, UR6, RZ, P1, !PT ;  /* 0x000000060f0f7c10 */ /* 0x000fe20008ffe4ff */
[----:B------:R-:W-:Y:S01]  /*38e00*/  STL [R1+0x18f4], R7 ;  /* 0x0018f40701007387 */ /* 0x000fe20000100800 */
[----:B--2---:R-:W-:Y:S01]  /*38e10*/  IADD3 R21, P1, R21, UR10, RZ ;  /* 0x0000000a15157c10 */ /* 0x004fe2000ff3e0ff */
[----:B------:R-:W-:Y:S01]  /*38e20*/  STL [R1+0x1930], R22 ;  /* 0x0019301601007387 */ /* 0x000fe20000100800 */
[----:B------:R-:W-:Y:S02]  /*38e30*/  STL [R1+0x18fc], R13 ;  /* 0x0018fc0d01007387 */ /* 0x000fe40000100800 */
[----:B------:R-:W-:Y:S02]  /*38e40*/  STL [R1+0x1938], R14 ;  /* 0x0019380e01007387 */ /* 0x000fe40000100800 */
[----:B------:R-:W-:Y:S01]  /*38e50*/  STL [R1+0x1904], R15 ;  /* 0x0019040f01007387 */ /* 0x000fe20000100800 */
[----:B------:R-:W-:Y:S01]  /*38e60*/  STL [R1+0x1940], R21 ;  /* 0x0019401501007387 */ /* 0x000fe20000100800 */
[----:B0-----:R-:W2:Y:S01]  /*38e70*/  LDL.LU R0, [R1+0x1958] ;  /* 0x0019580001007983 */ /* 0x001ea20000300800 */
[----:B------:R-:W-:Y:S01]  /*38e80*/  IADD3.X R20, R20, UR6, RZ, P2, !PT ;  /* 0x0000000614147c10 */ /* 0x000fe200097fe4ff */
[----:B------:R-:W-:-:S04]  /*38e90*/  IADD3 R29, P2, R29, UR10, RZ ;  /* 0x0000000a1d1d7c10 */ /* 0x000fc8000ff5e0ff */
[----:B------:R-:W-:Y:S04]  /*38ea0*/  STL [R1+0x190c], R20 ;  /* 0x00190c1401007387 */ /* 0x000fe80000100800 */
[----:B--2---:R0:W-:Y:S01]  /*38eb0*/  STL [R1+0x1a10], R0 ;  /* 0x001a100001007387 */ /* 0x0041e20000100800 */
[----:B------:R-:W-:Y:S03]  /*38ec0*/  STL [R1+0x1948], R29 ;  /* 0x0019481d01007387 */ /* 0x000fe60000100800 */
[----:B0-----:R-:W2:Y:S01]  /*38ed0*/  LDL.LU R0, [R1+0x191c] ;  /* 0x00191c0001007983 */ /* 0x001ea20000300800 */
[----:B------:R-:W-:-:S05]  /*38ee0*/  IADD3.X R2, R2, UR6, RZ, P3, !PT ;  /* 0x0000000602027c10 */ /* 0x000fca0009ffe4ff */
[----:B------:R-:W-:Y:S04]  /*38ef0*/  STL [R1+0x1914], R2 ;  /* 0x0019140201007387 */ /* 0x000fe80000100800 */
        /* <DEDUP_REMOVED lines=30> */
[----:B--2---:R-:W-:-:S05]  /*390e0*/  IADD3 R0, P3, R0, UR10, RZ ;  /* 0x0000000a00007c10 */ /* 0x004fca000ff7e0ff */
[----:B------:R0:W-:Y:S04]  /*390f0*/  STL [R1+0x1950], R0 ;  /* 0x0019500001007387 */ /* 0x0001e80000100800 */
[----:B0-----:R-:W2:Y:S02]  /*39100*/  LDL.LU R0, [R1+0x1a14] ;  /* 0x001a140001007983 */ /* 0x001ea40000300800 */
[----:B--2---:R-:W-:-:S05]  /*39110*/  IADD3.X R0, R0, UR6, RZ, P4, !PT ;  /* 0x0000000600007c10 */ /* 0x004fca000a7fe4ff */
[----:B------:R0:W-:Y:S04]  /*39120*/  STL [R1+0x191c], R0 ;  /* 0x00191c0001007387 */ /* 0x0001e80000100800 */
[----:B0-----:R-:W2:Y:S01]  /*39130*/  LDL.LU R0, [R1+0x1a10] ;  /* 0x001a100001007983 */ /* 0x001ea20000300800 */
[----:B---3--:R-:W-:Y:S01]  /*39140*/  IADD3.X R23, R23, UR6, RZ, P5, !PT ;  /* 0x0000000617177c10 */ /* 0x008fe2000affe4ff */
[----:B----4-:R-:W-:Y:S01]  /*39150*/  IADD3 R27, P5, R27, UR10, RZ ;  /* 0x0000000a1b1b7c10 */ /* 0x010fe2000ffbe0ff */
[----:B------:R-:W-:Y:S01]  /*39160*/  IADD3.X R10, R10, UR6, RZ, P6, !PT ;  /* 0x000000060a0a7c10 */ /* 0x000fe2000b7fe4ff */
[----:B------:R-:W-:Y:S01]  /*39170*/  IADD3 R12, P6, R12, UR10, RZ ;  /* 0x0000000a0c0c7c10 */ /* 0x000fe2000ffde0ff */
[----:B------:R-:W-:Y:S01]  /*39180*/  IADD3.X R9, R9, UR6, RZ, P1, !PT ;  /* 0x0000000609097c10 */ /* 0x000fe20008ffe4ff */
[----:B------:R-:W-:Y:S01]  /*39190*/  IADD3 R8, P1, R8, UR10, RZ ;  /* 0x0000000a08087c10 */ /* 0x000fe2000ff3e0ff */
[----:B------:R-:W-:-:S02]  /*391a0*/  IADD3.X R7, R7, UR6, RZ, P2, !PT ;  /* 0x0000000607077c10 */ /* 0x000fc400097fe4ff */
[----:B--2---:R-:W-:-:S05]  /*391b0*/  IADD3 R0, P4, R0, UR10, RZ ;  /* 0x0000000a00007c10 */ /* 0x004fca000ff9e0ff */
[----:B------:R0:W-:Y:S04]  /*391c0*/  STL [R1+0x1958], R0 ;  /* 0x0019580001007387 */ /* 0x0001e80000100800 */
[----:B0-----:R0:W5:Y:S01]  /*391d0*/  LDL.LU R0, [R1+0x1a0c] ;  /* 0x001a0c0001007983 */ /* 0x0011620000300800 */
[----:B------:R1:W-:Y:S03]  /*391e0*/  STL [R1+0x1924], R23 ;  /* 0x0019241701007387 */ /* 0x0003e60000100800 */
[----:B-1----:R0:W5:Y:S01]  /*391f0*/  LDL.LU R23, [R1+0x1a08] ;  /* 0x001a080001177983 */ /* 0x0021620000300800 */
[----:B------:R1:W-:Y:S03]  /*39200*/  STL [R1+0x1960], R27 ;  /* 0x0019601b01007387 */ /* 0x0003e60000100800 */
[----:B-1----:R0:W5:Y:S01]  /*39210*/  LDL.LU R27, [R1+0x1a04] ;  /* 0x001a0400011b7983 */ /* 0x0021620000300800 */
[----:B------:R1:W-:Y:S03]  /*39220*/  STL [R1+0x192c], R10 ;  /* 0x00192c0a01007387 */ /* 0x0003e60000100800 */
[----:B-1----:R0:W5:Y:S01]  /*39230*/  LDL.LU R10, [R1+0x1a00] ;  /* 0x001a0000010a7983 */ /* 0x0021620000300800 */
[----:B------:R1:W-:Y:S03]  /*39240*/  STL [R1+0x1968], R12 ;  /* 0x0019680c01007387 */ /* 0x0003e60000100800 */
[----:B-1----:R-:W2:Y:S01]  /*39250*/  LDL.LU R12, [R1+0x19fc] ;  /* 0x0019fc00010c7983 */ /* 0x002ea20000300800 */
[----:B------:R1:W-:Y:S03]  /*39260*/  STL [R1+0x1934], R9 ;  /* 0x0019340901007387 */ /* 0x0003e60000100800 */
[----:B-1----:R-:W3:Y:S01]  /*39270*/  LDL.LU R9, [R1+0x19f8] ;  /* 0x0019f80001097983 */ /* 0x002ee20000300800 */
[----:B------:R1:W-:Y:S03]  /*39280*/  STL [R1+0x1970], R8 ;  /* 0x0019700801007387 */ /* 0x0003e60000100800 */
[----:B-1----:R-:W4:Y:S01]  /*39290*/  LDL.LU R8, [R1+0x19f4] ;  /* 0x0019f40001087983 */ /* 0x002f220000300800 */
[----:B------:R1:W-:Y:S03]  /*392a0*/  STL [R1+0x193c], R7 ;  /* 0x00193c0701007387 */ /* 0x0003e60000100800 */
[----:B-1----:R-:W3:Y:S01]  /*392b0*/  LDL.LU R7, [R1+0x19f0] ;  /* 0x0019f00001077983 */ /* 0x002ee20000300800 */
[----:B------:R-:W-:-:S02]  /*392c0*/  IADD3 R22, P2, R22, UR10, RZ ;  /* 0x0000000a16167c10 */ /* 0x000fc4000ff5e0ff */
[----:B------:R-:W-:Y:S01]  /*392d0*/  IADD3.X R21, R21, UR6, RZ, P3, !PT ;  /* 0x0000000615157c10 */ /* 0x000fe20009ffe4ff */
        /* <DEDUP_REMOVED lines=8> */
[----:B-1----:R0:W5:Y:S01]  /*39360*/  LDL.LU R22, [R1+0x19ec] ;  /* 0x0019ec0001167983 */ /* 0x0021620000300800 */
[----:B------:R1:W-:Y:S01]  /*39370*/  STL [R1+0x1944], R21 ;  /* 0x0019441501007387 */ /* 0x0003e20000100800 */
[----:B------:R-:W-:Y:S01]  /*39380*/  IADD3.X R24, R24, UR6, RZ, P1, !PT ;  /* 0x0000000618187c10 */ /* 0x000fe20008ffe4ff */
[----:B------:R-:W-:Y:S01]  /*39390*/  IADD3 R25, P1, R25, UR10, RZ ;  /* 0x0000000a19197c10 */ /* 0x000fe2000ff3e0ff */
[----:B------:R-:W-:Y:S01]  /*393a0*/  IADD3.X R26, R26, UR6, RZ, P2, !PT ;  /* 0x000000061a1a7c10 */ /* 0x000fe200097fe4ff */
[----:B-1----:R0:W5:Y:S01]  /*393b0*/  LDL.LU R21, [R1+0x19e8] ;  /* 0x0019e80001157983 */ /* 0x0021620000300800 */
[----:B------:R1:W-:Y:S01]  /*393c0*/  STL [R1+0x1980], R29 ;  /* 0x0019801d01007387 */ /* 0x0003e20000100800 */
[----:B------:R-:W-:-:S02]  /*393d0*/  IADD3 R11, P2, R11, UR10, RZ ;  /* 0x0000000a0b0b7c10 */ /* 0x000fc4000ff5e0ff */
[----:B------:R-:W-:Y:S01]  /*393e0*/  IADD3.X R16, R16, UR6, RZ, P3, !PT ;  /* 0x0000000610107c10 */ /* 0x000fe20009ffe4ff */
[----:B------:R-:W-:Y:S01]  /*393f0*/  IADD3 R17, P3, R17, UR10, RZ ;  /* 0x0000000a11117c10 */ /* 0x000fe2000ff7e0ff */
[----:B-1----:R0:W5:Y:S01]  /*39400*/  LDL.LU R29, [R1+0x19e4] ;  /* 0x0019e400011d7983 */ /* 0x0021620000300800 */
[----:B------:R-:W-:Y:S02]  /*39410*/  STL [R1+0x194c], R28 ;  /* 0x00194c1c01007387 */ /* 0x000fe40000100800 */
[----:B------:R1:W-:Y:S02]  /*39420*/  STL [R1+0x1988], R2 ;  /* 0x0019880201007387 */ /* 0x0003e40000100800 */
[----:B------:R-:W-:Y:S01]  /*39430*/  STL [R1+0x1954], R6 ;  /* 0x0019540601007387 */ /* 0x000fe20000100800 */
[----:B------:R-:W-:Y:S01]  /*39440*/  STL [R1+0x1990], R4 ;  /* 0x0019900401007387 */ /* 0x000fe20000100800 */
[----:B------:R-:W-:Y:S02]  /*39450*/  STL [R1+0x195c], R3 ;  /* 0x00195c0301007387 */ /* 0x000fe40000100800 */
[----:B------:R2:W-:Y:S02]  /*39460*/  STL [R1+0x1998], R5 ;  /* 0x0019980501007387 */ /* 0x0005e40000100800 */
[----:B------:R0:W-:Y:S01]  /*39470*/  STL [R1+0x1964], R24 ;  /* 0x0019641801007387 */ /* 0x0001e20000100800 */
[----:B------:R0:W-:Y:S01]  /*39480*/  STL [R1+0x19a0], R25 ;  /* 0x0019a01901007387 */ /* 0x0001e20000100800 */
[----:B------:R-:W-:Y:S01]  /*39490*/  IADD3.X R18, R18, UR6, RZ, P4, !PT ;  /* 0x0000000612127c10 */ /* 0x000fe2000a7fe4ff */
[----:B------:R0:W-:Y:S01]  /*394a0*/  STL [R1+0x196c], R26 ;  /* 0x00196c1a01007387 */ /* 0x0001e20000100800 */
[----:B------:R-:W-:Y:S01]  /*394b0*/  IADD3.X R19, R19, UR6, RZ, P5, !PT ;  /* 0x0000000613137c10 */ /* 0x000fe2000affe4ff */
[----:B------:R0:W-:Y:S01]  /*394c0*/  STL [R1+0x19a8], R11 ;  /* 0x0019a80b01007387 */ /* 0x0001e20000100800 */
[----:B------:R-:W-:-:S03]  /*394d0*/  IADD3.X R13, R13, UR6, RZ, P6, !PT ;  /* 0x000000060d0d7c10 */ /* 0x000fc6000b7fe4ff */
[----:B-1----:R-:W1:Y:S01]  /*394e0*/  S2R R2, SR_TID.X ;  /* 0x0000000000027919 */ /* 0x002e620000002100 */
[----:B------:R0:W-:Y:S01]  /*394f0*/  STL [R1+0x1974], R16 ;  /* 0x0019741001007387 */ /* 0x0001e20000100800 */
[----:B------:R-:W-:Y:S01]  /*39500*/  IADD3.X R14, R14, UR6, RZ, P1, !PT ;  /* 0x000000060e0e7c10 */ /* 0x000fe20008ffe4ff */
[----:B------:R0:W-:Y:S01]  /*39510*/  STL [R1+0x19ac], R17 ;  /* 0x0019ac1101007387 */ /* 0x0001e20000100800 */
[----:B------:R-:W-:Y:S01]  /*39520*/  IADD3.X R15, R15, UR6, RZ, P2, !PT ;  /* 0x000000060f0f7c10 */ /* 0x000fe200097fe4ff */
[----:B------:R0:W-:Y:S01]  /*39530*/  STL [R1+0x197c], R18 ;  /* 0x00197c1201007387 */ /* 0x0001e20000100800 */
[----:B------:R0:W-:Y:S01]  /*39540*/  STL [R1+0x1984], R19 ;  /* 0x0019841301007387 */ /* 0x0001e20000100800 */
[----:B------:R-:W-:Y:S01]  /*39550*/  IADD3.X R20, R20, UR6, RZ, P3, !PT ;  /* 0x0000000614147c10 */ /* 0x000fe20009ffe4ff */
[----:B------:R0:W-:Y:S01]  /*39560*/  STL [R1+0x198c], R13 ;  /* 0x00198c0d01007387 */ /* 0x0001e20000100800 */
[----:B------:R0:W-:Y:S01]  /*39570*/  STL [R1+0x1994], R14 ;  /* 0x0019940e01007387 */ /* 0x0001e20000100800 */
[----:B------:R0:W-:Y:S02]  /*39580*/  STL [R1+0x199c], R15 ;  /* 0x00199c0f01007387 */ /* 0x0001e40000100800 */
[----:B------:R-:W-:-:S04]  /*39590*/  IMAD.MOV.U32 R28, RZ, RZ, c[0x0][0x188] ;  /* 0x00006200ff1c7624 */ /* 0x000fc800078e00ff */
[----:B------:R-:W-:-:S04]  /*395a0*/  IMAD.SHL.U32 R28, R28, 0x80, RZ ;  /* 0x000000801c1c7824 */ /* 0x000fc800078e00ff */
[----:B------:R-:W-:Y:S01]  /*395b0*/  IMAD.SHL.U32 R28, R28, 0x2, RZ ;  /* 0x000000021c1c7824 */ /* 0x000fe200078e00ff */
[----:B-1----:R-:W-:-:S05]  /*395c0*/  LOP3.LUT R2, R2, 0x3f, RZ, 0xc0, !PT ;  /* 0x0000003f02027812 */ /* 0x002fca00078ec0ff */
[----:B------:R-:W-:Y:S02]  /*395d0*/  IMAD.SHL.U32 R2, R2, 0x2, RZ ;  /* 0x0000000202027824 */ /* 0x000fe400078e00ff */
[----:B--2---:R-:W-:Y:S02]  /*395e0*/  IMAD.MOV.U32 R5, RZ, RZ, R12 ;  /* 0x000000ffff057224 */ /* 0x004fe400078e000c */
[----:B----4-:R-:W-:-:S05]  /*395f0*/  IMAD.MOV.U32 R4, RZ, RZ, R8 ;  /* 0x000000ffff047224 */ /* 0x010fca00078e0008 */
[----:B------:R0:W-:Y:S01]  /*39600*/  STL.64 [R1+0x1f0], R4 ;  /* 0x0001f00401007387 */ /* 0x0001e20000100a00 */
[----:B------:R0:W-:Y:S02]  /*39610*/  STL [R1+0x19a4], R20 ;  /* 0x0019a41401007387 */ /* 0x0001e40000100800 */
[----:B---3--:R-:W-:Y:S02]  /*39620*/  IMAD.MOV.U32 R6, RZ, RZ, R7 ;  /* 0x000000ffff067224 */ /* 0x008fe400078e0007 */
[----:B------:R-:W-:-:S05]  /*39630*/  IMAD.MOV.U32 R7, RZ, RZ, R9 ;  /* 0x000000ffff077224 */ /* 0x000fca00078e0009 */
[----:B------:R0:W-:Y:S01]  /*39640*/  STL.64 [R1+0x1f8], R6 ;  /* 0x0001f80601007387 */ /* 0x0001e20000100a00 */
[----:B------:R-:W-:Y:S01]  /*39650*/  @!P0 CALL.REL.NOINC `(.L_x_1) ;  /* 0x0000001000008944 */ /* 0x000fe20003c00000 */
[----:B------:R-:W-:Y:S05]  /*39660*/  BRA `(.L_x_2) ;  /* 0xfffcfe2000007947 */ /* 0x000fea000383ffff */
.L_x_1:
[----:B0-----:R-:W2:Y:S04]  /*39670*/  LDL.LU R26, [R1+0x138] ;  /* 0x00013800011a7983 */ /* 0x001ea80000300800 */
[----:B--2---:R0:W-:Y:S04]  /*39680*/  STL [R1+0x1a6c], R26 ;  /* 0x001a6c1a01007387 */ /* 0x0041e80000100800 */
[----:B------:R-:W2:Y:S01]  /*39690*/  LDL.LU R25, [R1+0x258] ;  /* 0x0002580001197983 */ /* 0x000ea20000300800 */
[----:B0----5:R-:W-:-:S03]  /*396a0*/  IMAD.MOV.U32 R26, RZ, RZ, R10 ;  /* 0x000000ffff1a7224 */ /* 0x021fc600078e000a */
[----:B--2---:R0:W-:Y:S04]  /*396b0*/  STL [R1+0x1a68], R25 ;  /* 0x001a681901007387 */ /* 0x0041e80000100800 */
[----:B0-----:R-:W2:Y:S04]  /*396c0*/  LDL.LU R25, [R1+0x13c] ;  /* 0x00013c0001197983 */ /* 0x001ea80000300800 */
[----:B------:R0:W-:Y:S04]  /*396d0*/  STL [R1+0x1a60], R23 ;  /* 0x001a601701007387 */ /* 0x0001e80000100800 */
[----:B0-----:R-:W3:Y:S04]  /*396e0*/  LDL.LU R23, [R1+0x26c] ;  /* 0x00026c0001177983 */ /* 0x001ee80000300800 */
[----:B---3--:R0:W-:Y:S04]  /*396f0*/  STL [R1+0x1a64], R23 ;  /* 0x001a641701007387 */ /* 0x0081e80000100800 */
[----:B0-----:R-:W3:Y:S04]  /*39700*/  LDL.LU R23, [R1+0x25c] ;  /* 0x00025c0001177983 */ /* 0x001ee80000300800 */
[----:B------:R-:W4:Y:S04]  /*39710*/  LDL.LU R24, [R1+0x268] ;  /* 0x0002680001187983 */ /* 0x000f280000300800 */
[----:B------:R0:W-:Y:S04]  /*39720*/  STL [R1+0x1a5c], R22 ;  /* 0x001a5c1601007387 */ /* 0x0001e80000100800 */
[----:B0-----:R-:W2:Y:S04]  /*39730*/  LDL.LU R22, [R1+0x144] ;  /* 0x0001440001167983 */ /* 0x001ea80000300800 */
[----:B------:R0:W-:Y:S04]  /*39740*/  STL [R1+0x1a58], R21 ;  /* 0x001a581501007387 */ /* 0x0001e80000100800 */
[----:B0-----:R-:W2:Y:S04]  /*39750*/  LDL.LU R21, [R1+0x134] ;  /* 0x0001340001157983 */ /* 0x001ea80000300800 */
[----:B------:R-:W2:Y:S04]  /*39760*/  LDL.LU R20, [R1+0x260] ;  /* 0x0002600001147983 */ /* 0x000ea80000300800 */
[----:B--2---:R0:W-:Y:S04]  /*39770*/  STL [R1+0x1a54], R20 ;  /* 0x001a541401007387 */ /* 0x0041e80000100800 */
        /* <DEDUP_REMOVED lines=72> */
[----:B0-----:R-:W2:Y:S01]  /*39c00*/  LDL.LU R2, [R1+0x31c] ;  /* 0x00031c0001027983 */ /* 0x001ea20000300800 */
[----:B------:R-:W-:-:S03]  /*39c10*/  F2FP.BF16.PACK_AB R27, R26, R27 ;  /* 0x0000001b1a1b723e */ /* 0x000fc600000010ff */
[----:B--2---:R0:W-:Y:S04]  /*39c20*/  STL [R1+0x1a0c], R2 ;  /* 0x001a0c0201007387 */ /* 0x0041e80000100800 */
[----:B0-----:R-:W2:Y:S04]  /*39c30*/  LDL.LU R2, [R1+0x2fc] ;  /* 0x0002fc0001027983 */ /* 0x001ea80000300800 */
[----:B------:R-:W2:Y:S04]  /*39c40*/  LDL.LU R0, [R1+0x300] ;  /* 0x0003000001007983 */ /* 0x000ea80000300800 */
[----:B------:R-:W2:Y:S04]  /*39c50*/  LDL.LU R28, [R1+0x2d4] ;  /* 0x0002d400011c7983 */ /* 0x000ea80000300800 */
[----:B------:R-:W2:Y:S04]  /*39c60*/  LDL.LU R3, [R1+0x2d0] ;  /* 0x0002d00001037983 */ /* 0x000ea80000300800 */
[----:B------:R-:W2:Y:S02]  /*39c70*/  LDL.LU R26, [R1+0x1a6c] ;  /* 0x001a6c00011a7983 */ /* 0x000ea40000300800 */
[----:B--2---:R-:W-:-:S02]  /*39c80*/  F2FP.BF16.PACK_AB R26, R25, R26 ;  /* 0x0000001a191a723e */ /* 0x004fc400000010ff */
[----:B------:R-:W3:Y:S02]  /*39c90*/  LDL.LU R25, [R1+0x1a68] ;  /* 0x001a680001197983 */ /* 0x000ee40000300800 */
[----:B---3--:R-:W-:Y:S02]  /*39ca0*/  F2FP.BF16.PACK_AB R25, R23, R25 ;  /* 0x000000191719723e */ /* 0x008fe400000010ff */
[----:B------:R-:W4:Y:S02]  /*39cb0*/  LDL.LU R23, [R1+0x1a64] ;  /* 0x001a640001177983 */ /* 0x000f240000300800 */
[----:B----4-:R-:W-:Y:S02]  /*39cc0*/  F2FP.BF16.PACK_AB R24, R23, R24 ;  /* 0x000000181718723e */ /* 0x010fe400000010ff */
[----:B------:R-:W2:Y:S02]  /*39cd0*/  LDL.LU R23, [R1+0x1a60] ;  /* 0x001a600001177983 */ /* 0x000ea40000300800 */
[----:B--2---:R-:W-:-:S02]  /*39ce0*/  F2FP.BF16.PACK_AB R23, R22, R23 ;  /* 0x000000171617723e */ /* 0x004fc400000010ff */
[----:B------:R-:W2:Y:S02]  /*39cf0*/  LDL.LU R22, [R1+0x1a5c] ;  /* 0x001a5c0001167983 */ /* 0x000ea40000300800 */
[----:B--2---:R-:W-:Y:S02]  /*39d00*/  F2FP.BF16.PACK_AB R22, R21, R22 ;  /* 0x000000161516723e */ /* 0x004fe400000010ff */
[----:B------:R-:W2:Y:S02]  /*39d10*/  LDL.LU R21, [R1+0x1a58] ;  /* 0x001a580001157983 */ /* 0x000ea40000300800 */
[----:B--2---:R-:W-:Y:S02]  /*39d20*/  F2FP.BF16.PACK_AB R21, R20, R21 ;  /* 0x000000151415723e */ /* 0x004fe400000010ff */
        /* <DEDUP_REMOVED lines=36> */
[----:B------:R-:W2:Y:S04]  /*39f70*/  LDL.LU R2, [R1+0x1a0c] ;  /* 0x001a0c0001027983 */ /* 0x000ea80000300800 */
[----:B------:R0:W-:Y:S04]  /*39f80*/  STL [R1+0xc], R29 ;  /* 0x00000c1d01007387 */ /* 0x0001e80000100800 */
[----:B0-----:R-:W2:Y:S02]  /*39f90*/  LDL.LU R29, [R1+0x1a08] ;  /* 0x001a0800011d7983 */ /* 0x001ea40000300800 */
[----:B--2---:R-:W-:-:S02]  /*39fa0*/  F2FP.BF16.PACK_AB R29, R2, R29 ;  /* 0x0000001d021d723e */ /* 0x004fc400000010ff */
        /* <DEDUP_REMOVED lines=9> */
[----:B------:R0:W-:Y:S04]  /*3a040*/  STL [R1], R29 ;  /* 0x0000001d01007387 */ /* 0x0001e80000100800 */
[----:B0-----:R-:W2:Y:S02]  /*3a050*/  LDL.LU R29, [R1+0x19f0] ;  /* 0x0019f000011d7983 */ /* 0x001ea40000300800 */
[----:B--2---:R-:W-:-:S02]  /*3a060*/  F2FP.BF16.PACK_AB R29, R2, R29 ;  /* 0x0000001d021d723e */ /* 0x004fc400000010ff */
[----:B------:R-:W2:Y:S04]  /*3a070*/  LDL.LU R2, [R1+0x19ec] ;  /* 0x0019ec0001027983 */ /* 0x000ea80000300800 */
[----:B------:R0:W-:Y:S04]  /*3a080*/  STL [R1+0x1c], R29 ;  /* 0x00001c1d01007387 */ /* 0x0001e80000100800 */
[----:B0-----:R-:W2:Y:S02]  /*3a090*/  LDL.LU R29, [R1+0x19e8] ;  /* 0x0019e800011d7983 */ /* 0x001ea40000300800 */
[----:B--2---:R-:W-:-:S02]  /*3a0a0*/  F2FP.BF16.PACK_AB R29, R2, R29 ;  /* 0x0000001d021d723e */ /* 0x004fc400000010ff */
[----:B------:R-:W2:Y:S04]  /*3a0b0*/  LDL.LU R2, [R1+0x19e4] ;  /* 0x0019e40001027983 */ /* 0x000ea80000300800 */
[----:B------:R0:W-:Y:S01]  /*3a0c0*/  STL [R1+0x18], R29 ;  /* 0x0000181d01007387 */ /* 0x0001e20000100800 */
[----:B--2---:R-:W-:Y:S02]  /*3a0d0*/  F2FP.BF16.PACK_AB R2, R2, R0 ;  /* 0x000000000202723e */ /* 0x004fe400000010ff */
[----:B------:R-:W-:-:S05]  /*3a0e0*/  F2FP.BF16.PACK_AB R0, R28, R3 ;  /* 0x000000031c00723e */ /* 0x000fca00000010ff */
[----:B------:R0:W-:Y:S04]  /*3a0f0*/  STL [R1+0x10], R0 ;  /* 0x0000100001007387 */ /* 0x0001e80000100800 */
[----:B------:R0:W-:Y:S02]  /*3a100*/  STL [R1+0x14], R2 ;  /* 0x0000140201007387 */ /* 0x0001e40000100800 */
.L_x_0:
[----:B---3--:R-:W2:Y:S04]  /*3a110*/  LDL.LU R3, [R1+0x4] ;  /* 0x0000040001037983 */ /* 0x008ea80000300800 */
[----:B0-----:R-:W3:Y:S04]  /*3a120*/  LDL.LU R2, [R1+0x8] ;  /* 0x0000080001027983 */ /* 0x001ee80000300800 */
[----:B------:R-:W4:Y:S04]  /*3a130*/  LDL.LU R0, [R1+0xc] ;  /* 0x00000c0001007983 */ /* 0x000f280000300800 */
[----:B------:R-:W-:Y:S04]  /*3a140*/  STL.64 [R1+0x1a48], R22 ;  /* 0x001a481601007387 */ /* 0x000fe80000100a00 */
[----:B------:R0:W-:Y:S04]  /*3a150*/  STL.64 [R1+0x1a40], R20 ;  /* 0x001a401401007387 */ /* 0x0001e80000100a00 */
[----:B0-----:R-:W5:Y:S04]  /*3a160*/  LDL.LU R20, [R1+0x10] ;  /* 0x0000100001147983 */ /* 0x001f680000300800 */
[----:B------:R-:W5:Y:S04]  /*3a170*/  LDL.LU R21, [R1+0x14] ;  /* 0x0000140001157983 */ /* 0x000f680000300800 */
[----:B------:R-:W5:Y:S04]  /*3a180*/  LDL.LU R22, [R1+0x18] ;  /* 0x0000180001167983 */ /* 0x000f680000300800 */
[----:B------:R-:W5:Y:S04]  /*3a190*/  LDL.LU R23, [R1+0x1c] ;  /* 0x00001c0001177983 */ /* 0x000f680000300800 */
[----:B------:R-:W-:Y:S04]  /*3a1a0*/  STL.64 [R1+0x1a38], R26 ;  /* 0x001a381a01007387 */ /* 0x000fe80000100a00 */
[----:B------:R0:W-:Y:S04]  /*3a1b0*/  STL.64 [R1+0x1a30], R24 ;  /* 0x001a301801007387 */ /* 0x0001e80000100a00 */
[----:B0-----:R-:W5:Y:S04]  /*3a1c0*/  LDL.LU R24, [R1] ;  /* 0x0000000001187983 */ /* 0x001f680000300800 */
[----:B------:R-:W0:Y:S02]  /*3a1d0*/  S2R R29, SR_TID.X ;  /* 0x00000000001d7919 */ /* 0x000e240000002100 */
[----:B0-----:R-:W-:-:S02]  /*3a1e0*/  IMAD.SHL.U32 R28, R29, 0x4, RZ ;  /* 0x000000041d1c7824 */ /* 0x001fc400078e00ff */
[----:B------:R-:W-:Y:S01]  /*3a1f0*/  BAR.SYNC.DEFER_BLOCKING 0x0 ;  /* 0x0000000000007b1d */ /* 0x000fe20000010000 */
[----:B--2---:R-:W-:Y:S02]  /*3a200*/  IMAD.MOV.U32 R25, RZ, RZ, R3 ;  /* 0x000000ffff197224 */ /* 0x004fe400078e0003 */
[C---:B------:R-:W-:Y:S02]  /*3a210*/  IMAD.SHL.U32 R3, R29.reuse, 0x8, RZ ;  /* 0x000000081d037824 */ /* 0x040fe400078e00ff */
[----:B---3--:R-:W-:Y:S02]  /*3a220*/  IMAD.MOV.U32 R26, RZ, RZ, R2 ;  /* 0x000000ffff1a7224 */ /* 0x008fe400078e0002 */
[----:B------:R-:W-:Y:S01]  /*3a230*/  IMAD.SHL.U32 R2, R29, 0x20, RZ ;  /* 0x000000201d027824 */ /* 0x000fe200078e00ff */
[----:B------:R-:W-:Y:S01]  /*3a240*/  LOP3.LUT R3, R3, 0x100, RZ, 0xc0, !PT ;  /* 0x0000010003037812 */ /* 0x000fe200078ec0ff */
[----:B----4-:R-:W-:Y:S02]  /*3a250*/  IMAD.MOV.U32 R27, RZ, RZ, R0 ;  /* 0x000000ffff1b7224 */ /* 0x010fe400078e0000 */
[----:B------:R-:W-:-:S05]  /*3a260*/  IMAD.SHL.U32 R0, R29, 0x80, RZ ;  /* 0x000000801d007824 */ /* 0x000fca00078e00ff */
[----:B------:R-:W-:-:S04]  /*3a270*/  LOP3.LUT R0, R0, 0xc00, RZ, 0xc0, !PT ;  /* 0x00000c0000007812 */ /* 0x000fc800078ec0ff */
[----:B------:R-:W-:Y:S01]  /*3a280*/  LOP3.LUT R0, R0, 0x60, R2, 0xf8, !PT ;  /* 0x0000006000007812 */ /* 0x000fe200078ef802 */
[C---:B------:R-:W-:Y:S01]  /*3a290*/  IMAD.SHL.U32 R2, R29.reuse, 0x200, RZ ;  /* 0x000002001d027824 */ /* 0x040fe200078e00ff */
[----:B------:R-:W-:Y:S02]  /*3a2a0*/  LOP3.LUT R29, R29, 0x3f, RZ, 0xc0, !PT ;  /* 0x0000003f1d1d7812 */ /* 0x000fe400078ec0ff */
[----:B------:R-:W-:Y:S02]  /*3a2b0*/  LOP3.LUT R0, R0, 0x70, R28, 0x78, !PT ;  /* 0x0000007000007812 */ /* 0x000fe400078e781c */
[----:B------:R-:W-:-:S03]  /*3a2c0*/  LOP3.LUT R2, R2, 0xc00, RZ, 0xc0, !PT ;  /* 0x00000c0002027812 */ /* 0x000fc600078ec0ff */
[----:B------:R-:W-:Y:S02]  /*3a2d0*/  IMAD.IADD R0, R3, 0x1, R0 ;  /* 0x0000000103007824 */ /* 0x000fe400078e0200 */
[----:B------:R-:W-:-:S03]  /*3a2e0*/  IMAD R2, R29, 0x10, R2 ;  /* 0x000000101d027824 */ /* 0x000fc600078e0202 */
[----:B-----5:R0:W-:Y:S04]  /*3a2f0*/  STS.128 [R0], R20 ;  /* 0x0000001400007388 */ /* 0x0201e80000000c00 */
[----:B0-----:R-:W2:Y:S04]  /*3a300*/  LDL.LU.64 R22, [R1+0x1a48] ;  /* 0x001a480001167983 */ /* 0x001ea80000300a00 */
[----:B------:R-:W2:Y:S04]  /*3a310*/  LDL.LU.64 R20, [R1+0x1a40] ;  /* 0x001a400001147983 */ /* 0x000ea80000300a00 */
[----:B------:R0:W-:Y:S04]  /*3a320*/  STS.128 [R0+0x80], R24 ;  /* 0x0000801800007388 */ /* 0x0001e80000000c00 */
[----:B------:R-:W-:Y:S04]  /*3a330*/  STS.128 [R0+0x200], R4 ;  /* 0x0002000400007388 */ /* 0x000fe80000000c00 */
[----:B------:R-:W-:Y:S04]  /*3a340*/  STS.128 [R0+0x280], R8 ;  /* 0x0002800800007388 */ /* 0x000fe80000000c00 */
[----:B------:R-:W-:Y:S01]  /*3a350*/  BAR.SYNC.DEFER_BLOCKING 0x0 ;  /* 0x0000000000007b1d */ /* 0x000fe20000010000 */
[----:B------:R-:W-:-:S02]  /*3a360*/  LOP3.LUT R3, R2, 0x20, RZ, 0x3c, !PT ;  /* 0x0000002002037812 */ /* 0x000fc400078e3cff */
[----:B------:R-:W-:-:S03]  /*3a370*/  LOP3.LUT R29, R2, 0x40, RZ, 0x3c, !PT ;  /* 0x00000040021d7812 */ /* 0x000fc600078e3cff */
[----:B0-----:R-:W3:Y:S04]  /*3a380*/  LDL.LU.64 R26, [R1+0x1a38] ;  /* 0x001a3800011a7983 */ /* 0x001ee80000300a00 */
[----:B------:R-:W3:Y:S01]  /*3a390*/  LDL.LU.64 R24, [R1+0x1a30] ;  /* 0x001a300001187983 */ /* 0x000ee20000300a00 */
[----:B------:R-:W-:-:S03]  /*3a3a0*/  LOP3.LUT R28, R2, 0x60, RZ, 0x3c, !PT ;  /* 0x00000060021c7812 */ /* 0x000fc600078e3cff */
[----:B------:R-:W0:Y:S04]  /*3a3b0*/  LDS.128 R4, [R2] ;  /* 0x0000000002047984 */ /* 0x000e280000000c00 */
[----:B------:R-:W1:Y:S04]  /*3a3c0*/  LDS.128 R8, [R3] ;  /* 0x0000000003087984 */ /* 0x000e680000000c00 */
[----:B0-----:R-:W-:Y:S04]  /*3a3d0*/  STL [R1+0x1a14], R5 ;  /* 0x001a140501007387 */ /* 0x001fe80000100800 */
[----:B------:R-:W-:Y:S01]  /*3a3e0*/  STL [R1+0x1a10], R7 ;  /* 0x001a100701007387 */ /* 0x000fe20000100800 */
[----:B-1----:R-:W-:-:S03]  /*3a3f0*/  IMAD.MOV.U32 R3, RZ, RZ, R8 ;  /* 0x000000ffff037224 */ /* 0x002fc600078e0008 */
[----:B------:R-:W-:Y:S04]  /*3a400*/  STL [R1+0x34], R9 ;  /* 0x0000340901007387 */ /* 0x000fe80000100800 */
[----:B------:R-:W-:Y:S04]  /*3a410*/  STL.64 [R1+0x38], R10 ;  /* 0x0000380a01007387 */ /* 0x000fe80000100a00 */
[----:B------:R-:W0:Y:S04]  /*3a420*/  LDS.128 R8, [R29] ;  /* 0x000000001d087984 */ /* 0x000e280000000c00 */
[----:B0-----:R-:W-:Y:S04]  /*3a430*/  STL.64 [R1+0x40], R8 ;  /* 0x0000400801007387 */ /* 0x001fe80000100a00 */
[----:B------:R-:W-:Y:S04]  /*3a440*/  STL.64 [R1+0x48], R10 ;  /* 0x0000480a01007387 */ /* 0x000fe80000100a00 */
[----:B------:R-:W0:Y:S04]  /*3a450*/  LDS.128 R8, [R28] ;  /* 0x000000001c087984 */ /* 0x000e280000000c00 */
[----:B------:R-:W-:Y:S06]  /*3a460*/  BAR.SYNC.DEFER_BLOCKING 0x0 ;  /* 0x0000000000007b1d */ /* 0x000fec0000010000 */
[----:B------:R-:W-:Y:S01]  /*3a470*/  STS.128 [R0+0x80], R16 ;  /* 0x0000801000007388 */ /* 0x000fe20000000c00 */
[----:B0-----:R-:W-:-:S03]  /*3a480*/  IMAD.MOV.U32 R7, RZ, RZ, R10 ;  /* 0x000000ffff077224 */ /* 0x001fc600078e000a */
[----:B------:R-:W-:Y:S01]  /*3a490*/  STL [R1+0x24], R9 ;  /* 0x0000240901007387 */ /* 0x000fe20000100800 */
[----:B------:R-:W-:-:S03]  /*3a4a0*/  IMAD.MOV.U32 R5, RZ, RZ, R8 ;  /* 0x000000ffff057224 */ /* 0x000fc600078e0008 */
[----:B------:R-:W-:Y:S04]  /*3a4b0*/  STL [R1+0x2c], R11 ;  /* 0x00002c0b01007387 */ /* 0x000fe80000100800 */
[----:B------:R0:W-:Y:S04]  /*3a4c0*/  STL [R1+0x1a2c], R7 ;  /* 0x001a2c0701007387 */ /* 0x0001e80000100800 */
[----:B0-----:R-:W4:Y:S04]  /*3a4d0*/  LDL R7, [R1+0x19dc] ;  /* 0x0019dc0001077983 */ /* 0x001f280000100800 */
[----:B------:R0:W-:Y:S04]  /*3a4e0*/  STL [R1+0x1a28], R5 ;  /* 0x001a280501007387 */ /* 0x0001e80000100800 */
[----:B------:R-:W5:Y:S04]  /*3a4f0*/  LDL R19, [R1+0x19d4] ;  /* 0x0019d40001137983 */ /* 0x000f680000100800 */
[----:B0-----:R-:W4:Y:S04]  /*3a500*/  LDL R5, [R1+0x19d8] ;  /* 0x0019d80001057983 */ /* 0x001f280000100800 */
[----:B------:R-:W-:Y:S04]  /*3a510*/  STS.128 [R0], R12 ;  /* 0x0000000c00007388 */ /* 0x000fe80000000c00 */
[----:B--2---:R0:W-:Y:S04]  /*3a520*/  STS.128 [R0+0x200], R20 ;  /* 0x0002001400007388 */ /* 0x0041e80000000c00 */
[----:B0-----:R-:W2:Y:S04]  /*3a530*/  LDL R22, [R1+0x19cc] ;  /* 0x0019cc0001167983 */ /* 0x001ea80000100800 */
[----:B---3--:R-:W-:Y:S04]  /*3a540*/  STS.128 [R0+0x280], R24 ;  /* 0x0002801800007388 */ /* 0x008fe80000000c00 */
[----:B------:R-:W-:Y:S01]  /*3a550*/  BAR.SYNC.DEFER_BLOCKING 0x0 ;  /* 0x0000000000007b1d */ /* 0x000fe20000010000 */
[----:B------:R-:W-:-:S05]  /*3a560*/  IMAD.MOV.U32 R23, RZ, RZ, R3 ;  /* 0x000000ffff177224 */ /* 0x000fca00078e0003 */
[----:B------:R-:W0:Y:S01]  /*3a570*/  S2R R18, SR_TID.X ;  /* 0x0000000000127919 */ /* 0x000e220000002100 */
[----:B------:R-:W-:-:S03]  /*3a580*/  IMAD.U32 R3, RZ, RZ, UR7 ;  /* 0x00000007ff037e24 */ /* 0x000fc6000f8e00ff */
[----:B------:R-:W1:Y:S01]  /*3a590*/  LDS.128 R8, [R2] ;  /* 0x0000000002087984 */ /* 0x000e620000000c00 */
[----:B------:R-:W-:Y:S01]  /*3a5a0*/  IMAD.MOV.U32 R14, RZ, RZ, c[0x0][0x194] ;  /* 0x00006500ff0e7624 */ /* 0x000fe200078e00ff */
[----:B------:R-:W-:Y:S02]  /*3a5b0*/  ULDC UR10, c[0x0][0x17c] ;  /* 0x00005f00000a7ab9 */ /* 0x000fe40000000800 */
[----:B------:R-:W-:Y:S02]  /*3a5c0*/  ULDC UR6, c[0x0][0x198] ;  /* 0x0000660000067ab9 */ /* 0x000fe40000000800 */
[----:B------:R-:W-:Y:S02]  /*3a5d0*/  UISETP.GE.AND UP0, UPT, UR7, UR10, UPT ;  /* 0x0000000a0700728c */ /* 0x000fe4000bf06270 */
[----:B------:R-:W-:Y:S01]  /*3a5e0*/  UIMAD UR4, UR7, UR6, URZ ;  /* 0x00000006070472a4 */ /* 0x000fe2000f8e023f */
[----:B------:R-:W-:Y:S01]  /*3a5f0*/  IMAD.U32 R12, RZ, RZ, UR7 ;  /* 0x00000007ff0c7e24 */ /* 0x000fe2000f8e00ff */
[C---:B0-----:R-:W-:Y:S01]  /*3a600*/  LOP3.LUT R21, R18.reuse, 0x3f, RZ, 0xc0, !PT ;  /* 0x0000003f12157812 */ /* 0x041fe200078ec0ff */
[----:B------:R-:W-:-:S05]  /*3a610*/  IMAD.SHL.U32 R18, R18, 0x200, RZ ;  /* 0x0000020012127824 */ /* 0x000fca00078e00ff */
[----:B------:R-:W-:-:S05]  /*3a620*/  LOP3.LUT R18, R18, 0xc00, RZ, 0xc0, !PT ;  /* 0x00000c0012127812 */ /* 0x000fca00078ec0ff */
[----:B------:R-:W-:-:S05]  /*3a630*/  IMAD R18, R21, 0x10, R18 ;  /* 0x0000001015127824 */ /* 0x000fca00078e0212 */
[----:B------:R-:W-:Y:S01]  /*3a640*/  LOP3.LUT R18, R18, 0x20, RZ, 0x3c, !PT ;  /* 0x0000002012127812 */ /* 0x000fe200078e3cff */
[----:B-1----:R0:W-:Y:S04]  /*3a650*/  STL [R1+0x19f8], R9 ;  /* 0x0019f80901007387 */ /* 0x0021e80000100800 */
[----:B0-----:R-:W0:Y:S01]  /*3a660*/  S2R R9, SR_TID.X ;  /* 0x0000000000097919 */ /* 0x001e220000002100 */
[----:B------:R-:W-:Y:S01]  /*3a670*/  UISETP.GE.AND UP1, UPT, UR12, UR10, UPT ;  /* 0x0000000a0c00728c */ /* 0x000fe2000bf26270 */
[C---:B-----5:R-:W-:Y:S01]  /*3a680*/  IMAD R0, R19.reuse, c[0x0][0x194], RZ ;  /* 0x0000650013007a24 */ /* 0x060fe200078e02ff */
[----:B------:R-:W-:-:S04]  /*3a690*/  ISETP.GE.AND P1, PT, R19, c[0x0][0x178], PT ;  /* 0x00005e0013007a0c */ /* 0x000fc80003f26270 */
[----:B------:R-:W-:-:S04]  /*3a6a0*/  LEA R26, P3, R0, c[0x0][0x170], 0x1 ;  /* 0x00005c00001a7a11 */ /* 0x000fc800078608ff */
[----:B------:R-:W-:Y:S01]  /*3a6b0*/  LEA.HI.X.SX32 R27, R0, c[0x0][0x174], 0x1, P3 ;  /* 0x00005d00001b7a11 */ /* 0x000fe200018f0eff */
[----:B------:R-:W-:Y:S01]  /*3a6c0*/  IMAD.U32 R0, RZ, RZ, UR4 ;  /* 0x00000004ff007e24 */ /* 0x000fe2000f8e00ff */
[----:B------:R-:W-:Y:S02]  /*3a6d0*/  PLOP3.LUT P3, PT, PT, PT, UP0, 0x40, 0x0 ;  /* 0x000000000000781c */ /* 0x000fe40003f6e808 */
[----:B------:R-:W-:Y:S02]  /*3a6e0*/  ISETP.LT.AND P1, PT, R12, c[0x0][0x17c], !P1 ;  /* 0x00005f000c007a0c */ /* 0x000fe40004f21270 */
[----:B----4-:R-:W-:Y:S01]  /*3a6f0*/  ISETP.LT.AND P3, PT, R5, c[0x0][0x178], P3 ;  /* 0x00005e0005007a0c */ /* 0x010fe20001f61270 */
[----:B------:R-:W-:Y:S01]  /*3a700*/  UIADD3 UR4, UR4, UR6, URZ ;  /* 0x0000000604047290 */ /* 0x000fe2000fffe03f */
[C---:B--2---:R-:W-:Y:S01]  /*3a710*/  ISETP.GE.AND P0, PT, R22.reuse, c[0x0][0x178], PT ;  /* 0x00005e0016007a0c */ /* 0x044fe20003f06270 */
[----:B------:R-:W-:-:S03]  /*3a720*/  IMAD R2, R22, c[0x0][0x194], RZ ;  /* 0x0000650016027a24 */ /* 0x000fc600078e02ff */
[----:B------:R-:W-:Y:S01]  /*3a730*/  ISETP.LT.AND P0, PT, R3, c[0x0][0x17c], !P0 ;  /* 0x00005f0003007a0c */ /* 0x000fe20004701270 */
[----:B------:R-:W-:Y:S01]  /*3a740*/  IMAD R3, R14, 0x80, R2 ;  /* 0x000000800e037824 */ /* 0x000fe200078e0202 */
[----:B------:R-:W-:-:S03]  /*3a750*/  LEA R28, P2, R2, c[0x0][0x170], 0x1 ;  /* 0x00005c00021c7a11 */ /* 0x000fc600078408ff */
[----:B------:R-:W-:Y:S01]  /*3a760*/  IMAD R14, R14, 0x40, R3 ;  /* 0x000000400e0e7824 */ /* 0x000fe200078e0203 */
[----:B------:R-:W-:Y:S02]  /*3a770*/  LEA.HI.X.SX32 R29, R2, c[0x0][0x174], 0x1, P2 ;  /* 0x00005d00021d7a11 */ /* 0x000fe400010f0eff */
[----:B------:R-:W-:Y:S02]  /*3a780*/  PLOP3.LUT P2, PT, PT, PT, UP0, 0x40, 0x0 ;  /* 0x000000000000781c */ /* 0x000fe40003f4e808 */
[----:B------:R-:W-:Y:S01]  /*3a790*/  LEA R24, P4, R3, c[0x0][0x170], 0x1 ;  /* 0x00005c0003187a11 */ /* 0x000fe200078808ff */
[----:B------:R-:W-:Y:S01]  /*3a7a0*/  IMAD.WIDE R12, R0, 0x2, R28 ;  /* 0x00000002000c7825 */ /* 0x000fe200078e021c */
[----:B------:R-:W-:Y:S02]  /*3a7b0*/  ISETP.LT.AND P2, PT, R7, c[0x0][0x178], P2 ;  /* 0x00005e0007007a0c */ /* 0x000fe40001741270 */
[----:B------:R-:W-:Y:S02]  /*3a7c0*/  LEA R2, P5, R14, c[0x0][0x170], 0x1 ;  /* 0x00005c000e027a11 */ /* 0x000fe400078a08ff */
[----:B------:R-:W-:-:S02]  /*3a7d0*/  LEA.HI.X.SX32 R25, R3, c[0x0][0x174], 0x1, P4 ;  /* 0x00005d0003197a11 */ /* 0x000fc400020f0eff */
[----:B------:R-:W-:Y:S01]  /*3a7e0*/  LEA.HI.X.SX32 R3, R14, c[0x0][0x174], 0x1, P5 ;  /* 0x00005d000e037a11 */ /* 0x000fe200028f0eff */
[----:B------:R1:W-:Y:S01]  /*3a7f0*/  @P0 STG.E.U16 [R12.64], R4 ;  /* 0x000000040c000986 */ /* 0x0003e2000c101508 */
[----:B------:R-:W-:Y:S01]  /*3a800*/  UISETP.GE.AND UP0, UPT, UR11, UR10, UPT ;  /* 0x0000000a0b00728c */ /* 0x000fe2000bf06270 */
[----:B------:R-:W-:-:S04]  /*3a810*/  IMAD.WIDE R14, R0, 0x2, R24 ;  /* 0x00000002000e7825 */ /* 0x000fc800078e0218 */
[----:B------:R-:W-:-:S04]  /*3a820*/  IMAD.WIDE R16, R0, 0x2, R2 ;  /* 0x0000000200107825 */ /* 0x000fc800078e0202 */
[----:B-1----:R-:W-:Y:S01]  /*3a830*/  IMAD.WIDE R12, R0, 0x2, R26 ;  /* 0x00000002000c7825 */ /* 0x002fe200078e021a */
[----:B------:R-:W-:-:S04]  /*3a840*/  PLOP3.LUT P0, PT, PT, PT, UP0, 0x40, 0x0 ;  /* 0x000000000000781c */ /* 0x000fc80003f0e808 */
[----:B------:R1:W-:Y:S04]  /*3a850*/  @P1 STG.E.U16 [R12.64], R6 ;  /* 0x000000060c001986 */ /* 0x0003e8000c101508 */
[----:B------:R-:W-:Y:S01]  /*3a860*/  @P2 STG.E.U16 [R14.64], R8 ;  /* 0x000000080e002986 */ /* 0x000fe2000c101508 */
[----:B------:R-:W-:-:S03]  /*3a870*/  PLOP3.LUT P2, PT, PT, PT, UP0, 0x40, 0x0 ;  /* 0x000000000000781c */ /* 0x000fc60003f4e808 */
[----:B------:R2:W-:Y:S01]  /*3a880*/  @P3 STG.E.U16 [R16.64], R10 ;  /* 0x0000000a10003986 */ /* 0x0005e2000c101508 */
[----:B------:R-:W-:Y:S02]  /*3a890*/  PLOP3.LUT P3, PT, PT, PT, UP0, 0x40, 0x0 ;  /* 0x000000000000781c */ /* 0x000fe40003f6e808 */
[----:B------:R-:W-:Y:S01]  /*3a8a0*/  ISETP.LT.AND P0, PT, R22, c[0x0][0x178], P0 ;  /* 0x00005e0016007a0c */ /* 0x000fe20000701270 */
[----:B------:R-:W-:Y:S01]  /*3a8b0*/  IMAD.U32 R0, RZ, RZ, UR4 ;  /* 0x00000004ff007e24 */ /* 0x000fe2000f8e00ff */
[----:B------:R-:W-:Y:S01]  /*3a8c0*/  ISETP.LT.AND P2, PT, R19, c[0x0][0x178], P2 ;  /* 0x00005e0013007a0c */ /* 0x000fe20001741270 */
[----:B------:R3:W-:Y:S01]  /*3a8d0*/  LDS.128 R12, [R18] ;  /* 0x00000000120c7984 */ /* 0x0007e20000000c00 */
[----:B------:R-:W-:Y:S02]  /*3a8e0*/  ISETP.LT.AND P3, PT, R7, c[0x0][0x178], P3 ;  /* 0x00005e0007007a0c */ /* 0x000fe40001f61270 */
[----:B------:R-:W-:Y:S01]  /*3a8f0*/  PRMT R4, R4, 0x7632, R4 ;  /* 0x0000763204047816 */ /* 0x000fe20000000004 */
[----:B------:R-:W-:Y:S01]  /*3a900*/  IMAD.WIDE R20, R0, 0x2, R24 ;  /* 0x0000000200147825 */ /* 0x000fe200078e0218 */
[----:B-1----:R-:W-:-:S03]  /*3a910*/  PRMT R6, R6, 0x7632, R6 ;  /* 0x0000763206067816 */ /* 0x002fc60000000006 */
[----:B--2---:R-:W-:Y:S01]  /*3a920*/  IMAD.WIDE R16, R0, 0x2, R28 ;  /* 0x0000000200107825 */ /* 0x004fe200078e021c */
[----:B------:R-:W-:-:S03]  /*3a930*/  PRMT R8, R8, 0x7632, R8 ;  /* 0x0000763208087816 */ /* 0x000fc60000000008 */
[----:B---3--:R-:W-:Y:S01]  /*3a940*/  IMAD.WIDE R18, R0, 0x2, R26 ;  /* 0x0000000200127825 */ /* 0x008fe200078e021a */
[----:B------:R-:W-:Y:S04]  /*3a950*/  @P0 STG.E.U16 [R16.64], R4 ;  /* 0x0000000410000986 */ /* 0x000fe8000c101508 */
[----:B------:R-:W-:Y:S01]  /*3a960*/  @P2 STG.E.U16 [R18.64], R6 ;  /* 0x0000000612002986 */ /* 0x000fe2000c101508 */
[----:B------:R-:W-:-:S03]  /*3a970*/  PLOP3.LUT P1, PT, PT, PT, UP0, 0x40, 0x0 ;  /* 0x000000000000781c */ /* 0x000fc60003f2e808 */
[----:B------:R0:W-:Y:S01]  /*3a980*/  @P3 STG.E.U16 [R20.64], R8 ;  /* 0x0000000814003986 */ /* 0x0001e2000c101508 */
[----:B------:R-:W-:Y:S01]  /*3a990*/  PLOP3.LUT P4, PT, PT, PT, UP1, 0x40, 0x0 ;  /* 0x000000000000781c */ /* 0x000fe20003f8e818 */
[----:B------:R-:W-:Y:S01]  /*3a9a0*/  UIADD3 UR4, UR4, UR6, URZ ;  /* 0x0000000604047290 */ /* 0x000fe2000fffe03f */
[----:B------:R-:W-:Y:S02]  /*3a9b0*/  ISETP.LT.AND P1, PT, R5, c[0x0][0x178], P1 ;  /* 0x00005e0005007a0c */ /* 0x000fe40000f21270 */
[----:B------:R-:W-:Y:S02]  /*3a9c0*/  ISETP.LT.AND P2, PT, R22, c[0x0][0x178], P4 ;  /* 0x00005e0016007a0c */ /* 0x000fe40002741270 */
[C---:B0-----:R-:W-:Y:S01]  /*3a9d0*/  LOP3.LUT R20, R9.reuse, 0x3f, RZ, 0xc0, !PT ;  /* 0x0000003f09147812 */ /* 0x041fe200078ec0ff */
[----:B------:R-:W-:-:S05]  /*3a9e0*/  IMAD.SHL.U32 R9, R9, 0x200, RZ ;  /* 0x0000020009097824 */ /* 0x000fca00078e00ff */
[----:B------:R-:W-:Y:S01]  /*3a9f0*/  LOP3.LUT R9, R9, 0xc00, RZ, 0xc0, !PT ;  /* 0x00000c0009097812 */ /* 0x000fe200078ec0ff */
[----:B------:R-:W-:Y:S01]  /*3aa00*/  IMAD.U32 R4, RZ, RZ, UR4 ;  /* 0x00000004ff047e24 */ /* 0x000fe2000f8e00ff */
[----:B------:R-:W-:-:S03]  /*3aa10*/  PRMT R10, R10, 0x7632, R10 ;  /* 0x000076320a0a7816 */ /* 0x000fc6000000000a */
[----:B------:R-:W-:Y:S02]  /*3aa20*/  IMAD R9, R20, 0x10, R9 ;  /* 0x0000001014097824 */ /* 0x000fe400078e0209 */
[----:B------:R-:W-:-:S03]  /*3aa30*/  IMAD.WIDE R16, R0, 0x2, R2 ;  /* 0x0000000200107825 */ /* 0x000fc600078e0202 */
[----:B------:R-:W-:Y:S01]  /*3aa40*/  LOP3.LUT R9, R9, 0x40, RZ, 0x3c, !PT ;  /* 0x0000004009097812 */ /* 0x000fe200078e3cff */
[----:B------:R-:W-:Y:S02]  /*3aa50*/  IMAD.MOV.U32 R8, RZ, RZ, R23 ;  /* 0x000000ffff087224 */ /* 0x000fe400078e0017 */
[----:B------:R-:W-:Y:S01]  /*3aa60*/  IMAD.WIDE R18, R4, 0x2, R28 ;  /* 0x0000000204127825 */ /* 0x000fe200078e021c */
[----:B------:R0:W-:Y:S04]  /*3aa70*/  @P1 STG.E.U16 [R16.64], R10 ;  /* 0x0000000a10001986 */ /* 0x0001e8000c101508 */
[----:B------:R-:W-:Y:S04]  /*3aa80*/  @P2 STG.E.U16 [R18.64], R8 ;  /* 0x0000000812002986 */ /* 0x000fe8000c101508 */
[----:B------:R-:W1:Y:S04]  /*3aa90*/  LDS.128 R16, [R9] ;  /* 0x0000000009107984 */ /* 0x000e680000000c00 */
[----:B0-----:R-:W2:Y:S04]  /*3aaa0*/  LDL R10, [R1+0x19d4] ;  /* 0x0019d400010a7983 */ /* 0x001ea80000100800 */
[----:B-1----:R0:W-:Y:S04]  /*3aab0*/  STL.64 [R1+0x1a20], R16 ;  /* 0x001a201001007387 */ /* 0x0021e80000100a00 */
[----:B0-----:R-:W3:Y:S01]  /*3aac0*/  LDL.LU R17, [R1+0x38] ;  /* 0x0000380001117983 */ /* 0x001ee20000300800 */
[----:B------:R-:W-:Y:S01]  /*3aad0*/  PLOP3.LUT P0, PT, PT, PT, UP1, 0x40, 0x0 ;  /* 0x000000000000781c */ /* 0x000fe20003f0e818 */
[----:B------:R-:W-:Y:S01]  /*3aae0*/  UISETP.GE.AND UP0, UPT, UR13, UR10, UPT ;  /* 0x0000000a0d00728c */ /* 0x000fe2000bf06270 */
[----:B------:R-:W-:-:S02]  /*3aaf0*/  PLOP3.LUT P3, PT, PT, PT, UP1, 0x40, 0x0 ;  /* 0x000000000000781c */ /* 0x000fc40003f6e818 */
[----:B------:R-:W-:Y:S01]  /*3ab00*/  PLOP3.LUT P4, PT, PT, PT, UP1, 0x40, 0x0 ;  /* 0x000000000000781c */ /* 0x000fe20003f8e818 */
[----:B------:R0:W-:Y:S01]  /*3ab10*/  STL [R1+0x19ec], R19 ;  /* 0x0019ec1301007387 */ /* 0x0001e20000100800 */
[----:B------:R-:W-:Y:S01]  /*3ab20*/  ISETP.LT.AND P1, PT, R7, c[0x0][0x178], P3 ;  /* 0x00005e0007007a0c */ /* 0x000fe20001f21270 */
[----:B------:R-:W-:Y:S01]  /*3ab30*/  IMAD.MOV.U32 R21, RZ, RZ, R22 ;  /* 0x000000ffff157224 */ /* 0x000fe200078e0016 */
[----:B------:R-:W-:Y:S02]  /*3ab40*/  ISETP.LT.AND P2, PT, R5, c[0x0][0x178], P4 ;  /* 0x00005e0005007a0c */ /* 0x000fe40002741270 */
[----:B------:R-:W-:Y:S01]  /*3ab50*/  PLOP3.LUT P3, PT, PT, PT, UP0, 0x40, 0x0 ;  /* 0x000000000000781c */ /* 0x000fe20003f6e808 */
[----:B0-----:R-:W4:Y:S01]  /*3ab60*/  LDL.LU R19, [R1+0x19cc] ;  /* 0x0019cc0001137983 */ /* 0x001f220000300800 */
[----:B------:R-:W-:Y:S02]  /*3ab70*/  IMAD.WIDE R22, R4, 0x2, R26 ;  /* 0x0000000204167825 */ /* 0x000fe400078e021a */
[----:B------:R-:W-:-:S02]  /*3ab80*/  ISETP.LT.AND P3, PT, R21, c[0x0][0x178], P3 ;  /* 0x00005e0015007a0c */ /* 0x000fc40001f61270 */
[----:B------:R-:W-:-:S04]  /*3ab90*/  IMAD.WIDE R20, R4, 0x2, R24 ;  /* 0x0000000204147825 */ /* 0x000fc800078e0218 */
[----:B------:R-:W-:Y:S02]  /*3aba0*/  IMAD.MOV.U32 R16, RZ, RZ, R8 ;  /* 0x000000ffff107224 */ /* 0x000fe400078e0008 */
[----:B------:R-:W-:Y:S01]  /*3abb0*/  IMAD.WIDE R8, R4, 0x2, R2 ;  /* 0x0000000204087825 */ /* 0x000fe200078e0202 */
[----:B------:R-:W-:Y:S02]  /*3abc0*/  UIADD3 UR4, UR4, UR6, URZ ;  /* 0x0000000604047290 */ /* 0x000fe4000fffe03f */
[----:B------:R-:W-:-:S04]  /*3abd0*/  PRMT R6, R16, 0x7632, R6 ;  /* 0x0000763210067816 */ /* 0x000fc80000000006 */
[----:B------:R-:W-:Y:S01]  /*3abe0*/  IMAD.U32 R0, RZ, RZ, UR4 ;  /* 0x00000004ff007e24 */ /* 0x000fe2000f8e00ff */
[----:B------:R-:W-:Y:S01]  /*3abf0*/  PLOP3.LUT P5, PT, PT, PT, UP0, 0x40, 0x0 ;  /* 0x000000000000781c */ /* 0x000fe20003fae808 */
[----:B------:R-:W-:Y:S01]  /*3ac00*/  UISETP.GE.AND UP1, UPT, UR14, UR10, UPT ;  /* 0x0000000a0e00728c */ /* 0x000fe2000bf26270 */
[C---:B--2---:R-:W-:Y:S02]  /*3ac10*/  ISETP.LT.AND P0, PT, R10.reuse, c[0x0][0x178], P0 ;  /* 0x00005e000a007a0c */ /* 0x044fe40000701270 */
[----:B------:R-:W-:-:S03]  /*3ac20*/  ISETP.LT.AND P4, PT, R10, c[0x0][0x178], P5 ;  /* 0x00005e000a007a0c */ /* 0x000fc60002f81270 */
[----:B------:R-:W-:-:S08]  /*3ac30*/  PLOP3.LUT P5, PT, PT, PT, UP1, 0x40, 0x0 ;  /* 0x000000000000781c */ /* 0x000fd00003fae818 */
[----:B---3--:R-:W-:Y:S04]  /*3ac40*/  @P0 STG.E.U16 [R22.64], R17 ;  /* 0x0000001116000986 */ /* 0x008fe8000c101508 */
[----:B------:R-:W-:Y:S04]  /*3ac50*/  @P1 STG.E.U16 [R20.64], R12 ;  /* 0x0000000c14001986 */ /* 0x000fe8000c101508 */
[----:B------:R0:W-:Y:S04]  /*3ac60*/  @P2 STG.E.U16 [R8.64], R14 ;  /* 0x0000000e08002986 */ /* 0x0001e8000c101508 */
[----:B0-----:R-:W2:Y:S04]  /*3ac70*/  LDL.LU R9, [R1+0x40] ;  /* 0x0000400001097983 */ /* 0x001ea80000300800 */
[----:B------:R-:W3:Y:S01]  /*3ac80*/  LDL.LU R8, [R1+0x48] ;  /* 0x0000480001087983 */ /* 0x000ee20000300800 */
[----:B------:R-:W-:Y:S01]  /*3ac90*/  IMAD.WIDE R20, R0, 0x2, R28 ;  /* 0x0000000200147825 */ /* 0x000fe200078e021c */
[----:B------:R-:W-:-:S04]  /*3aca0*/  PLOP3.LUT P0, PT, PT, PT, UP0, 0x40, 0x0 ;  /* 0x000000000000781c */ /* 0x000fc80003f0e808 */
[----:B------:R0:W-:Y:S01]  /*3acb0*/  @P3 STG.E.U16 [R20.64], R6 ;  /* 0x0000000614003986 */ /* 0x0001e2000c101508 */
[----:B------:R-:W-:Y:S02]  /*3acc0*/  ISETP.LT.AND P3, PT, R7, c[0x0][0x178], P0 ;  /* 0x00005e0007007a0c */ /* 0x000fe40000761270 */
[----:B------:R-:W-:-:S04]  /*3acd0*/  PLOP3.LUT P0, PT, PT, PT, UP0, 0x40, 0x0 ;  /* 0x000000000000781c */ /* 0x000fc80003f0e808 */
[----:B------:R-:W-:Y:S01]  /*3ace0*/  ISETP.LT.AND P0, PT, R5, c[0x0][0x178], P0 ;  /* 0x00005e0005007a0c */ /* 0x000fe20000701270 */
[----:B------:R-:W-:Y:S01]  /*3acf0*/  IMAD.WIDE R22, R0, 0x2, R26 ;  /* 0x0000000200167825 */ /* 0x000fe200078e021a */
[----:B------:R-:W-:Y:S02]  /*3ad00*/  PRMT R4, R17, 0x7632, R4 ;  /* 0x0000763211047816 */ /* 0x000fe40000000004 */
[----:B------:R-:W-:Y:S01]  /*3ad10*/  PRMT R12, R12, 0x7632, R12 ;  /* 0x000076320c0c7816 */ /* 0x000fe2000000000c */
[----:B0-----:R-:W-:Y:S01]  /*3ad20*/  IMAD.WIDE R20, R0, 0x2, R24 ;  /* 0x0000000200147825 */ /* 0x001fe200078e0218 */
[----:B------:R-:W-:Y:S02]  /*3ad30*/  PLOP3.LUT P2, PT, PT, PT, UP1, 0x40, 0x0 ;  /* 0x000000000000781c */ /* 0x000fe40003f4e818 */
[----:B------:R-:W-:Y:S01]  /*3ad40*/  PRMT R14, R14, 0x7632, R14 ;  /* 0x000076320e0e7816 */ /* 0x000fe2000000000e */
[----:B------:R-:W-:Y:S01]  /*3ad50*/  IMAD.WIDE R16, R0, 0x2, R2 ;  /* 0x0000000200107825 */ /* 0x000fe200078e0202 */
[----:B------:R-:W-:Y:S01]  /*3ad60*/  ISETP.LT.AND P5, PT, R7, c[0x0][0x178], P5 ;  /* 0x00005e0007007a0c */ /* 0x000fe20002fa1270 */
[----:B------:R-:W-:Y:S01]  /*3ad70*/  @P4 STG.E.U16 [R22.64], R4 ;  /* 0x0000000416004986 */ /* 0x000fe2000c101508 */
[----:B------:R-:W-:-:S03]  /*3ad80*/  ISETP.LT.AND P2, PT, R5, c[0x0][0x178], P2 ;  /* 0x00005e0005007a0c */ /* 0x000fc60001741270 */
[----:B------:R-:W5:Y:S04]  /*3ad90*/  LDL.LU R7, [R1+0x1a2c] ;  /* 0x001a2c0001077983 */ /* 0x000f680000300800 */
[----:B------:R-:W-:Y:S04]  /*3ada0*/  @P3 STG.E.U16 [R20.64], R12 ;  /* 0x0000000c14003986 */ /* 0x000fe8000c101508 */
[----:B------:R-:W-:Y:S04]  /*3adb0*/  STL.64 [R1+0x1a00], R12 ;  /* 0x001a000c01007387 */ /* 0x000fe80000100a00 */
[----:B------:R-:W5:Y:S04]  /*3adc0*/  LDL.LU R5, [R1+0x1a28] ;  /* 0x001a280001057983 */ /* 0x000f680000300800 */
[----:B------:R0:W-:Y:S04]  /*3add0*/  @P0 STG.E.U16 [R16.64], R14 ;  /* 0x0000000e10000986 */ /* 0x0001e8000c101508 */
[----:B0-----:R-:W5:Y:S01]  /*3ade0*/  LDL.LU.64 R16, [R1+0x1a20] ;  /* 0x001a200001107983 */ /* 0x001f620000300a00 */
[----:B------:R-:W-:Y:S01]  /*3adf0*/  PLOP3.LUT P1, PT, PT, PT, UP1, 0x40, 0x0 ;  /* 0x000000000000781c */ /* 0x000fe20003f2e818 */
[----:B------:R-:W-:Y:S01]  /*3ae00*/  UIADD3 UR4, UR4, UR6, URZ ;  /* 0x0000000604047290 */ /* 0x000fe2000fffe03f */
[----:B------:R-:W-:-:S02]  /*3ae10*/  PLOP3.LUT P4, PT, PT, PT, UP1, 0x40, 0x0 ;  /* 0x000000000000781c */ /* 0x000fc40003f8e818 */
[----:B----4-:R-:W-:Y:S02]  /*3ae20*/  ISETP.LT.AND P1, PT, R19, c[0x0][0x178], P1 ;  /* 0x00005e0013007a0c */ /* 0x010fe40000f21270 */
[----:B------:R-:W-:Y:S01]  /*3ae30*/  ISETP.LT.AND P4, PT, R10, c[0x0][0x178], P4 ;  /* 0x00005e000a007a0c */ /* 0x000fe20002781270 */
[----:B------:R-:W-:-:S04]  /*3ae40*/  IMAD.U32 R4, RZ, RZ, UR4 ;  /* 0x00000004ff047e24 */ /* 0x000fc8000f8e00ff */
[----:B------:R-:W-:-:S04]  /*3ae50*/  IMAD.WIDE R20, R4, 0x2, R28 ;  /* 0x0000000204147825 */ /* 0x000fc800078e021c */
[----:B------:R-:W-:-:S04]  /*3ae60*/  IMAD.WIDE R12, R4, 0x2, R26 ;  /* 0x00000002040c7825 */ /* 0x000fc800078e021a */
[----:B------:R-:W-:Y:S01]  /*3ae70*/  IMAD.WIDE R22, R4, 0x2, R24 ;  /* 0x0000000204167825 */ /* 0x000fe200078e0218 */
[----:B------:R-:W-:Y:S01]  /*3ae80*/  UISETP.GE.AND UP0, UPT, UR15, UR10, UPT ;  /* 0x0000000a0f00728c */ /* 0x000fe2000bf06270 */
[----:B------:R-:W-:Y:S01]  /*3ae90*/  STL.64 [R1+0x1a08], R14 ;  /* 0x001a080e01007387 */ /* 0x000fe20000100a00 */
[----:B------:R-:W-:-:S04]  /*3aea0*/  UIADD3 UR4, UR4, UR6, URZ ;  /* 0x0000000604047290 */ /* 0x000fc8000fffe03f */
[----:B------:R-:W-:-:S04]  /*3aeb0*/  PLOP3.LUT P0, PT, PT, PT, UP0, 0x40, 0x0 ;  /* 0x000000000000781c */ /* 0x000fc80003f0e808 */
[----:B------:R-:W-:Y:S01]  /*3aec0*/  ISETP.LT.AND P0, PT, R19, c[0x0][0x178], P0 ;  /* 0x00005e0013007a0c */ /* 0x000fe20000701270 */
[----:B------:R-:W-:Y:S01]  /*3aed0*/  IMAD.U32 R0, RZ, RZ, UR4 ;  /* 0x00000004ff007e24 */ /* 0x000fe2000f8e00ff */
[----:B--2---:R-:W-:Y:S04]  /*3aee0*/  @P1 STG.E.U16 [R20.64], R9 ;  /* 0x0000000914001986 */ /* 0x004fe8000c101508 */
[----:B---3--:R0:W-:Y:S04]  /*3aef0*/  @P4 STG.E.U16 [R12.64], R8 ;  /* 0x000000080c004986 */ /* 0x0081e8000c101508 */
[----:B0-----:R-:W0:Y:S01]  /*3af00*/  S2R R13, SR_TID.X ;  /* 0x00000000000d7919 */ /* 0x001e220000002100 */
[----:B------:R-:W-:Y:S01]  /*3af10*/  IMAD.WIDE R20, R4, 0x2, R2 ;  /* 0x0000000204147825 */ /* 0x000fe200078e0202 */
[----:B0-----:R-:W-:-:S03]  /*3af20*/  LOP3.LUT R12, R13, 0x3f, RZ, 0xc0, !PT ;  /* 0x0000003f0d0c7812 */ /* 0x001fc600078ec0ff */
[----:B------:R-:W-:-:S05]  /*3af30*/  IMAD.SHL.U32 R13, R13, 0x200, RZ ;  /* 0x000002000d0d7824 */ /* 0x000fca00078e00ff */
[----:B------:R-:W-:-:S05]  /*3af40*/  LOP3.LUT R13, R13, 0xc00, RZ, 0xc0, !PT ;  /* 0x00000c000d0d7812 */ /* 0x000fca00078ec0ff */
[----:B------:R-:W-:-:S05]  /*3af50*/  IMAD R13, R12, 0x10, R13 ;  /* 0x000000100c0d7824 */ /* 0x000fca00078e020d */
[----:B------:R-:W-:Y:S01]  /*3af60*/  LOP3.LUT R13, R13, 0x60, RZ, 0x3c, !PT ;  /* 0x000000600d0d7812 */ /* 0x000fe200078e3cff */
[----:B-----5:R-:W-:Y:S04]  /*3af70*/  @P5 STG.E.U16 [R22.64], R16 ;  /* 0x0000001016005986 */ /* 0x020fe8000c101508 */
[----:B------:R-:W-:Y:S04]  /*3af80*/  @P2 STG.E.U16 [R20.64], R18 ;  /* 0x0000001214002986 */ /* 0x000fe8000c101508 */
[----:B------:R-:W0:Y:S01]  /*3af90*/  LDS.128 R20, [R13] ;  /* 0x000000000d147984 */ /* 0x000e220000000c00 */
[----:B------:R-:W-:-:S02]  /*3afa0*/  PLOP3.LUT P1, PT, PT, PT, UP0, 0x40, 0x0 ;  /* 0x000000000000781c */ /* 0x000fc40003f2e808 */
[----:B------:R-:W-:Y:S02]  /*3afb0*/  PRMT R6, R9, 0x7632, R6 ;  /* 0x0000763209067816 */ /* 0x000fe40000000006 */
[----:B------:R-:W-:Y:S01]  /*3afc0*/  ISETP.LT.AND P1, PT, R10, c[0x0][0x178], P1 ;  /* 0x00005e000a007a0c */ /* 0x000fe20000f21270 */
[----:B0-----:R0:W-:Y:S04]  /*3afd0*/  STL [R1+0x19e8], R21 ;  /* 0x0019e81501007387 */ /* 0x0011e80000100800 */
[----:B0-----:R-:W2:Y:S04]  /*3afe0*/  LDL.LU R21, [R1+0x19dc] ;  /* 0x0019dc0001157983 */ /* 0x001ea80000300800 */
[----:B------:R0:W-:Y:S04]  /*3aff0*/  STL [R1+0x19e4], R23 ;  /* 0x0019e41701007387 */ /* 0x0001e80000100800 */
[----:B0-----:R-:W3:Y:S04]  /*3b000*/  LDL.LU R23, [R1+0x19d8] ;  /* 0x0019d80001177983 */ /* 0x001ee80000300800 */
[----:B------:R0:W-:Y:S02]  /*3b010*/  STL.64 [R1+0x1a18], R10 ;  /* 0x001a180a01007387 */ /* 0x0001e40000100a00 */
[----:B0-----:R-:W-:-:S05]  /*3b020*/  IMAD.WIDE R10, R0, 0x2, R28 ;  /* 0x00000002000a7825 */ /* 0x001fca00078e021c */
[----:B------:R0:W-:Y:S04]  /*3b030*/  @P0 STG.E.U16 [R10.64], R6 ;  /* 0x000000060a000986 */ /* 0x0001e8000c101508 */
[----:B0-----:R-:W4:Y:S01]  /*3b040*/  LDL.LU.64 R10, [R1+0x1a18] ;  /* 0x001a1800010a7983 */ /* 0x001f220000300a00 */
[----:B------:R-:W-:Y:S01]  /*3b050*/  PLOP3.LUT P2, PT, PT, PT, UP0, 0x40, 0x0 ;  /* 0x000000000000781c */ /* 0x000fe20003f4e808 */
[----:B------:R-:W-:Y:S01]  /*3b060*/  IMAD.WIDE R14, R0, 0x2, R26 ;  /* 0x00000002000e7825 */ /* 0x000fe200078e021a */
[----:B------:R-:W-:Y:S01]  /*3b070*/  PLOP3.LUT P3, PT, PT, PT, UP0, 0x40, 0x0 ;  /* 0x000000000000781c */ /* 0x000fe20003f6e808 */
[----:B------:R-:W-:Y:S01]  /*3b080*/  UISETP.GE.AND UP0, UPT, UR16, UR10, UPT ;  /* 0x0000000a1000728c */ /* 0x000fe2000bf06270 */
[----:B------:R-:W-:Y:S01]  /*3b090*/  PRMT R4, R8, 0x7632, R4 ;  /* 0x0000763208047816 */ /* 0x000fe20000000004 */
[----:B------:R-:W-:Y:S01]  /*3b0a0*/  IMAD.WIDE R12, R0, 0x2, R24 ;  /* 0x00000002000c7825 */ /* 0x000fe200078e0218 */
[----:B------:R-:W-:-:S03]  /*3b0b0*/  PRMT R16, R16, 0x7632, R16 ;  /* 0x0000763210107816 */ /* 0x000fc60000000010 */
[----:B------:R0:W-:Y:S01]  /*3b0c0*/  @P1 STG.E.U16 [R14.64], R4 ;  /* 0x000000040e001986 */ /* 0x0001e2000c101508 */
[----:B------:R-:W-:Y:S01]  /*3b0d0*/  UIADD3 UR4, UR4, UR6, URZ ;  /* 0x0000000604047290 */ /* 0x000fe2000fffe03f */
[----:B------:R-:W-:Y:S01]  /*3b0e0*/  PLOP3.LUT P1, PT, PT, PT, UP0, 0x40, 0x0 ;  /* 0x000000000000781c */ /* 0x000fe20003f2e808 */
[----:B------:R-:W-:Y:S01]  /*3b0f0*/  IMAD.WIDE R8, R0, 0x2, R2 ;  /* 0x0000000200087825 */ /* 0x000fe200078e0202 */
[----:B------:R-:W-:-:S03]  /*3b100*/  PRMT R18, R18, 0x7632, R18 ;  /* 0x0000763212127816 */ /* 0x000fc60000000012 */
[----:B0-----:R-:W-:-:S04]  /*3b110*/  IMAD.U32 R4, RZ, RZ, UR4 ;  /* 0x00000004ff047e24 */ /* 0x001fc8000f8e00ff */
[----:B------:R-:W-:Y:S01]  /*3b120*/  IMAD.WIDE R14, R4, 0x2, R28 ;  /* 0x00000002040e7825 */ /* 0x000fe200078e021c */
[----:B------:R-:W-:Y:S02]  /*3b130*/  PRMT R6, R5, 0x7632, R6 ;  /* 0x0000763205067816 */ /* 0x000fe40000000006 */
[----:B--2---:R-:W-:-:S13]  /*3b140*/  ISETP.LT.AND P2, PT, R21, c[0x0][0x178], P2 ;  /* 0x00005e0015007a0c */ /* 0x004fda0001741270 */
[----:B------:R0:W-:Y:S01]  /*3b150*/  @P2 STG.E.U16 [R12.64], R16 ;  /* 0x000000100c002986 */ /* 0x0001e2000c101508 */
[----:B------:R-:W-:Y:S02]  /*3b160*/  PLOP3.LUT P2, PT, PT, PT, UP0, 0x40, 0x0 ;  /* 0x000000000000781c */ /* 0x000fe40003f4e808 */
[----:B---3--:R-:W-:Y:S02]  /*3b170*/  ISETP.LT.AND P3, PT, R23, c[0x0][0x178], P3 ;  /* 0x00005e0017007a0c */ /* 0x008fe40001f61270 */
[----:B------:R-:W-:Y:S01]  /*3b180*/  ISETP.LT.AND P2, PT, R19, c[0x0][0x178], P2 ;  /* 0x00005e0013007a0c */ /* 0x000fe20001741270 */
[----:B0-----:R-:W-:-:S10]  /*3b190*/  IMAD.WIDE R12, R4, 0x2, R26 ;  /* 0x00000002040c7825 */ /* 0x001fd400078e021a */
[----:B------:R0:W-:Y:S04]  /*3b1a0*/  @P3 STG.E.U16 [R8.64], R18 ;  /* 0x0000001208003986 */ /* 0x0001e8000c101508 */
[----:B------:R1:W-:Y:S01]  /*3b1b0*/  @P2 STG.E.U16 [R14.64], R5 ;  /* 0x000000050e002986 */ /* 0x0003e2000c101508 */
[----:B----4-:R-:W-:Y:S01]  /*3b1c0*/  ISETP.LT.AND P1, PT, R10, c[0x0][0x178], P1 ;  /* 0x00005e000a007a0c */ /* 0x010fe20000f21270 */
[C---:B0-----:R-:W-:Y:S02]  /*3b1d0*/  IMAD.WIDE R8, R4.reuse, 0x2, R24 ;  /* 0x0000000204087825 */ /* 0x041fe400078e0218 */
[----:B-1----:R-:W2:Y:S02]  /*3b1e0*/  LDL.LU R5, [R1+0x1a14] ;  /* 0x001a140001057983 */ /* 0x002ea40000300800 */
[----:B------:R-:W-:Y:S01]  /*3b1f0*/  IMAD.WIDE R14, R4, 0x2, R2 ;  /* 0x00000002040e7825 */ /* 0x000fe200078e0202 */
[----:B------:R-:W-:-:S07]  /*3b200*/  PRMT R4, R7, 0x7632, R4 ;  /* 0x0000763207047816 */ /* 0x000fce0000000004 */
[----:B------:R0:W-:Y:S04]  /*3b210*/  @P1 STG.E.U16 [R12.64], R7 ;  /* 0x000000070c001986 */ /* 0x0001e8000c101508 */
[----:B0-----:R-:W3:Y:S01]  /*3b220*/  LDL.LU R7, [R1+0x1a10] ;  /* 0x001a100001077983 */ /* 0x001ee20000300800 */
[----:B------:R-:W-:Y:S01]  /*3b230*/  PLOP3.LUT P0, PT, PT, PT, UP0, 0x40, 0x0 ;  /* 0x000000000000781c */ /* 0x000fe20003f0e808 */
[----:B------:R-:W-:-:S03]  /*3b240*/  UISETP.GE.AND UP1, UPT, UR17, UR10, UPT ;  /* 0x0000000a1100728c */ /* 0x000fc6000bf26270 */
[----:B------:R-:W-:Y:S02]  /*3b250*/  ISETP.LT.AND P0, PT, R21, c[0x0][0x178], P0 ;  /* 0x00005e0015007a0c */ /* 0x000fe40000701270 */
[----:B------:R-:W-:Y:S02]  /*3b260*/  PLOP3.LUT P3, PT, PT, PT, UP0, 0x40, 0x0 ;  /* 0x000000000000781c */ /* 0x000fe40003f6e808 */
[----:B------:R-:W-:Y:S01]  /*3b270*/  PLOP3.LUT P5, PT, PT, PT, UP1, 0x40, 0x0 ;  /* 0x000000000000781c */ /* 0x000fe20003fae818 */
[----:B------:R-:W-:Y:S01]  /*3b280*/  UIADD3 UR4, UR4, UR6, URZ ;  /* 0x0000000604047290 */ /* 0x000fe2000fffe03f */
[----:B------:R-:W-:Y:S02]  /*3b290*/  ISETP.LT.AND P3, PT, R23, c[0x0][0x178], P3 ;  /* 0x00005e0017007a0c */ /* 0x000fe40001f61270 */
[----:B------:R-:W-:Y:S02]  /*3b2a0*/  PLOP3.LUT P4, PT, PT, PT, UP1, 0x40, 0x0 ;  /* 0x000000000000781c */ /* 0x000fe40003f8e818 */
[----:B------:R-:W-:-:S03]  /*3b2b0*/  ISETP.LT.AND P5, PT, R19, c[0x0][0x178], P5 ;  /* 0x00005e0013007a0c */ /* 0x000fc60002fa1270 */
[----:B------:R0:W-:Y:S01]  /*3b2c0*/  @P0 STG.E.U16 [R8.64], R20 ;  /* 0x0000001408000986 */ /* 0x0001e2000c101508 */
[----:B------:R-:W-:Y:S01]  /*3b2d0*/  PLOP3.LUT P0, PT, PT, PT, UP1, 0x40, 0x0 ;  /* 0x000000000000781c */ /* 0x000fe20003f0e818 */
[----:B------:R-:W-:Y:S01]  /*3b2e0*/  UISETP.GE.AND UP0, UPT, UR18, UR10, UPT ;  /* 0x0000000a1200728c */ /* 0x000fe2000bf06270 */
[----:B------:R-:W-:Y:S01]  /*3b2f0*/  PLOP3.LUT P2, PT, PT, PT, UP1, 0x40, 0x0 ;  /* 0x000000000000781c */ /* 0x000fe20003f4e818 */
[----:B------:R-:W-:Y:S01]  /*3b300*/  IMAD.U32 R0, RZ, RZ, UR4 ;  /* 0x00000004ff007e24 */ /* 0x000fe2000f8e00ff */
[----:B------:R-:W-:Y:S02]  /*3b310*/  ISETP.LT.AND P4, PT, R10, c[0x0][0x178], P4 ;  /* 0x00005e000a007a0c */ /* 0x000fe40002781270 */
[----:B------:R-:W-:Y:S02]  /*3b320*/  ISETP.LT.AND P0, PT, R21, c[0x0][0x178], P0 ;  /* 0x00005e0015007a0c */ /* 0x000fe40000701270 */
[----:B------:R-:W-:Y:S01]  /*3b330*/  ISETP.LT.AND P2, PT, R23, c[0x0][0x178], P2 ;  /* 0x00005e0017007a0c */ /* 0x000fe20001741270 */
[C---:B------:R-:W-:Y:S01]  /*3b340*/  IMAD.WIDE R12, R0.reuse, 0x2, R28 ;  /* 0x00000002000c7825 */ /* 0x040fe200078e021c */
[----:B------:R-:W-:Y:S01]  /*3b350*/  PLOP3.LUT P1, PT, PT, PT, UP0, 0x40, 0x0 ;  /* 0x000000000000781c */ /* 0x000fe20003f2e808 */
[----:B------:R-:W-:Y:S01]  /*3b360*/  UIADD3 UR4, UR4, UR6, URZ ;  /* 0x0000000604047290 */ /* 0x000fe2000fffe03f */
[----:B------:R1:W-:Y:S01]  /*3b370*/  @P3 STG.E.U16 [R14.64], R22 ;  /* 0x000000160e003986 */ /* 0x0003e2000c101508 */
[----:B0-----:R-:W-:Y:S01]  /*3b380*/  IMAD.WIDE R8, R0, 0x2, R26 ;  /* 0x0000000200087825 */ /* 0x001fe200078e021a */
[----:B------:R-:W-:-:S02]  /*3b390*/  PRMT R20, R20, 0x7632, R20 ;  /* 0x0000763214147816 */ /* 0x000fc40000000014 */
[----:B------:R0:W-:Y:S01]  /*3b3a0*/  @P5 STG.E.U16 [R12.64], R6 ;  /* 0x000000060c005986 */ /* 0x0001e2000c101508 */
[----:B------:R-:W-:-:S03]  /*3b3b0*/  ISETP.LT.AND P1, PT, R19, c[0x0][0x178], P1 ;  /* 0x00005e0013007a0c */ /* 0x000fc60000f21270 */
[----:B------:R4:W-:Y:S01]  /*3b3c0*/  @P4 STG.E.U16 [R8.64], R4 ;  /* 0x0000000408004986 */ /* 0x0009e2000c101508 */
[----:B-1----:R-:W-:Y:S01]  /*3b3d0*/  IMAD.WIDE R14, R0, 0x2, R24 ;  /* 0x00000002000e7825 */ /* 0x002fe200078e0218 */
[----:B------:R-:W-:-:S03]  /*3b3e0*/  PRMT R22, R22, 0x7632, R22 ;  /* 0x0000763216167816 */ /* 0x000fc60000000016 */
[----:B0-----:R-:W-:Y:S01]  /*3b3f0*/  IMAD.WIDE R12, R0, 0x2, R2 ;  /* 0x00000002000c7825 */ /* 0x001fe200078e0202 */
[----:B------:R0:W-:Y:S03]  /*3b400*/  @P0 STG.E.U16 [R14.64], R20 ;  /* 0x000000140e000986 */ /* 0x0001e6000c101508 */
[----:B------:R-:W-:Y:S01]  /*3b410*/  IMAD.U32 R6, RZ, RZ, UR4 ;  /* 0x00000004ff067e24 */ /* 0x000fe2000f8e00ff */
[----:B------:R1:W-:Y:S03]  /*3b420*/  @P2 STG.E.U16 [R12.64], R22 ;  /* 0x000000160c002986 */ /* 0x0003e6000c101508 */
[C---:B----4-:R-:W-:Y:S01]  /*3b430*/  IMAD.WIDE R8, R6.reuse, 0x2, R28 ;  /* 0x0000000206087825 */ /* 0x050fe200078e021c */
[----:B0-----:R-:W4:Y:S03]  /*3b440*/  LDL.LU.64 R14, [R1+0x1a08] ;  /* 0x001a0800010e7983 */ /* 0x001f260000300a00 */
[----:B-1----:R-:W-:-:S05]  /*3b450*/  IMAD.WIDE R12, R6, 0x2, R26 ;  /* 0x00000002060c7825 */ /* 0x002fca00078e021a */
[----:B------:R0:W-:Y:S04]  /*3b460*/  STL.64 [R1], R12 ;  /* 0x0000000c01007387 */ /* 0x0001e80000100a00 */
[----:B0-----:R-:W5:Y:S04]  /*3b470*/  LDL.LU.64 R12, [R1+0x1a00] ;  /* 0x001a0000010c7983 */ /* 0x001f680000300a00 */
[----:B--2---:R0:W-:Y:S04]  /*3b480*/  @P1 STG.E.U16 [R8.64], R5 ;  /* 0x0000000508001986 */ /* 0x0041e8000c101508 */
[----:B0-----:R-:W2:Y:S01]  /*3b490*/  LDL.LU R9, [R1+0x19f8] ;  /* 0x0019f80001097983 */ /* 0x001ea20000300800 */
[----:B---3--:R-:W-:-:S05]  /*3b4a0*/  PRMT R16, R7, 0x7632, R16 ;  /* 0x0000763207107816 */ /* 0x008fca0000000010 */
[----:B------:R0:W-:Y:S04]  /*3b4b0*/  STL.64 [R1+0x19f0], R16 ;  /* 0x0019f01001007387 */ /* 0x0001e80000100a00 */
[----:B0-----:R-:W3:Y:S01]  /*3b4c0*/  LDL.LU.64 R16, [R1] ;  /* 0x0000000001107983 */ /* 0x001ee20000300a00 */
[----:B------:R-:W-:Y:S02]  /*3b4d0*/  PLOP3.LUT P3, PT, PT, PT, UP0, 0x40, 0x0 ;  /* 0x000000000000781c */ /* 0x000fe40003f6e808 */
[----:B------:R-:W-:Y:S02]  /*3b4e0*/  PLOP3.LUT P4, PT, PT, PT, UP0, 0x40, 0x0 ;  /* 0x000000000000781c */ /* 0x000fe40003f8e808 */
[----:B------:R-:W-:Y:S01]  /*3b4f0*/  PLOP3.LUT P5, PT, PT, PT, UP0, 0x40, 0x0 ;  /* 0x000000000000781c */ /* 0x000fe20003fae808 */
[----:B------:R-:W-:Y:S01]  /*3b500*/  UIADD3 UR4, UR4, UR6, URZ ;  /* 0x0000000604047290 */ /* 0x000fe2000fffe03f */
[----:B------:R-:W-:Y:S01]  /*3b510*/  ISETP.LT.AND P3, PT, R10, c[0x0][0x178], P3 ;  /* 0x00005e000a007a0c */ /* 0x000fe20001f61270 */
[----:B------:R-:W-:Y:S01]  /*3b520*/  UISETP.GE.AND UP0, UPT, UR19, UR10, UPT ;  /* 0x0000000a1300728c */ /* 0x000fe2000bf06270 */
[----:B------:R-:W-:Y:S01]  /*3b530*/  ISETP.LT.AND P4, PT, R21, c[0x0][0x178], P4 ;  /* 0x00005e0015007a0c */ /* 0x000fe20002781270 */
[----:B------:R-:W4:Y:S01]  /*3b540*/  LDL.LU R22, [R1+0x34] ;  /* 0x0000340001167983 */ /* 0x000f220000300800 */
[----:B------:R-:W-:Y:S01]  /*3b550*/  ISETP.LT.AND P0, PT, R23, c[0x0][0x178], P5 ;  /* 0x00005e0017007a0c */ /* 0x000fe20002f01270 */
[----:B------:R-:W-:Y:S01]  /*3b560*/  IMAD.U32 R8, RZ, RZ, UR4 ;  /* 0x00000004ff087e24 */ /* 0x000fe2000f8e00ff */
[----:B------:R-:W-:Y:S01]  /*3b570*/  PRMT R18, R5, 0x7632, R18 ;  /* 0x0000763205127816 */ /* 0x000fe20000000012 */
[----:B------:R-:W-:Y:S01]  /*3b580*/  IMAD.WIDE R4, R6, 0x2, R24 ;  /* 0x0000000206047825 */ /* 0x000fe200078e0218 */
[----:B------:R-:W4:Y:S05]  /*3b590*/  LDL.LU R20, [R1+0x3c] ;  /* 0x00003c0001147983 */ /* 0x000f2a0000300800 */
[----:B---3--:R0:W-:Y:S01]  /*3b5a0*/  @P3 STG.E.U16 [R16.64], R7 ;  /* 0x0000000710003986 */ /* 0x0081e2000c101508 */
[----:B------:R-:W-:-:S04]  /*3b5b0*/  PLOP3.LUT P3, PT, PT, PT, UP0, 0x40, 0x0 ;  /* 0x000000000000781c */ /* 0x000fc80003f6e808 */
[----:B------:R-:W-:Y:S01]  /*3b5c0*/  ISETP.LT.AND P3, PT, R19, c[0x0][0x178], P3 ;  /* 0x00005e0013007a0c */ /* 0x000fe20001f61270 */
[----:B--2---:R-:W-:Y:S01]  /*3b5d0*/  @P4 STG.E.U16 [R4.64], R9 ;  /* 0x0000000904004986 */ /* 0x004fe2000c101508 */
[----:B0-----:R-:W-:-:S04]  /*3b5e0*/  IMAD.WIDE R6, R6, 0x2, R2 ;  /* 0x0000000206067825 */ /* 0x001fc800078e0202 */
[----:B------:R-:W-:Y:S01]  /*3b5f0*/  IMAD.WIDE R16, R8, 0x2, R28 ;  /* 0x0000000208107825 */ /* 0x000fe200078e021c */
[----:B------:R-:W-:Y:S06]  /*3b600*/  @P0 STG.E.U16 [R6.64], R11 ;  /* 0x0000000b06000986 */ /* 0x000fec000c101508 */
[----:B------:R0:W-:Y:S04]  /*3b610*/  @P3 STG.E.U16 [R16.64], R18 ;  /* 0x0000001210003986 */ /* 0x0001e8000c101508 */
[----:B0-----:R-:W2:Y:S04]  /*3b620*/  LDL.LU.64 R16, [R1+0x19f0] ;  /* 0x0019f00001107983 */ /* 0x001ea80000300a00 */
[----:B------:R-:W3:Y:S01]  /*3b630*/  LDL.LU R18, [R1+0x19d4] ;  /* 0x0019d40001127983 */ /* 0x000ee20000300800 */
[----:B------:R-:W-:Y:S01]  /*3b640*/  UISETP.GE.AND UP1, UPT, UR20, UR10, UPT ;  /* 0x0000000a1400728c */ /* 0x000fe2000bf26270 */
[----:B------:R-:W-:-:S02]  /*3b650*/  PLOP3.LUT P4, PT, PT, PT, UP0, 0x40, 0x0 ;  /* 0x000000000000781c */ /* 0x000fc40003f8e808 */
[----:B------:R-:W-:Y:S02]  /*3b660*/  PLOP3.LUT P5, PT, PT, PT, UP0, 0x40, 0x0 ;  /* 0x000000000000781c */ /* 0x000fe40003fae808 */
[----:B------:R-:W-:Y:S02]  /*3b670*/  PLOP3.LUT P6, PT, PT, PT, UP0, 0x40, 0x0 ;  /* 0x000000000000781c */ /* 0x000fe40003fce808 */
[----:B------:R-:W-:Y:S02]  /*3b680*/  ISETP.LT.AND P4, PT, R10, c[0x0][0x178], P4 ;  /* 0x00005e000a007a0c */ /* 0x000fe40002781270 */
[----:B------:R-:W-:Y:S01]  /*3b690*/  PLOP3.LUT P0, PT, PT, PT, UP1, 0x40, 0x0 ;  /* 0x000000000000781c */ /* 0x000fe20003f0e818 */
[----:B------:R-:W-:Y:S01]  /*3b6a0*/  UIADD3 UR5, UR4, UR6, URZ ;  /* 0x0000000604057290 */ /* 0x000fe2000fffe03f */
[----:B------:R-:W-:Y:S02]  /*3b6b0*/  PLOP3.LUT P1, PT, PT, PT, UP1, 0x40, 0x0 ;  /* 0x000000000000781c */ /* 0x000fe40003f2e818 */
[----:B------:R-:W-:-:S02]  /*3b6c0*/  ISETP.LT.AND P5, PT, R21, c[0x0][0x178], P5 ;  /* 0x00005e0015007a0c */ /* 0x000fc40002fa1270 */
[----:B------:R-:W-:Y:S02]  /*3b6d0*/  ISETP.LT.AND P6, PT, R23, c[0x0][0x178], P6 ;  /* 0x00005e0017007a0c */ /* 0x000fe400037c1270 */
[----:B------:R-:W-:Y:S02]  /*3b6e0*/  ISETP.LT.AND P0, PT, R19, c[0x0][0x178], P0 ;  /* 0x00005e0013007a0c */ /* 0x000fe40000701270 */
[----:B------:R-:W-:Y:S01]  /*3b6f0*/  ISETP.LT.AND P1, PT, R10, c[0x0][0x178], P1 ;  /* 0x00005e000a007a0c */ /* 0x000fe20000f21270 */
[----:B------:R-:W-:Y:S01]  /*3b700*/  IMAD.WIDE R4, R8, 0x2, R26 ;  /* 0x0000000208047825 */ /* 0x000fe200078e021a */
[----:B------:R-:W-:-:S03]  /*3b710*/  PLOP3.LUT P2, PT, PT, PT, UP1, 0x40, 0x0 ;  /* 0x000000000000781c */ /* 0x000fc60003f4e818 */
[----:B------:R-:W-:Y:S01]  /*3b720*/  IMAD.U32 R0, RZ, RZ, UR5 ;  /* 0x00000005ff007e24 */ /* 0x000fe2000f8e00ff */
[----:B----4-:R-:W-:Y:S01]  /*3b730*/  PRMT R14, R9, 0x7632, R14 ;  /* 0x00007632090e7816 */ /* 0x010fe2000000000e */
[C---:B------:R-:W-:Y:S01]  /*3b740*/  IMAD.WIDE R6, R8.reuse, 0x2, R24 ;  /* 0x0000000208067825 */ /* 0x040fe200078e0218 */
[----:B------:R-:W-:Y:S02]  /*3b750*/  ISETP.LT.AND P2, PT, R21, c[0x0][0x178], P2 ;  /* 0x00005e0015007a0c */ /* 0x000fe40001741270 */
[----:B-----5:R-:W-:Y:S01]  /*3b760*/  PRMT R12, R11, 0x7632, R12 ;  /* 0x000076320b0c7816 */ /* 0x020fe2000000000c */
[----:B------:R-:W-:Y:S01]  /*3b770*/  IMAD.WIDE R8, R8, 0x2, R2 ;  /* 0x0000000208087825 */ /* 0x000fe200078e0202 */
[----:B------:R-:W-:-:S03]  /*3b780*/  UISETP.GE.AND UP0, UPT, UR21, UR10, UPT ;  /* 0x0000000a1500728c */ /* 0x000fc6000bf06270 */
[----:B------:R-:W-:Y:S01]  /*3b790*/  IMAD.WIDE R10, R0, 0x2, R28 ;  /* 0x00000002000a7825 */ /* 0x000fe200078e021c */
[----:B------:R-:W-:Y:S02]  /*3b7a0*/  UIADD3 UR5, UR5, UR6, URZ ;  /* 0x0000000605057290 */ /* 0x000fe4000fffe03f */
[----:B------:R-:W-:-:S04]  /*3b7b0*/  PLOP3.LUT P3, PT, PT, PT, UP0, 0x40, 0x0 ;  /* 0x000000000000781c */ /* 0x000fc80003f6e808 */
[----:B------:R-:W-:Y:S01]  /*3b7c0*/  ISETP.LT.AND P3, PT, R21, c[0x0][0x178], P3 ;  /* 0x00005e0015007a0c */ /* 0x000fe20001f61270 */
[----:B------:R-:W-:Y:S02]  /*3b7d0*/  UISETP.GE.AND UP2, UPT, UR24, UR10, UPT ;  /* 0x0000000a1800728c */ /* 0x000fe4000bf46270 */
[----:B------:R-:W-:Y:S01]  /*3b7e0*/  UISETP.GE.AND UP3, UPT, UR25, UR10, UPT ;  /* 0x0000000a1900728c */ /* 0x000fe2000bf66270 */
[----:B--2---:R0:W-:Y:S04]  /*3b7f0*/  @P4 STG.E.U16 [R4.64], R16 ;  /* 0x0000001004004986 */ /* 0x0041e8000c101508 */
[----:B------:R1:W-:Y:S04]  /*3b800*/  @P5 STG.E.U16 [R6.64], R14 ;  /* 0x0000000e06005986 */ /* 0x0003e8000c101508 */
[----:B------:R2:W-:Y:S01]  /*3b810*/  @P6 STG.E.U16 [R8.64], R12 ;  /* 0x0000000c08006986 */ /* 0x0005e2000c101508 */
[----:B0-----:R-:W-:-:S03]  /*3b820*/  IMAD.WIDE R4, R0, 0x2, R26 ;  /* 0x0000000200047825 */ /* 0x001fc600078e021a */
[----:B------:R-:W-:Y:S01]  /*3b830*/  @P0 STG.E.U16 [R10.64], R22 ;  /* 0x000000160a000986 */ /* 0x000fe2000c101508 */
[----:B------:R-:W-:Y:S01]  /*3b840*/  PLOP3.LUT P0, PT, PT, PT, UP1, 0x40, 0x0 ;  /* 0x000000000000781c */ /* 0x000fe20003f0e818 */
[----:B-1----:R-:W-:Y:S02]  /*3b850*/  IMAD.WIDE R6, R0, 0x2, R24 ;  /* 0x0000000200067825 */ /* 0x002fe400078e0218 */
[----:B------:R0:W-:Y:S01]  /*3b860*/  @P1 STG.E.U16 [R4.64], R20 ;  /* 0x0000001404001986 */ /* 0x0001e2000c101508 */
[----:B------:R-:W-:Y:S02]  /*3b870*/  PLOP3.LUT P1, PT, PT, PT, UP0, 0x40, 0x0 ;  /* 0x000000000000781c */ /* 0x000fe40003f2e808 */
[----:B------:R-:W-:Y:S01]  /*3b880*/  ISETP.LT.AND P0, PT, R23, c[0x0][0x178], P0 ;  /* 0x00005e0017007a0c */ /* 0x000fe20000701270 */
[----:B------:R1:W-:Y:S01]  /*3b890*/  @P2 STG.E.U16 [R6.64], R13 ;  /* 0x0000000d06002986 */ /* 0x0003e2000c101508 */
[----:B------:R-:W-:Y:S02]  /*3b8a0*/  ISETP.LT.AND P1, PT, R19, c[0x0][0x178], P1 ;  /* 0x00005e0013007a0c */ /* 0x000fe40000f21270 */
[----:B------:R-:W-:Y:S01]  /*3b8b0*/  PLOP3.LUT P2, PT, PT, PT, UP0, 0x40, 0x0 ;  /* 0x000000000000781c */ /* 0x000fe20003f4e808 */
[----:B--2---:R-:W-:Y:S01]  /*3b8c0*/  IMAD.U32 R8, RZ, RZ, UR5 ;  /* 0x00000005ff087e24 */ /* 0x004fe2000f8e00ff */
[----:B------:R-:W2:Y:S02]  /*3b8d0*/  LDL.LU R16, [R1+0x44] ;  /* 0x0000440001107983 */ /* 0x000ea40000300800 */
[----:B---3--:R-:W-:Y:S01]  /*3b8e0*/  ISETP.LT.AND P2, PT, R18, c[0x0][0x178], P2 ;  /* 0x00005e0012007a0c */ /* 0x008fe20001741270 */
[----:B0-----:R-:W-:Y:S01]  /*3b8f0*/  IMAD.WIDE R4, R8, 0x2, R28 ;  /* 0x0000000208047825 */ /* 0x001fe200078e021c */
[----:B------:R-:W-:-:S03]  /*3b900*/  PRMT R9, R22, 0x7632, R9 ;  /* 0x0000763216097816 */ /* 0x000fc60000000009 */
[----:B-1----:R-:W-:Y:S01]  /*3b910*/  IMAD.WIDE R6, R0, 0x2, R2 ;  /* 0x0000000200067825 */ /* 0x002fe200078e0202 */
[----:B------:R-:W-:Y:S01]  /*3b920*/  PRMT R10, R20, 0x7632, R10 ;  /* 0x00007632140a7816 */ /* 0x000fe2000000000a */
[----:B------:R-:W-:Y:S01]  /*3b930*/  UISETP.GE.AND UP1, UPT, UR23, UR10, UPT ;  /* 0x0000000a1700728c */ /* 0x000fe2000bf26270 */
[----:B------:R-:W-:Y:S02]  /*3b940*/  PLOP3.LUT P4, PT, PT, PT, UP0, 0x40, 0x0 ;  /* 0x000000000000781c */ /* 0x000fe40003f8e808 */
[----:B------:R0:W-:Y:S01]  /*3b950*/  @P0 STG.E.U16 [R6.64], R15 ;  /* 0x0000000f06000986 */ /* 0x0001e2000c101508 */
[----:B------:R-:W-:Y:S01]  /*3b960*/  PRMT R13, R13, 0x7632, R13 ;  /* 0x000076320d0d7816 */ /* 0x000fe2000000000d */
[----:B------:R-:W-:Y:S02]  /*3b970*/  UISETP.GE.AND UP0, UPT, UR22, UR10, UPT ;  /* 0x0000000a1600728c */ /* 0x000fe4000bf06270 */
[----:B------:R1:W-:Y:S01]  /*3b980*/  @P1 STG.E.U16 [R4.64], R9 ;  /* 0x0000000904001986 */ /* 0x0003e2000c101508 */
[----:B------:R-:W-:-:S03]  /*3b990*/  PLOP3.LUT P6, PT, PT, PT, UP1, 0x40, 0x0 ;  /* 0x000000000000781c */ /* 0x000fc60003fce818 */
[----:B------:R-:W3:Y:S01]  /*3b9a0*/  LDL.LU R20, [R1+0x4c] ;  /* 0x00004c0001147983 */ /* 0x000ee20000300800 */
[----:B0-----:R-:W-:-:S04]  /*3b9b0*/  IMAD.WIDE R6, R8, 0x2, R26 ;  /* 0x0000000208067825 */ /* 0x001fc800078e021a */
[----:B-1----:R-:W-:Y:S01]  /*3b9c0*/  IMAD.WIDE R4, R8, 0x2, R24 ;  /* 0x0000000208047825 */ /* 0x002fe200078e0218 */
[----:B------:R-:W-:Y:S01]  /*3b9d0*/  @P2 STG.E.U16 [R6.64], R10 ;  /* 0x0000000a06002986 */ /* 0x000fe2000c101508 */
[----:B------:R-:W-:Y:S02]  /*3b9e0*/  PLOP3.LUT P2, PT, PT, PT, UP2, 0x40, 0x0 ;  /* 0x000000000000781c */ /* 0x000fe40003f4e828 */
[----:B------:R-:W-:Y:S01]  /*3b9f0*/  PLOP3.LUT P0, PT, PT, PT, UP3, 0x40, 0x0 ;  /* 0x000000000000781c */ /* 0x000fe20003f0e838 */
[----:B------:R0:W-:Y:S01]  /*3ba00*/  @P3 STG.E.U16 [R4.64], R13 ;  /* 0x0000000d04003986 */ /* 0x0001e2000c101508 */
[----:B------:R-:W-:Y:S02]  /*3ba10*/  PLOP3.LUT P3, PT, PT, PT, UP0, 0x40, 0x0 ;  /* 0x000000000000781c */ /* 0x000fe40003f6e808 */
[C---:B------:R-:W-:Y:S02]  /*3ba20*/  ISETP.LT.AND P6, PT, R19.reuse, c[0x0][0x178], P6 ;  /* 0x00005e0013007a0c */ /* 0x040fe400037c1270 */
[----:B------:R-:W-:-:S02]  /*3ba30*/  ISETP.LT.AND P3, PT, R19, c[0x0][0x178], P3 ;  /* 0x00005e0013007a0c */ /* 0x000fc40001f61270 */
[C---:B------:R-:W-:Y:S02]  /*3ba40*/  ISETP.LT.AND P2, PT, R19.reuse, c[0x0][0x178], P2 ;  /* 0x00005e0013007a0c */ /* 0x040fe40001741270 */
[----:B------:R-:W-:Y:S02]  /*3ba50*/  ISETP.LT.AND P0, PT, R19, c[0x0][0x178], P0 ;  /* 0x00005e0013007a0c */ /* 0x000fe40000701270 */
[----:B------:R-:W4:Y:S04]  /*3ba60*/  LDL.LU R19, [R1+0x19ec] ;  /* 0x0019ec0001137983 */ /* 0x000f280000300800 */
[----:B------:R-:W5:Y:S01]  /*3ba70*/  LDL.LU R22, [R1+0x24] ;  /* 0x0000240001167983 */ /* 0x000f620000300800 */
[----:B------:R-:W-:Y:S01]  /*3ba80*/  ISETP.LT.AND P4, PT, R23, c[0x0][0x178], P4 ;  /* 0x00005e0017007a0c */ /* 0x000fe20002781270 */
[----:B------:R-:W-:Y:S01]  /*3ba90*/  IMAD.WIDE R8, R8, 0x2, R2 ;  /* 0x0000000208087825 */ /* 0x000fe200078e0202 */
[----:B------:R-:W-:Y:S01]  /*3baa0*/  PRMT R0, R15, 0x7632, R0 ;  /* 0x000076320f007816 */ /* 0x000fe20000000000 */
[----:B------:R-:W-:Y:S01]  /*3bab0*/  UIADD3 UR5, UR5, UR6, URZ ;  /* 0x0000000605057290 */ /* 0x000fe2000fffe03f */
[----:B------:R-:W-:-:S05]  /*3bac0*/  PLOP3.LUT P5, PT, PT, PT, UP0, 0x40, 0x0 ;  /* 0x000000000000781c */ /* 0x000fca0003fae808 */
[----:B------:R-:W-:-:S04]  /*3bad0*/  IMAD.U32 R11, RZ, RZ, UR5 ;  /* 0x00000005ff0b7e24 */ /* 0x000fc8000f8e00ff */
[----:B------:R1:W-:Y:S01]  /*3bae0*/  @P4 STG.E.U16 [R8.64], R0 ;  /* 0x0000000008004986 */ /* 0x0003e2000c101508 */
[----:B------:R-:W-:Y:S02]  /*3baf0*/  PLOP3.LUT P4, PT, PT, PT, UP0, 0x40, 0x0 ;  /* 0x000000000000781c */ /* 0x000fe40003f8e808 */
[----:B------:R-:W-:Y:S02]  /*3bb00*/  ISETP.LT.AND P5, PT, R21, c[0x0][0x178], P5 ;  /* 0x00005e0015007a0c */ /* 0x000fe40002fa1270 */
[----:B------:R-:W-:Y:S01]  /*3bb10*/  ISETP.LT.AND P4, PT, R18, c[0x0][0x178], P4 ;  /* 0x00005e0012007a0c */ /* 0x000fe20002781270 */
[----:B0-----:R-:W-:Y:S01]  /*3bb20*/  IMAD.WIDE R4, R11, 0x2, R28 ;  /* 0x000000020b047825 */ /* 0x001fe200078e021c */
[----:B------:R-:W-:-:S03]  /*3bb30*/  PLOP3.LUT P1, PT, PT, PT, UP0, 0x40, 0x0 ;  /* 0x000000000000781c */ /* 0x000fc60003f2e808 */
[----:B------:R-:W-:Y:S01]  /*3bb40*/  IMAD.WIDE R6, R11, 0x2, R26 ;  /* 0x000000020b067825 */ /* 0x000fe200078e021a */
[----:B------:R-:W-:Y:S01]  /*3bb50*/  ISETP.LT.AND P1, PT, R23, c[0x0][0x178], P1 ;  /* 0x00005e0017007a0c */ /* 0x000fe20000f21270 */
[----:B------:R-:W-:-:S06]  /*3bb60*/  UIADD3 UR5, UR5, UR6, URZ ;  /* 0x0000000605057290 */ /* 0x000fcc000fffe03f */
[----:B-1----:R-:W-:Y:S01]  /*3bb70*/  IMAD.U32 R9, RZ, RZ, UR5 ;  /* 0x00000005ff097e24 */ /* 0x002fe2000f8e00ff */
[----:B------:R-:W-:-:S06]  /*3bb80*/  UIADD3 UR5, UR5, UR6, URZ ;  /* 0x0000000605057290 */ /* 0x000fcc000fffe03f */
[----:B------:R-:W-:Y:S01]  /*3bb90*/  IMAD.U32 R13, RZ, RZ, UR5 ;  /* 0x00000005ff0d7e24 */ /* 0x000fe2000f8e00ff */
[----:B--2---:R0:W-:Y:S01]  /*3bba0*/  @P3 STG.E.U16 [R4.64], R16 ;  /* 0x0000001004003986 */ /* 0x0041e2000c101508 */
[----:B------:R-:W-:Y:S01]  /*3bbb0*/  PLOP3.LUT P3, PT, PT, PT, UP1, 0x40, 0x0 ;  /* 0x000000000000781c */ /* 0x000fe20003f6e818 */
[----:B0-----:R-:W-:Y:S02]  /*3bbc0*/  IMAD.WIDE R4, R11, 0x2, R24 ;  /* 0x000000020b047825 */ /* 0x001fe400078e0218 */
[----:B---3--:R-:W-:Y:S01]  /*3bbd0*/  @P4 STG.E.U16 [R6.64], R20 ;  /* 0x0000001406004986 */ /* 0x008fe2000c101508 */
[----:B------:R-:W-:-:S03]  /*3bbe0*/  PLOP3.LUT P4, PT, PT, PT, UP1, 0x40, 0x0 ;  /* 0x000000000000781c */ /* 0x000fc60003f8e818 */
[----:B------:R0:W-:Y:S01]  /*3bbf0*/  @P5 STG.E.U16 [R4.64], R17 ;  /* 0x0000001104005986 */ /* 0x0001e2000c101508 */
[----:B------:R-:W-:Y:S02]  /*3bc00*/  PLOP3.LUT P5, PT, PT, PT, UP1, 0x40, 0x0 ;  /* 0x000000000000781c */ /* 0x000fe40003fae818 */
[----:B------:R-:W-:Y:S01]  /*3bc10*/  PRMT R8, R16, 0x7632, R8 ;  /* 0x0000763210087816 */ /* 0x000fe20000000008 */
[----:B0-----:R-:W-:Y:S01]  /*3bc20*/  IMAD.WIDE R4, R11, 0x2, R2 ;  /* 0x000000020b047825 */ /* 0x001fe200078e0202 */
[----:B------:R-:W-:-:S04]  /*3bc30*/  ISETP.LT.AND P3, PT, R23, c[0x0][0x178], P3 ;  /* 0x00005e0017007a0c */ /* 0x000fc80001f61270 */
[----:B----4-:R0:W-:Y:S01]  /*3bc40*/  @P1 STG.E.U16 [R4.64], R19 ;  /* 0x0000001304001986 */ /* 0x0101e2000c101508 */
[----:B------:R-:W-:Y:S02]  /*3bc50*/  ISETP.LT.AND P1, PT, R18, c[0x0][0x178], P4 ;  /* 0x00005e0012007a0c */ /* 0x000fe40002721270 */
[----:B------:R-:W-:Y:S01]  /*3bc60*/  ISETP.LT.AND P4, PT, R21, c[0x0][0x178], P5 ;  /* 0x00005e0015007a0c */ /* 0x000fe20002f81270 */
[----:B------:R-:W-:Y:S01]  /*3bc70*/  IMAD.WIDE R6, R9, 0x2, R24 ;  /* 0x0000000209067825 */ /* 0x000fe200078e0218 */
[----:B------:R-:W-:Y:S02]  /*3bc80*/  PRMT R0, R20, 0x7632, R0 ;  /* 0x0000763214007816 */ /* 0x000fe40000000000 */
[----:B------:R-:W-:Y:S01]  /*3bc90*/  PRMT R17, R17, 0x7632, R17 ;  /* 0x0000763211117816 */ /* 0x000fe20000000011 */
[----:B------:R-:W-:Y:S01]  /*3bca0*/  IMAD.WIDE R10, R13, 0x2, R28 ;  /* 0x000000020d0a7825 */ /* 0x000fe200078e021c */
[----:B------:R-:W-:Y:S01]  /*3bcb0*/  PRMT R12, R19, 0x7632, R12 ;  /* 0x00007632130c7816 */ /* 0x000fe2000000000c */
[----:B------:R-:W2:Y:S02]  /*3bcc0*/  LDL.LU R20, [R1+0x2c] ;  /* 0x00002c0001147983 */ /* 0x000ea40000300800 */
[----:B0-----:R-:W-:-:S05]  /*3bcd0*/  IMAD.WIDE R4, R9, 0x2, R28 ;  /* 0x0000000209047825 */ /* 0x001fca00078e021c */
[----:B------:R0:W-:Y:S02]  /*3bce0*/  @P6 STG.E.U16 [R4.64], R8 ;  /* 0x0000000804006986 */ /* 0x0001e4000c101508 */
[----:B0-----:R-:W-:-:S04]  /*3bcf0*/  IMAD.WIDE R4, R9, 0x2, R26 ;  /* 0x0000000209047825 */ /* 0x001fc800078e021a */
[----:B------:R-:W-:Y:S01]  /*3bd00*/  IMAD.WIDE R8, R9, 0x2, R2 ;  /* 0x0000000209087825 */ /* 0x000fe200078e0202 */
[----:B------:R-:W-:Y:S01]  /*3bd10*/  @P1 STG.E.U16 [R4.64], R0 ;  /* 0x0000000004001986 */ /* 0x000fe2000c101508 */
[----:B------:R-:W-:-:S03]  /*3bd20*/  PLOP3.LUT P1, PT, PT, PT, UP3, 0x40, 0x0 ;  /* 0x000000000000781c */ /* 0x000fc60003f2e838 */
[----:B------:R0:W-:Y:S04]  /*3bd30*/  @P4 STG.E.U16 [R6.64], R17 ;  /* 0x0000001106004986 */ /* 0x0001e8000c101508 */
[----:B------:R1:W-:Y:S01]  /*3bd40*/  @P3 STG.E.U16 [R8.64], R12 ;  /* 0x0000000c08003986 */ /* 0x0003e2000c101508 */
[----:B------:R-:W-:-:S03]  /*3bd50*/  PLOP3.LUT P4, PT, PT, PT, UP2, 0x40, 0x0 ;  /* 0x000000000000781c */ /* 0x000fc60003f8e828 */
[----:B-----5:R3:W-:Y:S01]  /*3bd60*/  @P2 STG.E.U16 [R10.64], R22 ;  /* 0x000000160a002986 */ /* 0x0207e2000c101508 */
[----:B------:R-:W-:Y:S02]  /*3bd70*/  PLOP3.LUT P2, PT, PT, PT, UP2, 0x40, 0x0 ;  /* 0x000000000000781c */ /* 0x000fe40003f4e828 */
[----:B------:R-:W-:Y:S02]  /*3bd80*/  PLOP3.LUT P3, PT, PT, PT, UP3, 0x40, 0x0 ;  /* 0x000000000000781c */ /* 0x000fe40003f6e838 */
[C---:B------:R-:W-:Y:S02]  /*3bd90*/  ISETP.LT.AND P2, PT, R21.reuse, c[0x0][0x178], P2 ;  /* 0x00005e0015007a0c */ /* 0x040fe40001741270 */
[----:B------:R-:W-:Y:S02]  /*3bda0*/  ISETP.LT.AND P1, PT, R21, c[0x0][0x178], P1 ;  /* 0x00005e0015007a0c */ /* 0x000fe40000f21270 */
[----:B------:R-:W4:Y:S01]  /*3bdb0*/  LDL.LU R21, [R1+0x19e8] ;  /* 0x0019e80001157983 */ /* 0x000f220000300800 */
[----:B------:R-:W-:-:S02]  /*3bdc0*/  ISETP.LT.AND P4, PT, R23, c[0x0][0x178], P4 ;  /* 0x00005e0017007a0c */ /* 0x000fc40002781270 */
[----:B------:R-:W-:Y:S02]  /*3bdd0*/  ISETP.LT.AND P3, PT, R23, c[0x0][0x178], P3 ;  /* 0x00005e0017007a0c */ /* 0x000fe40001f61270 */
[----:B------:R-:W5:Y:S01]  /*3bde0*/  LDL.LU R23, [R1+0x19e4] ;  /* 0x0019e40001177983 */ /* 0x000f620000300800 */
[----:B------:R-:W-:Y:S01]  /*3bdf0*/  PLOP3.LUT P5, PT, PT, PT, UP2, 0x40, 0x0 ;  /* 0x000000000000781c */ /* 0x000fe20003fae828 */
[----:B------:R-:W-:Y:S01]  /*3be00*/  UIADD3 UR5, UR5, UR6, URZ ;  /* 0x0000000605057290 */ /* 0x000fe2000fffe03f */
[----:B------:R-:W-:Y:S02]  /*3be10*/  PLOP3.LUT P6, PT, PT, PT, UP3, 0x40, 0x0 ;  /* 0x000000000000781c */ /* 0x000fe40003fce838 */
[C---:B------:R-:W-:Y:S02]  /*3be20*/  ISETP.LT.AND P5, PT, R18.reuse, c[0x0][0x178], P5 ;  /* 0x00005e0012007a0c */ /* 0x040fe40002fa1270 */
[----:B------:R-:W-:Y:S01]  /*3be30*/  ISETP.LT.AND P6, PT, R18, c[0x0][0x178], P6 ;  /* 0x00005e0012007a0c */ /* 0x000fe200037c1270 */
[----:B------:R-:W-:-:S02]  /*3be40*/  IMAD.U32 R15, RZ, RZ, UR5 ;  /* 0x00000005ff0f7e24 */ /* 0x000fc4000f8e00ff */
[----:B0-----:R-:W-:Y:S01]  /*3be50*/  IMAD.WIDE R6, R13, 0x2, R26 ;  /* 0x000000020d067825 */ /* 0x001fe200078e021a */
[----:B------:R-:W-:-:S03]  /*3be60*/  PRMT R14, R22, 0x7632, R14 ;  /* 0x00007632160e7816 */ /* 0x000fc6000000000e */
[----:B------:R-:W-:-:S04]  /*3be70*/  IMAD.WIDE R4, R13, 0x2, R24 ;  /* 0x000000020d047825 */ /* 0x000fc800078e0218 */
[----:B-1----:R-:W-:-:S04]  /*3be80*/  IMAD.WIDE R8, R13, 0x2, R2 ;  /* 0x000000020d087825 */ /* 0x002fc800078e0202 */
[----:B------:R-:W-:-:S04]  /*3be90*/  IMAD.WIDE R28, R15, 0x2, R28 ;  /* 0x000000020f1c7825 */ /* 0x000fc800078e021c */
[----:B------:R-:W-:-:S04]  /*3bea0*/  IMAD.WIDE R26, R15, 0x2, R26 ;  /* 0x000000020f1a7825 */ /* 0x000fc800078e021a */
[----:B------:R-:W-:-:S04]  /*3beb0*/  IMAD.WIDE R24, R15, 0x2, R24 ;  /* 0x000000020f187825 */ /* 0x000fc800078e0218 */
[----:B------:R-:W-:Y:S01]  /*3bec0*/  IMAD.WIDE R2, R15, 0x2, R2 ;  /* 0x000000020f027825 */ /* 0x000fe200078e0202 */
[----:B--2---:R-:W-:Y:S01]  /*3bed0*/  PRMT R13, R20, 0x7632, R13 ;  /* 0x00007632140d7816 */ /* 0x004fe2000000000d */
[----:B------:R3:W-:Y:S01]  /*3bee0*/  @P5 STG.E.U16 [R6.64], R20 ;  /* 0x0000001406005986 */ /* 0x0007e2000c101508 */
[----:B----4-:R-:W-:-:S03]  /*3bef0*/  PRMT R12, R21, 0x7632, R12 ;  /* 0x00007632150c7816 */ /* 0x010fc6000000000c */
[----:B------:R3:W-:Y:S04]  /*3bf00*/  @P2 STG.E.U16 [R4.64], R21 ;  /* 0x0000001504002986 */ /* 0x0007e8000c101508 */
[----:B-----5:R3:W-:Y:S04]  /*3bf10*/  @P4 STG.E.U16 [R8.64], R23 ;  /* 0x0000001708004986 */ /* 0x0207e8000c101508 */
[----:B------:R3:W-:Y:S04]  /*3bf20*/  @P0 STG.E.U16 [R28.64], R14 ;  /* 0x0000000e1c000986 */ /* 0x0007e8000c101508 */
[----:B------:R3:W-:Y:S04]  /*3bf30*/  @P6 STG.E.U16 [R26.64], R13 ;  /* 0x0000000d1a006986 */ /* 0x0007e8000c101508 */
[----:B------:R3:W-:Y:S01]  /*3bf40*/  @P1 STG.E.U16 [R24.64], R12 ;  /* 0x0000000c18001986 */ /* 0x0007e2000c101508 */
[----:B------:R-:W-:Y:S05]  /*3bf50*/  @!P3 EXIT ;  /* 0x000000000000b94d */ /* 0x000fea0003800000 */
[----:B---3--:R-:W-:-:S05]  /*3bf60*/  PRMT R23, R23, 0x7632, R23 ;  /* 0x0000763217177816 */ /* 0x008fca0000000017 */
[----:B------:R-:W-:Y:S01]  /*3bf70*/  STG.E.U16 [R2.64], R23 ;  /* 0x0000001702007986 */ /* 0x000fe2000c101508 */
[----:B------:R-:W-:Y:S05]  /*3bf80*/  EXIT ;  /* 0x000000000000794d */ /* 0x000fea0003800000 */
.L_x_3:
[----:B------:R-:W-:-:S00]  /*3bf90*/  BRA `(.L_x_3) ;  /* 0xfffffff000007947 */ /* 0x000fc0000383ffff */
[----:B------:R-:W-:-:S00]  /*3bfa0*/  NOP ;  /* 0x0000000000007918 */ /* 0x000fc00000000000 */
        /* <DEDUP_REMOVED lines=13> */
.L_x_4:


//--------------------- .nv.shared.matmul_kernel  --------------------------
	.section	.nv.shared.matmul_kernel,"aw",@nobits
	.sectionflags	@""
	.align	16
